	.target	sm_90a

	.elftype	@"ET_EXEC"


//--------------------- .note.nv.tkinfo           --------------------------
	.section	.note.nv.tkinfo,"",@"SHT_NOTE"
	.sectionflags	@"SHF_NOTE_NV_TKINFO"
	.tkinfo
        /*0018*/ 	.word	0x00000002
        /*0030*/ 	.string	""
        /*0030*/ 	.string	"ptxas"
        /*0030*/ 	.string	"Cuda compilation tools, release 13.0, V13.0.88"
        /*0030*/ 	.string	"Build cuda_13.0.r13.0/compiler.36424714_0"
        /*0030*/ 	.string	"-arch sm_90a -m 64 "



//--------------------- .note.nv.cuinfo           --------------------------
	.section	.note.nv.cuinfo,"",@"SHT_NOTE"
	.sectionflags	@"SHF_NOTE_NV_CUINFO"
        /*0018*/ 	.short	0x0002
        /*001a*/ 	.short	0x005a
        /*001c*/ 	.short	0x0082
	.zero		2


//--------------------- .nv.info                  --------------------------
	.section	.nv.info,"",@"SHT_CUDA_INFO"
	.align	4


	//----- nvinfo : EIATTR_REGCOUNT
	.align		4
        /*0000*/ 	.byte	0x04, 0x2f
        /*0002*/ 	.short	(.L_23 - .L_22)
	.align		4
.L_22:
        /*0004*/ 	.word	index@(_ZN7cutlass13device_kernelIN5flash11enable_sm90INS1_16FlashAttnFwdSm90INS1_25CollectiveMainloopFwdSm90ILi2EN4cute5tupleIJNS5_1CILi1EEES8_S8_EEENS6_IJNS7_ILi192EEENS7_ILi128EEENS7_ILi64EEEEEELi64ENS_10bfloat16_tEfNS_4arch4Sm90ELb1ELb0ELb0ELb1ELb0ELb1ELb0ELb1ELb1ELb0ELb0ELb0EEENS1_21CollectiveEpilogueFwdINS6_IJSA_SC_SB_EEES9_SE_SG_Li384ELb1ELb0ELb0ELb0EEENS1_36VarlenDynamicPersistentTileSchedulerILi192ELi128ELi384ELi32ELb0ELb0ELb1ELb1ELb1ELb1EEEEEEEEEvNT_6ParamsE)
        /*0008*/ 	.word	0x00000080


	//----- nvinfo : EIATTR_FRAME_SIZE
	.align		4
.L_23:
        /*000c*/ 	.byte	0x04, 0x11
        /*000e*/ 	.short	(.L_25 - .L_24)
	.align		4
.L_24:
        /*0010*/ 	.word	index@(_ZN7cutlass13device_kernelIN5flash11enable_sm90INS1_16FlashAttnFwdSm90INS1_25CollectiveMainloopFwdSm90ILi2EN4cute5tupleIJNS5_1CILi1EEES8_S8_EEENS6_IJNS7_ILi192EEENS7_ILi128EEENS7_ILi64EEEEEELi64ENS_10bfloat16_tEfNS_4arch4Sm90ELb1ELb0ELb0ELb1ELb0ELb1ELb0ELb1ELb1ELb0ELb0ELb0EEENS1_21CollectiveEpilogueFwdINS6_IJSA_SC_SB_EEES9_SE_SG_Li384ELb1ELb0ELb0ELb0EEENS1_36VarlenDynamicPersistentTileSchedulerILi192ELi128ELi384ELi32ELb0ELb0ELb1ELb1ELb1ELb1EEEEEEEEEvNT_6ParamsE)
        /*0014*/ 	.word	0x00000048


	//----- nvinfo : EIATTR_REGCOUNT
	.align		4
.L_25:
        /*0018*/ 	.byte	0x04, 0x2f
        /*001a*/ 	.short	(.L_27 - .L_26)
	.align		4
.L_26:
        /*001c*/ 	.word	index@(_ZN7cutlass13device_kernelIN5flash11enable_sm90INS1_16FlashAttnFwdSm90INS1_25CollectiveMainloopFwdSm90ILi2EN4cute5tupleIJNS5_1CILi1EEES8_S8_EEENS6_IJNS7_ILi192EEENS7_ILi128EEENS7_ILi64EEEEEELi64ENS_10bfloat16_tEfNS_4arch4Sm90ELb1ELb0ELb0ELb1ELb0ELb0ELb0ELb1ELb1ELb0ELb0ELb0EEENS1_21CollectiveEpilogueFwdINS6_IJSA_SC_SB_EEES9_SE_SG_Li384ELb1ELb0ELb0ELb0EEENS1_36VarlenDynamicPersistentTileSchedulerILi192ELi128ELi384ELi32ELb0ELb0ELb1ELb1ELb1ELb1EEEEEEEEEvNT_6ParamsE)
        /*0020*/ 	.word	0x00000080


	//----- nvinfo : EIATTR_FRAME_SIZE
	.align		4
.L_27:
        /*0024*/ 	.byte	0x04, 0x11
        /*0026*/ 	.short	(.L_29 - .L_28)
	.align		4
.L_28:
        /*0028*/ 	.word	index@(_ZN7cutlass13device_kernelIN5flash11enable_sm90INS1_16FlashAttnFwdSm90INS1_25CollectiveMainloopFwdSm90ILi2EN4cute5tupleIJNS5_1CILi1EEES8_S8_EEENS6_IJNS7_ILi192EEENS7_ILi128EEENS7_ILi64EEEEEELi64ENS_10bfloat16_tEfNS_4arch4Sm90ELb1ELb0ELb0ELb1ELb0ELb0ELb0ELb1ELb1ELb0ELb0ELb0EEENS1_21CollectiveEpilogueFwdINS6_IJSA_SC_SB_EEES9_SE_SG_Li384ELb1ELb0ELb0ELb0EEENS1_36VarlenDynamicPersistentTileSchedulerILi192ELi128ELi384ELi32ELb0ELb0ELb1ELb1ELb1ELb1EEEEEEEEEvNT_6ParamsE)
        /*002c*/ 	.word	0x00000010


	//----- nvinfo : EIATTR_REGCOUNT
	.align		4
.L_29:
        /*0030*/ 	.byte	0x04, 0x2f
        /*0032*/ 	.short	(.L_31 - .L_30)
	.align		4
.L_30:
        /*0034*/ 	.word	index@(_ZN7cutlass13device_kernelIN5flash11enable_sm90INS1_16FlashAttnFwdSm90INS1_25CollectiveMainloopFwdSm90ILi2EN4cute5tupleIJNS5_1CILi1EEES8_S8_EEENS6_IJNS7_ILi192EEENS7_ILi128EEENS7_ILi64EEEEEELi64ENS_10bfloat16_tEfNS_4arch4Sm90ELb1ELb0ELb0ELb0ELb0ELb0ELb0ELb1ELb1ELb0ELb0ELb0EEENS1_21CollectiveEpilogueFwdINS6_IJSA_SC_SB_EEES9_SE_SG_Li384ELb0ELb0ELb0ELb0EEENS1_30DynamicPersistentTileSchedulerILi384ELi32ELb0ELb0ELb1EEEEEEEEEvNT_6ParamsE)
        /*0038*/ 	.word	0x00000080


	//----- nvinfo : EIATTR_FRAME_SIZE
	.align		4
.L_31:
        /*003c*/ 	.byte	0x04, 0x11
        /*003e*/ 	.short	(.L_33 - .L_32)
	.align		4
.L_32:
        /*0040*/ 	.word	index@(_ZN7cutlass13device_kernelIN5flash11enable_sm90INS1_16FlashAttnFwdSm90INS1_25CollectiveMainloopFwdSm90ILi2EN4cute5tupleIJNS5_1CILi1EEES8_S8_EEENS6_IJNS7_ILi192EEENS7_ILi128EEENS7_ILi64EEEEEELi64ENS_10bfloat16_tEfNS_4arch4Sm90ELb1ELb0ELb0ELb0ELb0ELb0ELb0ELb1ELb1ELb0ELb0ELb0EEENS1_21CollectiveEpilogueFwdINS6_IJSA_SC_SB_EEES9_SE_SG_Li384ELb0ELb0ELb0ELb0EEENS1_30DynamicPersistentTileSchedulerILi384ELi32ELb0ELb0ELb1EEEEEEEEEvNT_6ParamsE)
        /*0044*/ 	.word	0x00000000


	//----- nvinfo : EIATTR_REGCOUNT
	.align		4
.L_33:
        /*0048*/ 	.byte	0x04, 0x2f
        /*004a*/ 	.short	(.L_35 - .L_34)
	.align		4
.L_34:
        /*004c*/ 	.word	index@(_ZN7cutlass13device_kernelIN5flash11enable_sm90INS1_16FlashAttnFwdSm90INS1_25CollectiveMainloopFwdSm90ILi2EN4cute5tupleIJNS5_1CILi1EEES8_S8_EEENS6_IJNS7_ILi192EEENS7_ILi128EEENS7_ILi64EEEEEELi64ENS_10bfloat16_tEfNS_4arch4Sm90ELb0ELb1ELb0ELb1ELb0ELb1ELb0ELb1ELb1ELb0ELb0ELb0EEENS1_21CollectiveEpilogueFwdINS6_IJSA_SC_SB_EEES9_SE_SG_Li384ELb1ELb0ELb0ELb0EEENS1_36VarlenDynamicPersistentTileSchedulerILi192ELi128ELi384ELi32ELb0ELb0ELb1ELb1ELb0ELb1EEEEEEEEEvNT_6ParamsE)
        /*0050*/ 	.word	0x00000080


	//----- nvinfo : EIATTR_FRAME_SIZE
	.align		4
.L_35:
        /*0054*/ 	.byte	0x04, 0x11
        /*0056*/ 	.short	(.L_37 - .L_36)
	.align		4
.L_36:
        /*0058*/ 	.word	index@(_ZN7cutlass13device_kernelIN5flash11enable_sm90INS1_16FlashAttnFwdSm90INS1_25CollectiveMainloopFwdSm90ILi2EN4cute5tupleIJNS5_1CILi1EEES8_S8_EEENS6_IJNS7_ILi192EEENS7_ILi128EEENS7_ILi64EEEEEELi64ENS_10bfloat16_tEfNS_4arch4Sm90ELb0ELb1ELb0ELb1ELb0ELb1ELb0ELb1ELb1ELb0ELb0ELb0EEENS1_21CollectiveEpilogueFwdINS6_IJSA_SC_SB_EEES9_SE_SG_Li384ELb1ELb0ELb0ELb0EEENS1_36VarlenDynamicPersistentTileSchedulerILi192ELi128ELi384ELi32ELb0ELb0ELb1ELb1ELb0ELb1EEEEEEEEEvNT_6ParamsE)
        /*005c*/ 	.word	0x00000048


	//----- nvinfo : EIATTR_REGCOUNT
	.align		4
.L_37:
        /*0060*/ 	.byte	0x04, 0x2f
        /*0062*/ 	.short	(.L_39 - .L_38)
	.align		4
.L_38:
        /*0064*/ 	.word	index@(_ZN7cutlass13device_kernelIN5flash11enable_sm90INS1_16FlashAttnFwdSm90INS1_25CollectiveMainloopFwdSm90ILi2EN4cute5tupleIJNS5_1CILi1EEES8_S8_EEENS6_IJNS7_ILi192EEENS7_ILi128EEENS7_ILi64EEEEEELi64ENS_10bfloat16_tEfNS_4arch4Sm90ELb0ELb1ELb0ELb1ELb0ELb0ELb0ELb1ELb1ELb0ELb0ELb0EEENS1_21CollectiveEpilogueFwdINS6_IJSA_SC_SB_EEES9_SE_SG_Li384ELb1ELb0ELb0ELb0EEENS1_36VarlenDynamicPersistentTileSchedulerILi192ELi128ELi384ELi32ELb0ELb0ELb1ELb1ELb0ELb1EEEEEEEEEvNT_6ParamsE)
        /*0068*/ 	.word	0x00000080


	//----- nvinfo : EIATTR_FRAME_SIZE
	.align		4
.L_39:
        /*006c*/ 	.byte	0x04, 0x11
        /*006e*/ 	.short	(.L_41 - .L_40)
	.align		4
.L_40:
        /*0070*/ 	.word	index@(_ZN7cutlass13device_kernelIN5flash11enable_sm90INS1_16FlashAttnFwdSm90INS1_25CollectiveMainloopFwdSm90ILi2EN4cute5tupleIJNS5_1CILi1EEES8_S8_EEENS6_IJNS7_ILi192EEENS7_ILi128EEENS7_ILi64EEEEEELi64ENS_10bfloat16_tEfNS_4arch4Sm90ELb0ELb1ELb0ELb1ELb0ELb0ELb0ELb1ELb1ELb0ELb0ELb0EEENS1_21CollectiveEpilogueFwdINS6_IJSA_SC_SB_EEES9_SE_SG_Li384ELb1ELb0ELb0ELb0EEENS1_36VarlenDynamicPersistentTileSchedulerILi192ELi128ELi384ELi32ELb0ELb0ELb1ELb1ELb0ELb1EEEEEEEEEvNT_6ParamsE)
        /*0074*/ 	.word	0x00000010


	//----- nvinfo : EIATTR_REGCOUNT
	.align		4
.L_41:
        /*0078*/ 	.byte	0x04, 0x2f
        /*007a*/ 	.short	(.L_43 - .L_42)
	.align		4
.L_42:
        /*007c*/ 	.word	index@(_ZN7cutlass13device_kernelIN5flash11enable_sm90INS1_16FlashAttnFwdSm90INS1_25CollectiveMainloopFwdSm90ILi2EN4cute5tupleIJNS5_1CILi1EEES8_S8_EEENS6_IJNS7_ILi192EEENS7_ILi128EEENS7_ILi64EEEEEELi64ENS_10bfloat16_tEfNS_4arch4Sm90ELb0ELb1ELb0ELb0ELb0ELb0ELb0ELb1ELb1ELb0ELb0ELb0EEENS1_21CollectiveEpilogueFwdINS6_IJSA_SC_SB_EEES9_SE_SG_Li384ELb0ELb0ELb0ELb0EEENS1_30DynamicPersistentTileSchedulerILi384ELi32ELb0ELb0ELb1EEEEEEEEEvNT_6ParamsE)
        /*0080*/ 	.word	0x00000080


	//----- nvinfo : EIATTR_FRAME_SIZE
	.align		4
.L_43:
        /*0084*/ 	.byte	0x04, 0x11
        /*0086*/ 	.short	(.L_45 - .L_44)
	.align		4
.L_44:
        /*0088*/ 	.word	index@(_ZN7cutlass13device_kernelIN5flash11enable_sm90INS1_16FlashAttnFwdSm90INS1_25CollectiveMainloopFwdSm90ILi2EN4cute5tupleIJNS5_1CILi1EEES8_S8_EEENS6_IJNS7_ILi192EEENS7_ILi128EEENS7_ILi64EEEEEELi64ENS_10bfloat16_tEfNS_4arch4Sm90ELb0ELb1ELb0ELb0ELb0ELb0ELb0ELb1ELb1ELb0ELb0ELb0EEENS1_21CollectiveEpilogueFwdINS6_IJSA_SC_SB_EEES9_SE_SG_Li384ELb0ELb0ELb0ELb0EEENS1_30DynamicPersistentTileSchedulerILi384ELi32ELb0ELb0ELb1EEEEEEEEEvNT_6ParamsE)
        /*008c*/ 	.word	0x00000000


	//----- nvinfo : EIATTR_REGCOUNT
	.align		4
.L_45:
        /*0090*/ 	.byte	0x04, 0x2f
        /*0092*/ 	.short	(.L_47 - .L_46)
	.align		4
.L_46:
        /*0094*/ 	.word	index@(_ZN7cutlass13device_kernelIN5flash11enable_sm90INS1_16FlashAttnFwdSm90INS1_25CollectiveMainloopFwdSm90ILi2EN4cute5tupleIJNS5_1CILi1EEES8_S8_EEENS6_IJNS7_ILi192EEESA_NS7_ILi64EEEEEELi64ENS_10bfloat16_tEfNS_4arch4Sm90ELb0ELb0ELb0ELb1ELb0ELb1ELb0ELb0ELb1ELb0ELb0ELb0EEENS1_21CollectiveEpilogueFwdINS6_IJSA_SB_SA_EEES9_SD_SF_Li384ELb1ELb0ELb0ELb0EEENS1_36VarlenDynamicPersistentTileSchedulerILi192ELi192ELi384ELi32ELb0ELb0ELb1ELb0ELb1ELb1EEEEEEEEEvNT_6ParamsE)
        /*0098*/ 	.word	0x00000080


	//----- nvinfo : EIATTR_FRAME_SIZE
	.align		4
.L_47:
        /*009c*/ 	.byte	0x04, 0x11
        /*009e*/ 	.short	(.L_49 - .L_48)
	.align		4
.L_48:
        /*00a0*/ 	.word	index@(_ZN7cutlass13device_kernelIN5flash11enable_sm90INS1_16FlashAttnFwdSm90INS1_25CollectiveMainloopFwdSm90ILi2EN4cute5tupleIJNS5_1CILi1EEES8_S8_EEENS6_IJNS7_ILi192EEESA_NS7_ILi64EEEEEELi64ENS_10bfloat16_tEfNS_4arch4Sm90ELb0ELb0ELb0ELb1ELb0ELb1ELb0ELb0ELb1ELb0ELb0ELb0EEENS1_21CollectiveEpilogueFwdINS6_IJSA_SB_SA_EEES9_SD_SF_Li384ELb1ELb0ELb0ELb0EEENS1_36VarlenDynamicPersistentTileSchedulerILi192ELi192ELi384ELi32ELb0ELb0ELb1ELb0ELb1ELb1EEEEEEEEEvNT_6ParamsE)
        /*00a4*/ 	.word	0x00000060


	//----- nvinfo : EIATTR_REGCOUNT
	.align		4
.L_49:
        /*00a8*/ 	.byte	0x04, 0x2f
        /*00aa*/ 	.short	(.L_51 - .L_50)
	.align		4
.L_50:
        /*00ac*/ 	.word	index@(_ZN7cutlass13device_kernelIN5flash11enable_sm90INS1_16FlashAttnFwdSm90INS1_25CollectiveMainloopFwdSm90ILi2EN4cute5tupleIJNS5_1CILi1EEES8_S8_EEENS6_IJNS7_ILi192EEESA_NS7_ILi64EEEEEELi64ENS_10bfloat16_tEfNS_4arch4Sm90ELb0ELb0ELb0ELb1ELb0ELb0ELb0ELb0ELb1ELb0ELb0ELb0EEENS1_21CollectiveEpilogueFwdINS6_IJSA_SB_SA_EEES9_SD_SF_Li384ELb1ELb0ELb0ELb0EEENS1_36VarlenDynamicPersistentTileSchedulerILi192ELi192ELi384ELi32ELb0ELb0ELb1ELb0ELb1ELb1EEEEEEEEEvNT_6ParamsE)
        /*00b0*/ 	.word	0x00000080


	//----- nvinfo : EIATTR_FRAME_SIZE
	.align		4
.L_51:
        /*00b4*/ 	.byte	0x04, 0x11
        /*00b6*/ 	.short	(.L_53 - .L_52)
	.align		4
.L_52:
        /*00b8*/ 	.word	index@(_ZN7cutlass13device_kernelIN5flash11enable_sm90INS1_16FlashAttnFwdSm90INS1_25CollectiveMainloopFwdSm90ILi2EN4cute5tupleIJNS5_1CILi1EEES8_S8_EEENS6_IJNS7_ILi192EEESA_NS7_ILi64EEEEEELi64ENS_10bfloat16_tEfNS_4arch4Sm90ELb0ELb0ELb0ELb1ELb0ELb0ELb0ELb0ELb1ELb0ELb0ELb0EEENS1_21CollectiveEpilogueFwdINS6_IJSA_SB_SA_EEES9_SD_SF_Li384ELb1ELb0ELb0ELb0EEENS1_36VarlenDynamicPersistentTileSchedulerILi192ELi192ELi384ELi32ELb0ELb0ELb1ELb0ELb1ELb1EEEEEEEEEvNT_6ParamsE)
        /*00bc*/ 	.word	0x00000020


	//----- nvinfo : EIATTR_REGCOUNT
	.align		4
.L_53:
        /*00c0*/ 	.byte	0x04, 0x2f
        /*00c2*/ 	.short	(.L_55 - .L_54)
	.align		4
.L_54:
        /*00c4*/ 	.word	index@(_ZN7cutlass13device_kernelIN5flash11enable_sm90INS1_16FlashAttnFwdSm90INS1_25CollectiveMainloopFwdSm90ILi2EN4cute5tupleIJNS5_1CILi1EEES8_S8_EEENS6_IJNS7_ILi192EEESA_NS7_ILi64EEEEEELi64ENS_10bfloat16_tEfNS_4arch4Sm90ELb0ELb0ELb0ELb0ELb0ELb0ELb0ELb0ELb1ELb0ELb0ELb0EEENS1_21CollectiveEpilogueFwdINS6_IJSA_SB_SA_EEES9_SD_SF_Li384ELb0ELb0ELb0ELb0EEENS1_29StaticPersistentTileSchedulerILb0EEEEEEEEEvNT_6ParamsE)
        /*00c8*/ 	.word	0x00000080


	//----- nvinfo : EIATTR_FRAME_SIZE
	.align		4
.L_55:
        /*00cc*/ 	.byte	0x04, 0x11
        /*00ce*/ 	.short	(.L_57 - .L_56)
	.align		4
.L_56:
        /*00d0*/ 	.word	index@(_ZN7cutlass13device_kernelIN5flash11enable_sm90INS1_16FlashAttnFwdSm90INS1_25CollectiveMainloopFwdSm90ILi2EN4cute5tupleIJNS5_1CILi1EEES8_S8_EEENS6_IJNS7_ILi192EEESA_NS7_ILi64EEEEEELi64ENS_10bfloat16_tEfNS_4arch4Sm90ELb0ELb0ELb0ELb0ELb0ELb0ELb0ELb0ELb1ELb0ELb0ELb0EEENS1_21CollectiveEpilogueFwdINS6_IJSA_SB_SA_EEES9_SD_SF_Li384ELb0ELb0ELb0ELb0EEENS1_29StaticPersistentTileSchedulerILb0EEEEEEEEEvNT_6ParamsE)
        /*00d4*/ 	.word	0x00000018


	//----- nvinfo : EIATTR_MIN_STACK_SIZE
	.align		4
.L_57:
        /*00d8*/ 	.byte	0x04, 0x12
        /*00da*/ 	.short	(.L_59 - .L_58)
	.align		4
.L_58:
        /*00dc*/ 	.word	index@(_ZN7cutlass13device_kernelIN5flash11enable_sm90INS1_16FlashAttnFwdSm90INS1_25CollectiveMainloopFwdSm90ILi2EN4cute5tupleIJNS5_1CILi1EEES8_S8_EEENS6_IJNS7_ILi192EEESA_NS7_ILi64EEEEEELi64ENS_10bfloat16_tEfNS_4arch4Sm90ELb0ELb0ELb0ELb0ELb0ELb0ELb0ELb0ELb1ELb0ELb0ELb0EEENS1_21CollectiveEpilogueFwdINS6_IJSA_SB_SA_EEES9_SD_SF_Li384ELb0ELb0ELb0ELb0EEENS1_29StaticPersistentTileSchedulerILb0EEEEEEEEEvNT_6ParamsE)
        /*00e0*/ 	.word	0x00000018


	//----- nvinfo : EIATTR_MIN_STACK_SIZE
	.align		4
.L_59:
        /*00e4*/ 	.byte	0x04, 0x12
        /*00e6*/ 	.short	(.L_61 - .L_60)
	.align		4
.L_60:
        /*00e8*/ 	.word	index@(_ZN7cutlass13device_kernelIN5flash11enable_sm90INS1_16FlashAttnFwdSm90INS1_25CollectiveMainloopFwdSm90ILi2EN4cute5tupleIJNS5_1CILi1EEES8_S8_EEENS6_IJNS7_ILi192EEESA_NS7_ILi64EEEEEELi64ENS_10bfloat16_tEfNS_4arch4Sm90ELb0ELb0ELb0ELb1ELb0ELb0ELb0ELb0ELb1ELb0ELb0ELb0EEENS1_21CollectiveEpilogueFwdINS6_IJSA_SB_SA_EEES9_SD_SF_Li384ELb1ELb0ELb0ELb0EEENS1_36VarlenDynamicPersistentTileSchedulerILi192ELi192ELi384ELi32ELb0ELb0ELb1ELb0ELb1ELb1EEEEEEEEEvNT_6ParamsE)
        /*00ec*/ 	.word	0x00000020


	//----- nvinfo : EIATTR_MIN_STACK_SIZE
	.align		4
.L_61:
        /*00f0*/ 	.byte	0x04, 0x12
        /*00f2*/ 	.short	(.L_63 - .L_62)
	.align		4
.L_62:
        /*00f4*/ 	.word	index@(_ZN7cutlass13device_kernelIN5flash11enable_sm90INS1_16FlashAttnFwdSm90INS1_25CollectiveMainloopFwdSm90ILi2EN4cute5tupleIJNS5_1CILi1EEES8_S8_EEENS6_IJNS7_ILi192EEESA_NS7_ILi64EEEEEELi64ENS_10bfloat16_tEfNS_4arch4Sm90ELb0ELb0ELb0ELb1ELb0ELb1ELb0ELb0ELb1ELb0ELb0ELb0EEENS1_21CollectiveEpilogueFwdINS6_IJSA_SB_SA_EEES9_SD_SF_Li384ELb1ELb0ELb0ELb0EEENS1_36VarlenDynamicPersistentTileSchedulerILi192ELi192ELi384ELi32ELb0ELb0ELb1ELb0ELb1ELb1EEEEEEEEEvNT_6ParamsE)
        /*00f8*/ 	.word	0x00000060


	//----- nvinfo : EIATTR_MIN_STACK_SIZE
	.align		4
.L_63:
        /*00fc*/ 	.byte	0x04, 0x12
        /*00fe*/ 	.short	(.L_65 - .L_64)
	.align		4
.L_64:
        /*0100*/ 	.word	index@(_ZN7cutlass13device_kernelIN5flash11enable_sm90INS1_16FlashAttnFwdSm90INS1_25CollectiveMainloopFwdSm90ILi2EN4cute5tupleIJNS5_1CILi1EEES8_S8_EEENS6_IJNS7_ILi192EEENS7_ILi128EEENS7_ILi64EEEEEELi64ENS_10bfloat16_tEfNS_4arch4Sm90ELb0ELb1ELb0ELb0ELb0ELb0ELb0ELb1ELb1ELb0ELb0ELb0EEENS1_21CollectiveEpilogueFwdINS6_IJSA_SC_SB_EEES9_SE_SG_Li384ELb0ELb0ELb0ELb0EEENS1_30DynamicPersistentTileSchedulerILi384ELi32ELb0ELb0ELb1EEEEEEEEEvNT_6ParamsE)
        /*0104*/ 	.word	0x00000000


	//----- nvinfo : EIATTR_MIN_STACK_SIZE
	.align		4
.L_65:
        /*0108*/ 	.byte	0x04, 0x12
        /*010a*/ 	.short	(.L_67 - .L_66)
	.align		4
.L_66:
        /*010c*/ 	.word	index@(_ZN7cutlass13device_kernelIN5flash11enable_sm90INS1_16FlashAttnFwdSm90INS1_25CollectiveMainloopFwdSm90ILi2EN4cute5tupleIJNS5_1CILi1EEES8_S8_EEENS6_IJNS7_ILi192EEENS7_ILi128EEENS7_ILi64EEEEEELi64ENS_10bfloat16_tEfNS_4arch4Sm90ELb0ELb1ELb0ELb1ELb0ELb0ELb0ELb1ELb1ELb0ELb0ELb0EEENS1_21CollectiveEpilogueFwdINS6_IJSA_SC_SB_EEES9_SE_SG_Li384ELb1ELb0ELb0ELb0EEENS1_36VarlenDynamicPersistentTileSchedulerILi192ELi128ELi384ELi32ELb0ELb0ELb1ELb1ELb0ELb1EEEEEEEEEvNT_6ParamsE)
        /*0110*/ 	.word	0x00000010


	//----- nvinfo : EIATTR_MIN_STACK_SIZE
	.align		4
.L_67:
        /*0114*/ 	.byte	0x04, 0x12
        /*0116*/ 	.short	(.L_69 - .L_68)
	.align		4
.L_68:
        /*0118*/ 	.word	index@(_ZN7cutlass13device_kernelIN5flash11enable_sm90INS1_16FlashAttnFwdSm90INS1_25CollectiveMainloopFwdSm90ILi2EN4cute5tupleIJNS5_1CILi1EEES8_S8_EEENS6_IJNS7_ILi192EEENS7_ILi128EEENS7_ILi64EEEEEELi64ENS_10bfloat16_tEfNS_4arch4Sm90ELb0ELb1ELb0ELb1ELb0ELb1ELb0ELb1ELb1ELb0ELb0ELb0EEENS1_21CollectiveEpilogueFwdINS6_IJSA_SC_SB_EEES9_SE_SG_Li384ELb1ELb0ELb0ELb0EEENS1_36VarlenDynamicPersistentTileSchedulerILi192ELi128ELi384ELi32ELb0ELb0ELb1ELb1ELb0ELb1EEEEEEEEEvNT_6ParamsE)
        /*011c*/ 	.word	0x00000048


	//----- nvinfo : EIATTR_MIN_STACK_SIZE
	.align		4
.L_69:
        /*0120*/ 	.byte	0x04, 0x12
        /*0122*/ 	.short	(.L_71 - .L_70)
	.align		4
.L_70:
        /*0124*/ 	.word	index@(_ZN7cutlass13device_kernelIN5flash11enable_sm90INS1_16FlashAttnFwdSm90INS1_25CollectiveMainloopFwdSm90ILi2EN4cute5tupleIJNS5_1CILi1EEES8_S8_EEENS6_IJNS7_ILi192EEENS7_ILi128EEENS7_ILi64EEEEEELi64ENS_10bfloat16_tEfNS_4arch4Sm90ELb1ELb0ELb0ELb0ELb0ELb0ELb0ELb1ELb1ELb0ELb0ELb0EEENS1_21CollectiveEpilogueFwdINS6_IJSA_SC_SB_EEES9_SE_SG_Li384ELb0ELb0ELb0ELb0EEENS1_30DynamicPersistentTileSchedulerILi384ELi32ELb0ELb0ELb1EEEEEEEEEvNT_6ParamsE)
        /*0128*/ 	.word	0x00000000


	//----- nvinfo : EIATTR_MIN_STACK_SIZE
	.align		4
.L_71:
        /*012c*/ 	.byte	0x04, 0x12
        /*012e*/ 	.short	(.L_73 - .L_72)
	.align		4
.L_72:
        /*0130*/ 	.word	index@(_ZN7cutlass13device_kernelIN5flash11enable_sm90INS1_16FlashAttnFwdSm90INS1_25CollectiveMainloopFwdSm90ILi2EN4cute5tupleIJNS5_1CILi1EEES8_S8_EEENS6_IJNS7_ILi192EEENS7_ILi128EEENS7_ILi64EEEEEELi64ENS_10bfloat16_tEfNS_4arch4Sm90ELb1ELb0ELb0ELb1ELb0ELb0ELb0ELb1ELb1ELb0ELb0ELb0EEENS1_21CollectiveEpilogueFwdINS6_IJSA_SC_SB_EEES9_SE_SG_Li384ELb1ELb0ELb0ELb0EEENS1_36VarlenDynamicPersistentTileSchedulerILi192ELi128ELi384ELi32ELb0ELb0ELb1ELb1ELb1ELb1EEEEEEEEEvNT_6ParamsE)
        /*0134*/ 	.word	0x00000010


	//----- nvinfo : EIATTR_MIN_STACK_SIZE
	.align		4
.L_73:
        /*0138*/ 	.byte	0x04, 0x12
        /*013a*/ 	.short	(.L_75 - .L_74)
	.align		4
.L_74:
        /*013c*/ 	.word	index@(_ZN7cutlass13device_kernelIN5flash11enable_sm90INS1_16FlashAttnFwdSm90INS1_25CollectiveMainloopFwdSm90ILi2EN4cute5tupleIJNS5_1CILi1EEES8_S8_EEENS6_IJNS7_ILi192EEENS7_ILi128EEENS7_ILi64EEEEEELi64ENS_10bfloat16_tEfNS_4arch4Sm90ELb1ELb0ELb0ELb1ELb0ELb1ELb0ELb1ELb1ELb0ELb0ELb0EEENS1_21CollectiveEpilogueFwdINS6_IJSA_SC_SB_EEES9_SE_SG_Li384ELb1ELb0ELb0ELb0EEENS1_36VarlenDynamicPersistentTileSchedulerILi192ELi128ELi384ELi32ELb0ELb0ELb1ELb1ELb1ELb1EEEEEEEEEvNT_6ParamsE)
        /*0140*/ 	.word	0x00000048
.L_75:


//--------------------- .nv.compat                --------------------------
	.section	.nv.compat,"",@"SHT_CUDA_COMPAT_INFO"
	.align	4
        /*0000*/ 	.byte	0x02, 0x09, 0x01, 0x00, 0x02, 0x02, 0x04, 0x00, 0x02, 0x05, 0x05, 0x00, 0x03, 0x07, 0x01, 0x01
        /*0010*/ 	.byte	0x02, 0x03, 0x01, 0x00, 0x02, 0x06, 0x01, 0x00, 0x04, 0x0b, 0x08, 0x00, 0x00, 0x00, 0x00, 0x00
        /*0020*/ 	.byte	0x00, 0x00, 0x00, 0x00


//--------------------- .nv.info._ZN7cutlass13device_kernelIN5flash11enable_sm90INS1_16FlashAttnFwdSm90INS1_25CollectiveMainloopFwdSm90ILi2EN4cute5tupleIJNS5_1CILi1EEES8_S8_EEENS6_IJNS7_ILi192EEESA_NS7_ILi64EEEEEELi64ENS_10bfloat16_tEfNS_4arch4Sm90ELb0ELb0ELb0ELb0ELb0ELb0ELb0ELb0ELb1ELb0ELb0ELb0EEENS1_21CollectiveEpilogueFwdINS6_IJSA_SB_SA_EEES9_SD_SF_Li384ELb0ELb0ELb0ELb0EEENS1_29StaticPersistentTileSchedulerILb0EEEEEEEEEvNT_6ParamsE --------------------------
	.section	.nv.info._ZN7cutlass13device_kernelIN5flash11enable_sm90INS1_16FlashAttnFwdSm90INS1_25CollectiveMainloopFwdSm90ILi2EN4cute5tupleIJNS5_1CILi1EEES8_S8_EEENS6_IJNS7_ILi192EEESA_NS7_ILi64EEEEEELi64ENS_10bfloat16_tEfNS_4arch4Sm90ELb0ELb0ELb0ELb0ELb0ELb0ELb0ELb0ELb1ELb0ELb0ELb0EEENS1_21CollectiveEpilogueFwdINS6_IJSA_SB_SA_EEES9_SD_SF_Li384ELb0ELb0ELb0ELb0EEENS1_29StaticPersistentTileSchedulerILb0EEEEEEEEEvNT_6ParamsE,"",@"SHT_CUDA_INFO"
	.sectionflags	@""
	.align	4


	//----- nvinfo : EIATTR_CUDA_API_VERSION
	.align		4
        /*0000*/ 	.byte	0x04, 0x37
        /*0002*/ 	.short	(.L_77 - .L_76)
.L_76:
        /*0004*/ 	.word	0x00000082


	//----- nvinfo : EIATTR_KPARAM_INFO
	.align		4
.L_77:
        /*0008*/ 	.byte	0x04, 0x17
        /*000a*/ 	.short	(.L_79 - .L_78)
.L_78:
        /*000c*/ 	.word	0x00000000
        /*0010*/ 	.short	0x0000
        /*0012*/ 	.short	0x0070
        /*0014*/ 	.byte	0x00, 0xf0, 0x01, 0x2e


	//----- nvinfo : EIATTR_SPARSE_MMA_MASK
	.align		4
.L_79:
        /*0018*/ 	.byte	0x03, 0x50
        /*001a*/ 	.short	0x0000


	//----- nvinfo : EIATTR_MAXREG_COUNT
	.align		4
        /*001c*/ 	.byte	0x03, 0x1b
        /*001e*/ 	.short	0x0080


	//----- nvinfo : EIATTR_NUM_BARRIERS
	.align		4
        /*0020*/ 	.byte	0x02, 0x4c
        /*0022*/ 	.byte	0x10
	.zero		1


	//----- nvinfo : EIATTR_EXTERNS
	.align		4
        /*0024*/ 	.byte	0x04, 0x0f
        /*0026*/ 	.short	(.L_81 - .L_80)


	//   ....[0]....
	.align		4
.L_80:
        /*0028*/ 	.word	index@(__assertfail)


	//----- nvinfo : EIATTR_ANNOTATIONS
	.align		4
.L_81:
        /*002c*/ 	.byte	0x04, 0x55
        /*002e*/ 	.short	(.L_83 - .L_82)


	//   ....[0]....
.L_82:
        /*0030*/ 	.word	0x00000001
        /*0034*/ 	.byte	0x50, 0x09, 0x00, 0x00, 0x01, 0x00, 0x00, 0x00, 0x30, 0x0b, 0x00, 0x00, 0x01, 0x00, 0x00, 0x00
        /*0044*/ 	.byte	0x60, 0x0b, 0x00, 0x00, 0x01, 0x00, 0x00, 0x00, 0xc0, 0x0d, 0x00, 0x00, 0x01, 0x00, 0x00, 0x00
        /*0054*/ 	.byte	0xe0, 0x0d, 0x00, 0x00, 0x01, 0x00, 0x00, 0x00, 0xf0, 0x0d, 0x00, 0x00, 0x01, 0x00, 0x00, 0x00
        /*0064*/ 	.byte	0x90, 0x12, 0x00, 0x00, 0x01, 0x00, 0x00, 0x00, 0x70, 0x14, 0x00, 0x00, 0x01, 0x00, 0x00, 0x00
        /*0074*/ 	.byte	0x80, 0x6b, 0x00, 0x00, 0x01, 0x00, 0x00, 0x00, 0xa0, 0x6b, 0x00, 0x00, 0x01, 0x00, 0x00, 0x00
        /*0084*/ 	.byte	0xd0, 0x7b, 0x00, 0x00, 0x01, 0x00, 0x00, 0x00, 0x60, 0x7c, 0x00, 0x00, 0x01, 0x00, 0x00, 0x00
        /*0094*/ 	.byte	0x20, 0xa0, 0x00, 0x00


	//----- nvinfo : EIATTR_MERCURY_ISA_VERSION
	.align		4
.L_83:
        /*0098*/ 	.byte	0x03, 0x5f
        /*009a*/ 	.short	0x0101


	//----- nvinfo : EIATTR_INT_WARP_WIDE_INSTR_OFFSETS
	.align		4
        /*009c*/ 	.byte	0x04, 0x31
        /*009e*/ 	.short	(.L_85 - .L_84)


	//   ....[0]....
.L_84:
        /*00a0*/ 	.word	0x00000180


	//   ....[1]....
        /*00a4*/ 	.word	0x000001c0


	//   ....[2]....
        /*00a8*/ 	.word	0x00000250


	//   ....[3]....
        /*00ac*/ 	.word	0x000083e0


	//   ....[4]....
        /*00b0*/ 	.word	0x00008460


	//----- nvinfo : EIATTR_COOP_GROUP_MASK_REGIDS
	.align		4
.L_85:
        /*00b4*/ 	.byte	0x04, 0x29
        /*00b6*/ 	.short	(.L_87 - .L_86)


	//   ....[0]....
.L_86:
        /*00b8*/ 	.word	0xffffffff


	//   ....[1]....
        /*00bc*/ 	.word	0xffffffff


	//   ....[2]....
        /*00c0*/ 	.word	0xffffffff


	//   ....[3]....
        /*00c4*/ 	.word	0xffffffff


	//   ....[4]....
        /*00c8*/ 	.word	0xffffffff


	//   ....[5]....
        /*00cc*/ 	.word	0xffffffff


	//   ....[6]....
        /*00d0*/ 	.word	0xffffffff


	//   ....[7]....
        /*00d4*/ 	.word	0xffffffff


	//   ....[8]....
        /*00d8*/ 	.word	0xffffffff


	//   ....[9]....
        /*00dc*/ 	.word	0xffffffff


	//   ....[10]....
        /*00e0*/ 	.word	0xffffffff


	//   ....[11]....
        /*00e4*/ 	.word	0xffffffff


	//   ....[12]....
        /*00e8*/ 	.word	0xffffffff


	//   ....[13]....
        /*00ec*/ 	.word	0xffffffff


	//   ....[14]....
        /*00f0*/ 	.word	0xffffffff


	//   ....[15]....
        /*00f4*/ 	.word	0xffffffff


	//   ....[16]....
        /*00f8*/ 	.word	0xffffffff


	//   ....[17]....
        /*00fc*/ 	.word	0xffffffff


	//   ....[18]....
        /*0100*/ 	.word	0xffffffff


	//   ....[19]....
        /*0104*/ 	.word	0xffffffff


	//   ....[20]....
        /*0108*/ 	.word	0xffffffff


	//   ....[21]....
        /*010c*/ 	.word	0xffffffff


	//   ....[22]....
        /*0110*/ 	.word	0xffffffff


	//   ....[23]....
        /*0114*/ 	.word	0xffffffff


	//   ....[24]....
        /*0118*/ 	.word	0xffffffff


	//   ....[25]....
        /*011c*/ 	.word	0x0500000f


	//   ....[26]....
        /*0120*/ 	.word	0x0500000f


	//----- nvinfo : EIATTR_COOP_GROUP_INSTR_OFFSETS
	.align		4
.L_87:
        /*0124*/ 	.byte	0x04, 0x28
        /*0126*/ 	.short	(.L_89 - .L_88)


	//   ....[0]....
.L_88:
        /*0128*/ 	.word	0x00000060


	//   ....[1]....
        /*012c*/ 	.word	0x00000190


	//   ....[2]....
        /*0130*/ 	.word	0x00000230


	//   ....[3]....
        /*0134*/ 	.word	0x000003c0


	//   ....[4]....
        /*0138*/ 	.word	0x00000520


	//   ....[5]....
        /*013c*/ 	.word	0x00000640


	//   ....[6]....
        /*0140*/ 	.word	0x000007a0


	//   ....[7]....
        /*0144*/ 	.word	0x00001100


	//   ....[8]....
        /*0148*/ 	.word	0x000024c0


	//   ....[9]....
        /*014c*/ 	.word	0x000025c0


	//   ....[10]....
        /*0150*/ 	.word	0x00002a80


	//   ....[11]....
        /*0154*/ 	.word	0x00002ba0


	//   ....[12]....
        /*0158*/ 	.word	0x00003f30


	//   ....[13]....
        /*015c*/ 	.word	0x00004920


	//   ....[14]....
        /*0160*/ 	.word	0x00004960


	//   ....[15]....
        /*0164*/ 	.word	0x00005440


	//   ....[16]....
        /*0168*/ 	.word	0x00005510


	//   ....[17]....
        /*016c*/ 	.word	0x00006a80


	//   ....[18]....
        /*0170*/ 	.word	0x00006be0


	//   ....[19]....
        /*0174*/ 	.word	0x00006c20


	//   ....[20]....
        /*0178*/ 	.word	0x00006db0


	//   ....[21]....
        /*017c*/ 	.word	0x00006df0


	//   ....[22]....
        /*0180*/ 	.word	0x00007930


	//   ....[23]....
        /*0184*/ 	.word	0x00007cc0


	//   ....[24]....
        /*0188*/ 	.word	0x00009fa0


	//   ....[25]....
        /*018c*/ 	.word	0x0000a480


	//   ....[26]....
        /*0190*/ 	.word	0x0000a8f0


	//----- nvinfo : EIATTR_REG_RECONFIG
	.align		4
.L_89:
        /*0194*/ 	.byte	0x01, 0x54
	.zero		2


	//----- nvinfo : EIATTR_SYSCALL_OFFSETS
	.align		4
        /*0198*/ 	.byte	0x04, 0x46
        /*019a*/ 	.short	(.L_91 - .L_90)


	//   ....[0]....
.L_90:
        /*019c*/ 	.word	0x00001280


	//   ....[1]....
        /*01a0*/ 	.word	0x000080e0


	//   ....[2]....
        /*01a4*/ 	.word	0x00008210


	//   ....[3]....
        /*01a8*/ 	.word	0x00008310


	//----- nvinfo : EIATTR_MBARRIER_INSTR_OFFSETS
	.align		4
.L_91:
        /*01ac*/ 	.byte	0x04, 0x39
        /*01ae*/ 	.short	(.L_93 - .L_92)


	//   ....[0]....
.L_92:
        /*01b0*/ 	.word	0x00000270
        /*01b4*/ 	.word	0x000000ff
        /*01b8*/ 	.word	0x00030800
        /*01bc*/ 	.short	0x0100
        /*01be*/ 	.byte	0x06
	.zero		1


	//   ....[1]....
        /*01c0*/ 	.word	0x00000280
        /*01c4*/ 	.word	0x000000ff
        /*01c8*/ 	.word	0x00030820
        /*01cc*/ 	.short	0x0100
        /*01ce*/ 	.byte	0x06
	.zero		1


	//   ....[2]....
        /*01d0*/ 	.word	0x00000370
        /*01d4*/ 	.word	0x000000ff
        /*01d8*/ 	.word	0x00030830
        /*01dc*/ 	.short	0x0100
        /*01de*/ 	.byte	0x08
	.zero		1


	//   ....[3]....
        /*01e0*/ 	.word	0x00000380
        /*01e4*/ 	.word	0x000000ff
        /*01e8*/ 	.word	0x00030840
        /*01ec*/ 	.short	0x0100
        /*01ee*/ 	.byte	0x08
	.zero		1


	//   ....[4]....
        /*01f0*/ 	.word	0x00000390
        /*01f4*/ 	.word	0x000000ff
        /*01f8*/ 	.word	0x00030838
        /*01fc*/ 	.short	0x0100
        /*01fe*/ 	.byte	0x08
	.zero		1


	//   ....[5]....
        /*0200*/ 	.word	0x000003a0
        /*0204*/ 	.word	0x000000ff
        /*0208*/ 	.word	0x00030848
        /*020c*/ 	.short	0x0100
        /*020e*/ 	.byte	0x08
	.zero		1


	//   ....[6]....
        /*0210*/ 	.word	0x000004d0
        /*0214*/ 	.word	0x000000ff
        /*0218*/ 	.word	0x00030850
        /*021c*/ 	.short	0x0100
        /*021e*/ 	.byte	0x08
	.zero		1


	//   ....[7]....
        /*0220*/ 	.word	0x000004e0
        /*0224*/ 	.word	0x000000ff
        /*0228*/ 	.word	0x00030860
        /*022c*/ 	.short	0x0100
        /*022e*/ 	.byte	0x08
	.zero		1


	//   ....[8]....
        /*0230*/ 	.word	0x000004f0
        /*0234*/ 	.word	0x000000ff
        /*0238*/ 	.word	0x00030858
        /*023c*/ 	.short	0x0100
        /*023e*/ 	.byte	0x08
	.zero		1


	//   ....[9]....
        /*0240*/ 	.word	0x00000500
        /*0244*/ 	.word	0x000000ff
        /*0248*/ 	.word	0x00030868
        /*024c*/ 	.short	0x0100
        /*024e*/ 	.byte	0x08
	.zero		1


	//   ....[10]....
        /*0250*/ 	.word	0x000005f0
        /*0254*/ 	.word	0x000000ff
        /*0258*/ 	.word	0x00030870
        /*025c*/ 	.short	0x0100
        /*025e*/ 	.byte	0x06
	.zero		1


	//   ....[11]....
        /*0260*/ 	.word	0x00000600
        /*0264*/ 	.word	0x000000ff
        /*0268*/ 	.word	0x00030880
        /*026c*/ 	.short	0x0100
        /*026e*/ 	.byte	0x06
	.zero		1


	//   ....[12]....
        /*0270*/ 	.word	0x00000610
        /*0274*/ 	.word	0x000000ff
        /*0278*/ 	.word	0x00030878
        /*027c*/ 	.short	0x0100
        /*027e*/ 	.byte	0x06
	.zero		1


	//   ....[13]....
        /*0280*/ 	.word	0x00000620
        /*0284*/ 	.word	0x000000ff
        /*0288*/ 	.word	0x00030888
        /*028c*/ 	.short	0x0100
        /*028e*/ 	.byte	0x06
	.zero		1


	//   ....[14]....
        /*0290*/ 	.word	0x00000750
        /*0294*/ 	.word	0x000000ff
        /*0298*/ 	.word	0x00030890
        /*029c*/ 	.short	0x0100
        /*029e*/ 	.byte	0x08
	.zero		1


	//   ....[15]....
        /*02a0*/ 	.word	0x00000760
        /*02a4*/ 	.word	0x000000ff
        /*02a8*/ 	.word	0x000308a0
        /*02ac*/ 	.short	0x0100
        /*02ae*/ 	.byte	0x08
	.zero		1


	//   ....[16]....
        /*02b0*/ 	.word	0x00000770
        /*02b4*/ 	.word	0x000000ff
        /*02b8*/ 	.word	0x00030898
        /*02bc*/ 	.short	0x0100
        /*02be*/ 	.byte	0x08
	.zero		1


	//   ....[17]....
        /*02c0*/ 	.word	0x00000780
        /*02c4*/ 	.word	0x000000ff
        /*02c8*/ 	.word	0x000308a8
        /*02cc*/ 	.short	0x0100
        /*02ce*/ 	.byte	0x08
	.zero		1


	//   ....[18]....
        /*02d0*/ 	.word	0x000008b0
        /*02d4*/ 	.word	0x000000ff
        /*02d8*/ 	.word	0x000308b0
        /*02dc*/ 	.short	0x0100
        /*02de*/ 	.byte	0x08
	.zero		1


	//   ....[19]....
        /*02e0*/ 	.word	0x000008c0
        /*02e4*/ 	.word	0x000000ff
        /*02e8*/ 	.word	0x000308c0
        /*02ec*/ 	.short	0x0100
        /*02ee*/ 	.byte	0x08
	.zero		1


	//   ....[20]....
        /*02f0*/ 	.word	0x000008d0
        /*02f4*/ 	.word	0x000000ff
        /*02f8*/ 	.word	0x000308b8
        /*02fc*/ 	.short	0x0100
        /*02fe*/ 	.byte	0x08
	.zero		1


	//   ....[21]....
        /*0300*/ 	.word	0x000008e0
        /*0304*/ 	.word	0x000000ff
        /*0308*/ 	.word	0x000308c8
        /*030c*/ 	.short	0x0100
        /*030e*/ 	.byte	0x08
	.zero		1


	//   ....[22]....
        /*0310*/ 	.word	0x000012d0
        /*0314*/ 	.word	0x000000ff
        /*0318*/ 	.word	0x00030800
        /*031c*/ 	.short	0x010a
        /*031e*/ 	.byte	0x28
	.zero		1


	//   ....[23]....
        /*0320*/ 	.word	0x00001350
        /*0324*/ 	.word	0x00000004
        /*0328*/ 	.word	0x00030830
        /*032c*/ 	.short	0x010a
        /*032e*/ 	.byte	0x3f
	.zero		1


	//   ....[24]....
        /*0330*/ 	.word	0x000013f0
        /*0334*/ 	.word	0x00000004
        /*0338*/ 	.word	0x00030830
        /*033c*/ 	.short	0x010a
        /*033e*/ 	.byte	0x3f
	.zero		1


	//   ....[25]....
        /*0340*/ 	.word	0x000025e0
        /*0344*/ 	.word	0x00000004
        /*0348*/ 	.word	0x00000000
        /*034c*/ 	.short	0x0101
        /*034e*/ 	.byte	0x3f
	.zero		1


	//   ....[26]....
        /*0350*/ 	.word	0x00004160
        /*0354*/ 	.word	0x000000ff
        /*0358*/ 	.word	0x00030830
        /*035c*/ 	.short	0x010a
        /*035e*/ 	.byte	0x07
	.zero		1


	//   ....[27]....
        /*0360*/ 	.word	0x000041a0
        /*0364*/ 	.word	0x000000ff
        /*0368*/ 	.word	0x00030830
        /*036c*/ 	.short	0x010a
        /*036e*/ 	.byte	0x07
	.zero		1


	//   ....[28]....
        /*0370*/ 	.word	0x000043c0
        /*0374*/ 	.word	0x000000ff
        /*0378*/ 	.word	0x00030850
        /*037c*/ 	.short	0x010a
        /*037e*/ 	.byte	0x07
	.zero		1


	//   ....[29]....
        /*0380*/ 	.word	0x00004400
        /*0384*/ 	.word	0x000000ff
        /*0388*/ 	.word	0x00030850
        /*038c*/ 	.short	0x010a
        /*038e*/ 	.byte	0x07
	.zero		1


	//   ....[30]....
        /*0390*/ 	.word	0x00005d30
        /*0394*/ 	.word	0x0000000f
        /*0398*/ 	.word	0x00000000
        /*039c*/ 	.short	0x0101
        /*039e*/ 	.byte	0x3f
	.zero		1


	//   ....[31]....
        /*03a0*/ 	.word	0x00005f00
        /*03a4*/ 	.word	0x0000000f
        /*03a8*/ 	.word	0x00000000
        /*03ac*/ 	.short	0x0101
        /*03ae*/ 	.byte	0x3f
	.zero		1


	//   ....[32]....
        /*03b0*/ 	.word	0x00006b00
        /*03b4*/ 	.word	0x000000ff
        /*03b8*/ 	.word	0x00030850
        /*03bc*/ 	.short	0x010a
        /*03be*/ 	.byte	0x0c
	.zero		1


	//   ....[33]....
        /*03c0*/ 	.word	0x00006b40
        /*03c4*/ 	.word	0x000000ff
        /*03c8*/ 	.word	0x00030850
        /*03cc*/ 	.short	0x010a
        /*03ce*/ 	.byte	0x0c
	.zero		1


	//   ....[34]....
        /*03d0*/ 	.word	0x00007670
        /*03d4*/ 	.word	0x0000000f
        /*03d8*/ 	.word	0x00000000
        /*03dc*/ 	.short	0x0101
        /*03de*/ 	.byte	0x3f
	.zero		1


	//   ....[35]....
        /*03e0*/ 	.word	0x00007bb0
        /*03e4*/ 	.word	0x000000ff
        /*03e8*/ 	.word	0x00000000
        /*03ec*/ 	.short	0x0101
        /*03ee*/ 	.byte	0x06
	.zero		1


	//   ....[36]....
        /*03f0*/ 	.word	0x000087a0
        /*03f4*/ 	.word	0x00000005
        /*03f8*/ 	.word	0x00030840
        /*03fc*/ 	.short	0x010a
        /*03fe*/ 	.byte	0x3f
	.zero		1


	//   ....[37]....
        /*0400*/ 	.word	0x00008a70
        /*0404*/ 	.word	0x00000013
        /*0408*/ 	.word	0x00030820
        /*040c*/ 	.short	0x010a
        /*040e*/ 	.byte	0x3f
	.zero		1


	//   ....[38]....
        /*0410*/ 	.word	0x00008d20
        /*0414*/ 	.word	0x00000003
        /*0418*/ 	.word	0x00030840
        /*041c*/ 	.short	0x010a
        /*041e*/ 	.byte	0x3f
	.zero		1


	//   ....[39]....
        /*0420*/ 	.word	0x00008ec0
        /*0424*/ 	.word	0x00000002
        /*0428*/ 	.word	0x00000060
        /*042c*/ 	.short	0x010a
        /*042e*/ 	.byte	0x3f
	.zero		1


	//   ....[40]....
        /*0430*/ 	.word	0x00009320
        /*0434*/ 	.word	0x00000003
        /*0438*/ 	.word	0x00030840
        /*043c*/ 	.short	0x010a
        /*043e*/ 	.byte	0x3f
	.zero		1


	//   ....[41]....
        /*0440*/ 	.word	0x000094c0
        /*0444*/ 	.word	0x00000002
        /*0448*/ 	.word	0x00000060
        /*044c*/ 	.short	0x010a
        /*044e*/ 	.byte	0x3f
	.zero		1


	//   ....[42]....
        /*0450*/ 	.word	0x00009880
        /*0454*/ 	.word	0x00000002
        /*0458*/ 	.word	0x00030840
        /*045c*/ 	.short	0x010a
        /*045e*/ 	.byte	0x3f
	.zero		1


	//   ....[43]....
        /*0460*/ 	.word	0x00009a30
        /*0464*/ 	.word	0x00000002
        /*0468*/ 	.word	0x00000060
        /*046c*/ 	.short	0x010a
        /*046e*/ 	.byte	0x3f
	.zero		1


	//   ....[44]....
        /*0470*/ 	.word	0x00009c90
        /*0474*/ 	.word	0x00000003
        /*0478*/ 	.word	0x00030860
        /*047c*/ 	.short	0x010a
        /*047e*/ 	.byte	0x3f
	.zero		1


	//   ....[45]....
        /*0480*/ 	.word	0x00009f20
        /*0484*/ 	.word	0x00000008
        /*0488*/ 	.word	0x00030820
        /*048c*/ 	.short	0x010a
        /*048e*/ 	.byte	0x3f
	.zero		1


	//   ....[46]....
        /*0490*/ 	.word	0x0000a0c0
        /*0494*/ 	.word	0x00000005
        /*0498*/ 	.word	0x00000000
        /*049c*/ 	.short	0x010a
        /*049e*/ 	.byte	0x3f
	.zero		1


	//   ....[47]....
        /*04a0*/ 	.word	0x0000a130
        /*04a4*/ 	.word	0x00000003
        /*04a8*/ 	.word	0x00000000
        /*04ac*/ 	.short	0x010a
        /*04ae*/ 	.byte	0x3f
	.zero		1


	//   ....[48]....
        /*04b0*/ 	.word	0x0000a190
        /*04b4*/ 	.word	0x00000005
        /*04b8*/ 	.word	0x00000000
        /*04bc*/ 	.short	0x010a
        /*04be*/ 	.byte	0x3f
	.zero		1


	//   ....[49]....
        /*04c0*/ 	.word	0x0000a1c0
        /*04c4*/ 	.word	0x00000003
        /*04c8*/ 	.word	0x00000000
        /*04cc*/ 	.short	0x010a
        /*04ce*/ 	.byte	0x3f
	.zero		1


	//   ....[50]....
        /*04d0*/ 	.word	0x0000a230
        /*04d4*/ 	.word	0x00000003
        /*04d8*/ 	.word	0x00030800
        /*04dc*/ 	.short	0x010a
        /*04de*/ 	.byte	0x3f
	.zero		1


	//   ....[51]....
        /*04e0*/ 	.word	0x0000a280
        /*04e4*/ 	.word	0x00000004
        /*04e8*/ 	.word	0x00030830
        /*04ec*/ 	.short	0x010a
        /*04ee*/ 	.byte	0x3f
	.zero		1


	//   ....[52]....
        /*04f0*/ 	.word	0x0000a2e0
        /*04f4*/ 	.word	0x00000003
        /*04f8*/ 	.word	0x00030830
        /*04fc*/ 	.short	0x010a
        /*04fe*/ 	.byte	0x3f
	.zero		1


	//   ....[53]....
        /*0500*/ 	.word	0x0000a340
        /*0504*/ 	.word	0x00000003
        /*0508*/ 	.word	0x00030850
        /*050c*/ 	.short	0x010a
        /*050e*/ 	.byte	0x3f
	.zero		1


	//   ....[54]....
        /*0510*/ 	.word	0x0000a3a0
        /*0514*/ 	.word	0x00000007
        /*0518*/ 	.word	0x00030850
        /*051c*/ 	.short	0x010a
        /*051e*/ 	.byte	0x3f
	.zero		1


	//   ....[55]....
        /*0520*/ 	.word	0x0000a540
        /*0524*/ 	.word	0x00000005
        /*0528*/ 	.word	0x00030840
        /*052c*/ 	.short	0x010a
        /*052e*/ 	.byte	0x3f
	.zero		1


	//   ....[56]....
        /*0530*/ 	.word	0x0000a590
        /*0534*/ 	.word	0x00000013
        /*0538*/ 	.word	0x00030820
        /*053c*/ 	.short	0x010a
        /*053e*/ 	.byte	0x3f
	.zero		1


	//   ....[57]....
        /*0540*/ 	.word	0x0000a5e0
        /*0544*/ 	.word	0x00000003
        /*0548*/ 	.word	0x00030840
        /*054c*/ 	.short	0x010a
        /*054e*/ 	.byte	0x3f
	.zero		1


	//   ....[58]....
        /*0550*/ 	.word	0x0000a630
        /*0554*/ 	.word	0x00000002
        /*0558*/ 	.word	0x00000060
        /*055c*/ 	.short	0x010a
        /*055e*/ 	.byte	0x3f
	.zero		1


	//   ....[59]....
        /*0560*/ 	.word	0x0000a680
        /*0564*/ 	.word	0x00000003
        /*0568*/ 	.word	0x00030840
        /*056c*/ 	.short	0x010a
        /*056e*/ 	.byte	0x3f
	.zero		1


	//   ....[60]....
        /*0570*/ 	.word	0x0000a6d0
        /*0574*/ 	.word	0x00000002
        /*0578*/ 	.word	0x00000060
        /*057c*/ 	.short	0x010a
        /*057e*/ 	.byte	0x3f
	.zero		1


	//   ....[61]....
        /*0580*/ 	.word	0x0000a720
        /*0584*/ 	.word	0x00000002
        /*0588*/ 	.word	0x00030840
        /*058c*/ 	.short	0x010a
        /*058e*/ 	.byte	0x3f
	.zero		1


	//   ....[62]....
        /*0590*/ 	.word	0x0000a770
        /*0594*/ 	.word	0x00000002
        /*0598*/ 	.word	0x00000060
        /*059c*/ 	.short	0x010a
        /*059e*/ 	.byte	0x3f
	.zero		1


	//   ....[63]....
        /*05a0*/ 	.word	0x0000a7c0
        /*05a4*/ 	.word	0x00000003
        /*05a8*/ 	.word	0x00030860
        /*05ac*/ 	.short	0x010a
        /*05ae*/ 	.byte	0x3f
	.zero		1


	//   ....[64]....
        /*05b0*/ 	.word	0x0000a810
        /*05b4*/ 	.word	0x00000008
        /*05b8*/ 	.word	0x00030820
        /*05bc*/ 	.short	0x010a
        /*05be*/ 	.byte	0x3f
	.zero		1


	//   ....[65]....
        /*05c0*/ 	.word	0x0000a9b0
        /*05c4*/ 	.word	0x00000005
        /*05c8*/ 	.word	0x00000000
        /*05cc*/ 	.short	0x010a
        /*05ce*/ 	.byte	0x3f
	.zero		1


	//   ....[66]....
        /*05d0*/ 	.word	0x0000aa00
        /*05d4*/ 	.word	0x00000003
        /*05d8*/ 	.word	0x00000000
        /*05dc*/ 	.short	0x010a
        /*05de*/ 	.byte	0x3f
	.zero		1


	//   ....[67]....
        /*05e0*/ 	.word	0x0000aa50
        /*05e4*/ 	.word	0x00000005
        /*05e8*/ 	.word	0x00000000
        /*05ec*/ 	.short	0x010a
        /*05ee*/ 	.byte	0x3f
	.zero		1


	//----- nvinfo : EIATTR_NUM_MBARRIERS
	.align		4
.L_93:
        /*05f0*/ 	.byte	0x03, 0x38
        /*05f2*/ 	.short	0x0016


	//----- nvinfo : EIATTR_EXIT_INSTR_OFFSETS
	.align		4
        /*05f4*/ 	.byte	0x04, 0x1c
        /*05f6*/ 	.short	(.L_95 - .L_94)


	//   ....[0]....
.L_94:
        /*05f8*/ 	.word	0x00000a40


	//   ....[1]....
        /*05fc*/ 	.word	0x00007c80


	//   ....[2]....
        /*0600*/ 	.word	0x00007ce0


	//   ....[3]....
        /*0604*/ 	.word	0x0000a210


	//----- nvinfo : EIATTR_MAX_THREADS
	.align		4
.L_95:
        /*0608*/ 	.byte	0x04, 0x05
        /*060a*/ 	.short	(.L_97 - .L_96)
.L_96:
        /*060c*/ 	.word	0x00000200
        /*0610*/ 	.word	0x00000001
        /*0614*/ 	.word	0x00000001


	//----- nvinfo : EIATTR_CRS_STACK_SIZE
	.align		4
.L_97:
        /*0618*/ 	.byte	0x04, 0x1e
        /*061a*/ 	.short	(.L_99 - .L_98)
.L_98:
        /*061c*/ 	.word	0x00000000


	//----- nvinfo : EIATTR_CBANK_PARAM_SIZE
	.align		4
.L_99:
        /*0620*/ 	.byte	0x03, 0x19
        /*0622*/ 	.short	0x0bf0


	//----- nvinfo : EIATTR_PARAM_CBANK
	.align		4
        /*0624*/ 	.byte	0x04, 0x0a
        /*0626*/ 	.short	(.L_101 - .L_100)
	.align		4
.L_100:
        /*0628*/ 	.word	index@(.nv.constant0._ZN7cutlass13device_kernelIN5flash11enable_sm90INS1_16FlashAttnFwdSm90INS1_25CollectiveMainloopFwdSm90ILi2EN4cute5tupleIJNS5_1CILi1EEES8_S8_EEENS6_IJNS7_ILi192EEESA_NS7_ILi64EEEEEELi64ENS_10bfloat16_tEfNS_4arch4Sm90ELb0ELb0ELb0ELb0ELb0ELb0ELb0ELb0ELb1ELb0ELb0ELb0EEENS1_21CollectiveEpilogueFwdINS6_IJSA_SB_SA_EEES9_SD_SF_Li384ELb0ELb0ELb0ELb0EEENS1_29StaticPersistentTileSchedulerILb0EEEEEEEEEvNT_6ParamsE)
        /*062c*/ 	.short	0x0210
        /*062e*/ 	.short	0x0bf0


	//----- nvinfo : EIATTR_SW_WAR
	.align		4
.L_101:
        /*0630*/ 	.byte	0x04, 0x36
        /*0632*/ 	.short	(.L_103 - .L_102)
.L_102:
        /*0634*/ 	.word	0x00000008
.L_103:


//--------------------- .nv.info._ZN7cutlass13device_kernelIN5flash11enable_sm90INS1_16FlashAttnFwdSm90INS1_25CollectiveMainloopFwdSm90ILi2EN4cute5tupleIJNS5_1CILi1EEES8_S8_EEENS6_IJNS7_ILi192EEESA_NS7_ILi64EEEEEELi64ENS_10bfloat16_tEfNS_4arch4Sm90ELb0ELb0ELb0ELb1ELb0ELb0ELb0ELb0ELb1ELb0ELb0ELb0EEENS1_21CollectiveEpilogueFwdINS6_IJSA_SB_SA_EEES9_SD_SF_Li384ELb1ELb0ELb0ELb0EEENS1_36VarlenDynamicPersistentTileSchedulerILi192ELi192ELi384ELi32ELb0ELb0ELb1ELb0ELb1ELb1EEEEEEEEEvNT_6ParamsE --------------------------
	.section	.nv.info._ZN7cutlass13device_kernelIN5flash11enable_sm90INS1_16FlashAttnFwdSm90INS1_25CollectiveMainloopFwdSm90ILi2EN4cute5tupleIJNS5_1CILi1EEES8_S8_EEENS6_IJNS7_ILi192EEESA_NS7_ILi64EEEEEELi64ENS_10bfloat16_tEfNS_4arch4Sm90ELb0ELb0ELb0ELb1ELb0ELb0ELb0ELb0ELb1ELb0ELb0ELb0EEENS1_21CollectiveEpilogueFwdINS6_IJSA_SB_SA_EEES9_SD_SF_Li384ELb1ELb0ELb0ELb0EEENS1_36VarlenDynamicPersistentTileSchedulerILi192ELi192ELi384ELi32ELb0ELb0ELb1ELb0ELb1ELb1EEEEEEEEEvNT_6ParamsE,"",@"SHT_CUDA_INFO"
	.sectionflags	@""
	.align	4


	//----- nvinfo : EIATTR_CUDA_API_VERSION
	.align		4
        /*0000*/ 	.byte	0x04, 0x37
        /*0002*/ 	.short	(.L_105 - .L_104)
.L_104:
        /*0004*/ 	.word	0x00000082


	//----- nvinfo : EIATTR_KPARAM_INFO
	.align		4
.L_105:
        /*0008*/ 	.byte	0x04, 0x17
        /*000a*/ 	.short	(.L_107 - .L_106)
.L_106:
        /*000c*/ 	.word	0x00000000
        /*0010*/ 	.short	0x0000
        /*0012*/ 	.short	0x0070
        /*0014*/ 	.byte	0x00, 0xf0, 0x01, 0x28


	//----- nvinfo : EIATTR_SPARSE_MMA_MASK
	.align		4
.L_107:
        /*0018*/ 	.byte	0x03, 0x50
        /*001a*/ 	.short	0x0000


	//----- nvinfo : EIATTR_MAXREG_COUNT
	.align		4
        /*001c*/ 	.byte	0x03, 0x1b
        /*001e*/ 	.short	0x0080


	//----- nvinfo : EIATTR_NUM_BARRIERS
	.align		4
        /*0020*/ 	.byte	0x02, 0x4c
        /*0022*/ 	.byte	0x10
	.zero		1


	//----- nvinfo : EIATTR_EXTERNS
	.align		4
        /*0024*/ 	.byte	0x04, 0x0f
        /*0026*/ 	.short	(.L_109 - .L_108)


	//   ....[0]....
	.align		4
.L_108:
        /*0028*/ 	.word	index@(__assertfail)


	//----- nvinfo : EIATTR_ANNOTATIONS
	.align		4
.L_109:
        /*002c*/ 	.byte	0x04, 0x55
        /*002e*/ 	.short	(.L_111 - .L_110)


	//   ....[0]....
.L_110:
        /*0030*/ 	.word	0x00000001
        /*0034*/ 	.byte	0x20, 0x0e, 0x00, 0x00, 0x01, 0x00, 0x00, 0x00, 0xa0, 0x0e, 0x00, 0x00, 0x01, 0x00, 0x00, 0x00
        /* <DEDUP_REMOVED lines=9> */
        /*00d4*/ 	.byte	0x10, 0xad, 0x00, 0x00, 0x01, 0x00, 0x00, 0x00, 0xa0, 0xcc, 0x00, 0x00


	//----- nvinfo : EIATTR_MERCURY_ISA_VERSION
	.align		4
.L_111:
        /*00e0*/ 	.byte	0x03, 0x5f
        /*00e2*/ 	.short	0x0101


	//----- nvinfo : EIATTR_UNUSED_LOAD_BYTE_OFFSET
	.align		4
        /*00e4*/ 	.byte	0x04, 0x44
        /*00e6*/ 	.short	(.L_113 - .L_112)


	//   ....[0]....
.L_112:
        /*00e8*/ 	.word	0x00000a80
        /*00ec*/ 	.word	0x0000fff0


	//   ....[1]....
        /*00f0*/ 	.word	0x00007930
        /*00f4*/ 	.word	0x0000fff0


	//----- nvinfo : EIATTR_INT_WARP_WIDE_INSTR_OFFSETS
	.align		4
.L_113:
        /*00f8*/ 	.byte	0x04, 0x31
        /*00fa*/ 	.short	(.L_115 - .L_114)


	//   ....[0]....
.L_114:
        /*00fc*/ 	.word	0x00000160


	//   ....[1]....
        /*0100*/ 	.word	0x000001a0


	//   ....[2]....
        /*0104*/ 	.word	0x00000210


	//   ....[3]....
        /*0108*/ 	.word	0x0000a090


	//   ....[4]....
        /*010c*/ 	.word	0x0000a120


	//   ....[5]....
        /*0110*/ 	.word	0x0000a570


	//   ....[6]....
        /*0114*/ 	.word	0x0000a5a0


	//   ....[7]....
        /*0118*/ 	.word	0x0000c000


	//   ....[8]....
        /*011c*/ 	.word	0x0000c090


	//----- nvinfo : EIATTR_COOP_GROUP_MASK_REGIDS
	.align		4
.L_115:
        /*0120*/ 	.byte	0x04, 0x29
        /*0122*/ 	.short	(.L_117 - .L_116)


	//   ....[0]....
.L_116:
        /*0124*/ 	.word	0xffffffff


	//   ....[1]....
        /*0128*/ 	.word	0xffffffff


	//   ....[2]....
        /*012c*/ 	.word	0xffffffff


	//   ....[3]....
        /*0130*/ 	.word	0xffffffff


	//   ....[4]....
        /*0134*/ 	.word	0xffffffff


	//   ....[5]....
        /*0138*/ 	.word	0xffffffff


	//   ....[6]....
        /*013c*/ 	.word	0xffffffff


	//   ....[7]....
        /*0140*/ 	.word	0xffffffff


	//   ....[8]....
        /*0144*/ 	.word	0xffffffff


	//   ....[9]....
        /*0148*/ 	.word	0xffffffff


	//   ....[10]....
        /*014c*/ 	.word	0xffffffff


	//   ....[11]....
        /*0150*/ 	.word	0xffffffff


	//   ....[12]....
        /*0154*/ 	.word	0xffffffff


	//   ....[13]....
        /*0158*/ 	.word	0xffffffff


	//   ....[14]....
        /*015c*/ 	.word	0xffffffff


	//   ....[15]....
        /*0160*/ 	.word	0xffffffff


	//   ....[16]....
        /*0164*/ 	.word	0xffffffff


	//   ....[17]....
        /*0168*/ 	.word	0xffffffff


	//   ....[18]....
        /*016c*/ 	.word	0xffffffff


	//   ....[19]....
        /*0170*/ 	.word	0xffffffff


	//   ....[20]....
        /*0174*/ 	.word	0xffffffff


	//   ....[21]....
        /*0178*/ 	.word	0xffffffff


	//   ....[22]....
        /*017c*/ 	.word	0xffffffff


	//   ....[23]....
        /*0180*/ 	.word	0xffffffff


	//   ....[24]....
        /*0184*/ 	.word	0xffffffff


	//   ....[25]....
        /*0188*/ 	.word	0xffffffff


	//   ....[26]....
        /*018c*/ 	.word	0xffffffff


	//   ....[27]....
        /*0190*/ 	.word	0xffffffff


	//   ....[28]....
        /*0194*/ 	.word	0xffffffff


	//   ....[29]....
        /*0198*/ 	.word	0xffffffff


	//   ....[30]....
        /*019c*/ 	.word	0xffffffff


	//   ....[31]....
        /*01a0*/ 	.word	0xffffffff


	//   ....[32]....
        /*01a4*/ 	.word	0xffffffff


	//   ....[33]....
        /*01a8*/ 	.word	0xffffffff


	//   ....[34]....
        /*01ac*/ 	.word	0xffffffff


	//   ....[35]....
        /*01b0*/ 	.word	0xffffffff


	//   ....[36]....
        /*01b4*/ 	.word	0xffffffff


	//   ....[37]....
        /*01b8*/ 	.word	0xffffffff


	//   ....[38]....
        /*01bc*/ 	.word	0xffffffff


	//   ....[39]....
        /*01c0*/ 	.word	0xffffffff


	//   ....[40]....
        /*01c4*/ 	.word	0xffffffff


	//   ....[41]....
        /*01c8*/ 	.word	0xffffffff


	//   ....[42]....
        /*01cc*/ 	.word	0xffffffff


	//   ....[43]....
        /*01d0*/ 	.word	0xffffffff


	//   ....[44]....
        /*01d4*/ 	.word	0xffffffff


	//   ....[45]....
        /*01d8*/ 	.word	0xffffffff


	//   ....[46]....
        /*01dc*/ 	.word	0xffffffff


	//   ....[47]....
        /*01e0*/ 	.word	0xffffffff


	//   ....[48]....
        /*01e4*/ 	.word	0xffffffff


	//   ....[49]....
        /*01e8*/ 	.word	0xffffffff


	//   ....[50]....
        /*01ec*/ 	.word	0xffffffff


	//   ....[51]....
        /*01f0*/ 	.word	0xffffffff


	//   ....[52]....
        /*01f4*/ 	.word	0xffffffff


	//   ....[53]....
        /*01f8*/ 	.word	0xffffffff


	//   ....[54]....
        /*01fc*/ 	.word	0xffffffff


	//   ....[55]....
        /*0200*/ 	.word	0xffffffff


	//   ....[56]....
        /*0204*/ 	.word	0x0500000f


	//   ....[57]....
        /*0208*/ 	.word	0x0500000f


	//   ....[58]....
        /*020c*/ 	.word	0x0500000f


	//   ....[59]....
        /*0210*/ 	.word	0x0500000f


	//   ....[60]....
        /*0214*/ 	.word	0x0500000f


	//   ....[61]....
        /*0218*/ 	.word	0x0500000f


	//   ....[62]....
        /*021c*/ 	.word	0x0500000f


	//   ....[63]....
        /*0220*/ 	.word	0x0500000f


	//   ....[64]....
        /*0224*/ 	.word	0x0500000f


	//   ....[65]....
        /*0228*/ 	.word	0x0500000f


	//   ....[66]....
        /*022c*/ 	.word	0x0500000f


	//   ....[67]....
        /*0230*/ 	.word	0x0500000f


	//   ....[68]....
        /*0234*/ 	.word	0x0500000f


	//   ....[69]....
        /*0238*/ 	.word	0x0500000f


	//   ....[70]....
        /*023c*/ 	.word	0x0500000f


	//   ....[71]....
        /*0240*/ 	.word	0x0500000f


	//   ....[72]....
        /*0244*/ 	.word	0x0500000f


	//   ....[73]....
        /*0248*/ 	.word	0x0500000f


	//   ....[74]....
        /*024c*/ 	.word	0x0500000f


	//----- nvinfo : EIATTR_COOP_GROUP_INSTR_OFFSETS
	.align		4
.L_117:
        /*0250*/ 	.byte	0x04, 0x28
        /*0252*/ 	.short	(.L_119 - .L_118)


	//   ....[0]....
.L_118:
        /*0254*/ 	.word	0x00000070


	//   ....[1]....
        /*0258*/ 	.word	0x00000170


	//   ....[2]....
        /*025c*/ 	.word	0x000001c0


	//   ....[3]....
        /*0260*/ 	.word	0x000003f0


	//   ....[4]....
        /*0264*/ 	.word	0x00000550


	//   ....[5]....
        /*0268*/ 	.word	0x00000670


	//   ....[6]....
        /*026c*/ 	.word	0x000007d0


	//   ....[7]....
        /*0270*/ 	.word	0x000014c0


	//   ....[8]....
        /*0274*/ 	.word	0x000027e0


	//   ....[9]....
        /*0278*/ 	.word	0x000028e0


	//   ....[10]....
        /*027c*/ 	.word	0x000030b0


	//   ....[11]....
        /*0280*/ 	.word	0x00003110


	//   ....[12]....
        /*0284*/ 	.word	0x000042c0


	//   ....[13]....
        /*0288*/ 	.word	0x00004f70


	//   ....[14]....
        /*028c*/ 	.word	0x00005000


	//   ....[15]....
        /*0290*/ 	.word	0x00005010


	//   ....[16]....
        /*0294*/ 	.word	0x00005060


	//   ....[17]....
        /*0298*/ 	.word	0x00006df0


	//   ....[18]....
        /*029c*/ 	.word	0x00006f00


	//   ....[19]....
        /*02a0*/ 	.word	0x00006f40


	//   ....[20]....
        /*02a4*/ 	.word	0x000070c0


	//   ....[21]....
        /*02a8*/ 	.word	0x000070f0


	//   ....[22]....
        /*02ac*/ 	.word	0x000092b0


	//   ....[23]....
        /*02b0*/ 	.word	0x00009430


	//   ....[24]....
        /*02b4*/ 	.word	0x00009460


	//   ....[25]....
        /*02b8*/ 	.word	0x000094a0


	//   ....[26]....
        /*02bc*/ 	.word	0x00009510


	//   ....[27]....
        /*02c0*/ 	.word	0x00009570


	//   ....[28]....
        /*02c4*/ 	.word	0x000095b0


	//   ....[29]....
        /*02c8*/ 	.word	0x00009730


	//   ....[30]....
        /*02cc*/ 	.word	0x00009790


	//   ....[31]....
        /*02d0*/ 	.word	0x000097d0


	//   ....[32]....
        /*02d4*/ 	.word	0x00009810


	//   ....[33]....
        /*02d8*/ 	.word	0x00009840


	//   ....[34]....
        /*02dc*/ 	.word	0x00009870


	//   ....[35]....
        /*02e0*/ 	.word	0x000098f0


	//   ....[36]....
        /*02e4*/ 	.word	0x00009920


	//   ....[37]....
        /*02e8*/ 	.word	0x000099a0


	//   ....[38]....
        /*02ec*/ 	.word	0x0000c350


	//   ....[39]....
        /*02f0*/ 	.word	0x0000c360


	//   ....[40]....
        /*02f4*/ 	.word	0x0000c450


	//   ....[41]....
        /*02f8*/ 	.word	0x0000c4b0


	//   ....[42]....
        /*02fc*/ 	.word	0x0000c4f0


	//   ....[43]....
        /*0300*/ 	.word	0x0000c530


	//   ....[44]....
        /*0304*/ 	.word	0x0000c560


	//   ....[45]....
        /*0308*/ 	.word	0x0000c590


	//   ....[46]....
        /*030c*/ 	.word	0x0000c700


	//   ....[47]....
        /*0310*/ 	.word	0x0000c760


	//   ....[48]....
        /*0314*/ 	.word	0x0000c7a0


	//   ....[49]....
        /*0318*/ 	.word	0x0000c7e0


	//   ....[50]....
        /*031c*/ 	.word	0x0000c810


	//   ....[51]....
        /*0320*/ 	.word	0x0000c840


	//   ....[52]....
        /*0324*/ 	.word	0x0000c900


	//   ....[53]....
        /*0328*/ 	.word	0x0000c920


	//   ....[54]....
        /*032c*/ 	.word	0x0000c990


	//   ....[55]....
        /*0330*/ 	.word	0x0000cdc0


	//   ....[56]....
        /*0334*/ 	.word	0x0000d2a0


	//   ....[57]....
        /*0338*/ 	.word	0x0000d690


	//   ....[58]....
        /*033c*/ 	.word	0x0000d720


	//   ....[59]....
        /*0340*/ 	.word	0x0000d7c0


	//   ....[60]....
        /*0344*/ 	.word	0x0000d870


	//   ....[61]....
        /*0348*/ 	.word	0x0000d8f0


	//   ....[62]....
        /*034c*/ 	.word	0x0000d970


	//   ....[63]....
        /*0350*/ 	.word	0x0000d9f0


	//   ....[64]....
        /*0354*/ 	.word	0x0000da70


	//   ....[65]....
        /*0358*/ 	.word	0x0000db00


	//   ....[66]....
        /*035c*/ 	.word	0x0000dbb0


	//   ....[67]....
        /*0360*/ 	.word	0x0000dc30


	//   ....[68]....
        /*0364*/ 	.word	0x0000dcb0


	//   ....[69]....
        /*0368*/ 	.word	0x0000dd30


	//   ....[70]....
        /*036c*/ 	.word	0x0000ddb0


	//   ....[71]....
        /*0370*/ 	.word	0x0000de20


	//   ....[72]....
        /*0374*/ 	.word	0x0000dec0


	//   ....[73]....
        /*0378*/ 	.word	0x0000df50


	//   ....[74]....
        /*037c*/ 	.word	0x0000e070


	//----- nvinfo : EIATTR_REG_RECONFIG
	.align		4
.L_119:
        /*0380*/ 	.byte	0x01, 0x54
	.zero		2


	//----- nvinfo : EIATTR_SYSCALL_OFFSETS
	.align		4
        /*0384*/ 	.byte	0x04, 0x46
        /*0386*/ 	.short	(.L_121 - .L_120)


	//   ....[0]....
.L_120:
        /*0388*/ 	.word	0x00001610


	//   ....[1]....
        /*038c*/ 	.word	0x0000a2a0


	//   ....[2]....
        /*0390*/ 	.word	0x0000a3d0


	//   ....[3]....
        /*0394*/ 	.word	0x0000a4d0


	//----- nvinfo : EIATTR_MBARRIER_INSTR_OFFSETS
	.align		4
.L_121:
        /*0398*/ 	.byte	0x04, 0x39
        /*039a*/ 	.short	(.L_123 - .L_122)


	//   ....[0]....
.L_122:
        /*039c*/ 	.word	0x000002a0
        /*03a0*/ 	.word	0x000000ff
        /*03a4*/ 	.word	0x00030800
        /*03a8*/ 	.short	0x0100
        /*03aa*/ 	.byte	0x08
	.zero		1


	//   ....[1]....
        /*03ac*/ 	.word	0x000002b0
        /*03b0*/ 	.word	0x000000ff
        /*03b4*/ 	.word	0x00030820
        /*03b8*/ 	.short	0x0100
        /*03ba*/ 	.byte	0x08
	.zero		1


	//   ....[2]....
        /*03bc*/ 	.word	0x000003a0
        /*03c0*/ 	.word	0x000000ff
        /*03c4*/ 	.word	0x00030830
        /*03c8*/ 	.short	0x0100
        /*03ca*/ 	.byte	0x08
	.zero		1


	//   ....[3]....
        /*03cc*/ 	.word	0x000003b0
        /*03d0*/ 	.word	0x000000ff
        /*03d4*/ 	.word	0x00030840
        /*03d8*/ 	.short	0x0100
        /*03da*/ 	.byte	0x08
	.zero		1


	//   ....[4]....
        /*03dc*/ 	.word	0x000003c0
        /*03e0*/ 	.word	0x000000ff
        /*03e4*/ 	.word	0x00030838
        /*03e8*/ 	.short	0x0100
        /*03ea*/ 	.byte	0x08
	.zero		1


	//   ....[5]....
        /*03ec*/ 	.word	0x000003d0
        /*03f0*/ 	.word	0x000000ff
        /*03f4*/ 	.word	0x00030848
        /*03f8*/ 	.short	0x0100
        /*03fa*/ 	.byte	0x08
	.zero		1


	//   ....[6]....
        /*03fc*/ 	.word	0x00000500
        /*0400*/ 	.word	0x000000ff
        /*0404*/ 	.word	0x00030850
        /*0408*/ 	.short	0x0100
        /*040a*/ 	.byte	0x08
	.zero		1


	//   ....[7]....
        /*040c*/ 	.word	0x00000510
        /*0410*/ 	.word	0x000000ff
        /*0414*/ 	.word	0x00030860
        /*0418*/ 	.short	0x0100
        /*041a*/ 	.byte	0x08
	.zero		1


	//   ....[8]....
        /*041c*/ 	.word	0x00000520
        /*0420*/ 	.word	0x000000ff
        /*0424*/ 	.word	0x00030858
        /*0428*/ 	.short	0x0100
        /*042a*/ 	.byte	0x08
	.zero		1


	//   ....[9]....
        /*042c*/ 	.word	0x00000530
        /*0430*/ 	.word	0x000000ff
        /*0434*/ 	.word	0x00030868
        /*0438*/ 	.short	0x0100
        /*043a*/ 	.byte	0x08
	.zero		1


	//   ....[10]....
        /*043c*/ 	.word	0x00000620
        /*0440*/ 	.word	0x000000ff
        /*0444*/ 	.word	0x00030870
        /*0448*/ 	.short	0x0100
        /*044a*/ 	.byte	0x06
	.zero		1


	//   ....[11]....
        /*044c*/ 	.word	0x00000630
        /*0450*/ 	.word	0x000000ff
        /*0454*/ 	.word	0x00030880
        /*0458*/ 	.short	0x0100
        /*045a*/ 	.byte	0x06
	.zero		1


	//   ....[12]....
        /*045c*/ 	.word	0x00000640
        /*0460*/ 	.word	0x000000ff
        /*0464*/ 	.word	0x00030878
        /*0468*/ 	.short	0x0100
        /*046a*/ 	.byte	0x06
	.zero		1


	//   ....[13]....
        /*046c*/ 	.word	0x00000650
        /*0470*/ 	.word	0x000000ff
        /*0474*/ 	.word	0x00030888
        /*0478*/ 	.short	0x0100
        /*047a*/ 	.byte	0x06
	.zero		1


	//   ....[14]....
        /*047c*/ 	.word	0x00000780
        /*0480*/ 	.word	0x000000ff
        /*0484*/ 	.word	0x00030890
        /*0488*/ 	.short	0x0100
        /*048a*/ 	.byte	0x08
	.zero		1


	//   ....[15]....
        /*048c*/ 	.word	0x00000790
        /*0490*/ 	.word	0x000000ff
        /*0494*/ 	.word	0x000308a0
        /*0498*/ 	.short	0x0100
        /*049a*/ 	.byte	0x08
	.zero		1


	//   ....[16]....
        /*049c*/ 	.word	0x000007a0
        /*04a0*/ 	.word	0x000000ff
        /*04a4*/ 	.word	0x00030898
        /*04a8*/ 	.short	0x0100
        /*04aa*/ 	.byte	0x08
	.zero		1


	//   ....[17]....
        /*04ac*/ 	.word	0x000007b0
        /*04b0*/ 	.word	0x000000ff
        /*04b4*/ 	.word	0x000308a8
        /*04b8*/ 	.short	0x0100
        /*04ba*/ 	.byte	0x08
	.zero		1


	//   ....[18]....
        /*04bc*/ 	.word	0x000008e0
        /*04c0*/ 	.word	0x000000ff
        /*04c4*/ 	.word	0x000308b0
        /*04c8*/ 	.short	0x0100
        /*04ca*/ 	.byte	0x08
	.zero		1


	//   ....[19]....
        /*04cc*/ 	.word	0x000008f0
        /*04d0*/ 	.word	0x000000ff
        /*04d4*/ 	.word	0x000308c0
        /*04d8*/ 	.short	0x0100
        /*04da*/ 	.byte	0x08
	.zero		1


	//   ....[20]....
        /*04dc*/ 	.word	0x00000900
        /*04e0*/ 	.word	0x000000ff
        /*04e4*/ 	.word	0x000308b8
        /*04e8*/ 	.short	0x0100
        /*04ea*/ 	.byte	0x08
	.zero		1


	//   ....[21]....
        /*04ec*/ 	.word	0x00000910
        /*04f0*/ 	.word	0x000000ff
        /*04f4*/ 	.word	0x000308c8
        /*04f8*/ 	.short	0x0100
        /*04fa*/ 	.byte	0x08
	.zero		1


	//   ....[22]....
        /*04fc*/ 	.word	0x00001690
        /*0500*/ 	.word	0x000000ff
        /*0504*/ 	.word	0x00030800
        /*0508*/ 	.short	0x010a
        /*050a*/ 	.byte	0x28
	.zero		1


	//   ....[23]....
        /*050c*/ 	.word	0x00001710
        /*0510*/ 	.word	0x00000003
        /*0514*/ 	.word	0x00030830
        /*0518*/ 	.short	0x010a
        /*051a*/ 	.byte	0x3f
	.zero		1


	//   ....[24]....
        /*051c*/ 	.word	0x00001780
        /*0520*/ 	.word	0x00000003
        /*0524*/ 	.word	0x00030830
        /*0528*/ 	.short	0x010a
        /*052a*/ 	.byte	0x3f
	.zero		1


	//   ....[25]....
        /*052c*/ 	.word	0x00002910
        /*0530*/ 	.word	0x00000003
        /*0534*/ 	.word	0x00000000
        /*0538*/ 	.short	0x0101
        /*053a*/ 	.byte	0x3f
	.zero		1


	//   ....[26]....
        /*053c*/ 	.word	0x00004500
        /*0540*/ 	.word	0x000000ff
        /*0544*/ 	.word	0x00030830
        /*0548*/ 	.short	0x010a
        /*054a*/ 	.byte	0x06
	.zero		1


	//   ....[27]....
        /*054c*/ 	.word	0x00004540
        /*0550*/ 	.word	0x000000ff
        /*0554*/ 	.word	0x00030830
        /*0558*/ 	.short	0x010a
        /*055a*/ 	.byte	0x06
	.zero		1


	//   ....[28]....
        /*055c*/ 	.word	0x00004740
        /*0560*/ 	.word	0x000000ff
        /*0564*/ 	.word	0x00030850
        /*0568*/ 	.short	0x010a
        /*056a*/ 	.byte	0x06
	.zero		1


	//   ....[29]....
        /*056c*/ 	.word	0x00004780
        /*0570*/ 	.word	0x000000ff
        /*0574*/ 	.word	0x00030850
        /*0578*/ 	.short	0x010a
        /*057a*/ 	.byte	0x06
	.zero		1


	//   ....[30]....
        /*057c*/ 	.word	0x00005570
        /*0580*/ 	.word	0x00000005
        /*0584*/ 	.word	0x00000000
        /*0588*/ 	.short	0x0101
        /*058a*/ 	.byte	0x3f
	.zero		1


	//   ....[31]....
        /*058c*/ 	.word	0x00005600
        /*0590*/ 	.word	0x0000000a
        /*0594*/ 	.word	0x00000000
        /*0598*/ 	.short	0x0101
        /*059a*/ 	.byte	0x3f
	.zero		1


	//   ....[32]....
        /*059c*/ 	.word	0x00006e70
        /*05a0*/ 	.word	0x000000ff
        /*05a4*/ 	.word	0x00030850
        /*05a8*/ 	.short	0x010a
        /*05aa*/ 	.byte	0x05
	.zero		1


	//   ....[33]....
        /*05ac*/ 	.word	0x00006eb0
        /*05b0*/ 	.word	0x000000ff
        /*05b4*/ 	.word	0x00030850
        /*05b8*/ 	.short	0x010a
        /*05ba*/ 	.byte	0x05
	.zero		1


	//   ....[34]....
        /*05bc*/ 	.word	0x000076d0
        /*05c0*/ 	.word	0x00000009
        /*05c4*/ 	.word	0x00000000
        /*05c8*/ 	.short	0x0101
        /*05ca*/ 	.byte	0x3f
	.zero		1


	//   ....[35]....
        /*05cc*/ 	.word	0x000084a0
        /*05d0*/ 	.word	0x000000ff
        /*05d4*/ 	.word	0x00000000
        /*05d8*/ 	.short	0x0101
        /*05da*/ 	.byte	0x04
	.zero		1


	//   ....[36]....
        /*05dc*/ 	.word	0x0000a990
        /*05e0*/ 	.word	0x00000005
        /*05e4*/ 	.word	0x00030840
        /*05e8*/ 	.short	0x010a
        /*05ea*/ 	.byte	0x3f
	.zero		1


	//   ....[37]....
        /*05ec*/ 	.word	0x0000ace0
        /*05f0*/ 	.word	0x0000001a
        /*05f4*/ 	.word	0x00030820
        /*05f8*/ 	.short	0x010a
        /*05fa*/ 	.byte	0x3f
	.zero		1


	//   ....[38]....
        /*05fc*/ 	.word	0x0000afd0
        /*0600*/ 	.word	0x00000003
        /*0604*/ 	.word	0x00030840
        /*0608*/ 	.short	0x010a
        /*060a*/ 	.byte	0x3f
	.zero		1


	//   ....[39]....
        /*060c*/ 	.word	0x0000b1b0
        /*0610*/ 	.word	0x00000002
        /*0614*/ 	.word	0x00000060
        /*0618*/ 	.short	0x010a
        /*061a*/ 	.byte	0x3f
	.zero		1


	//   ....[40]....
        /*061c*/ 	.word	0x0000b620
        /*0620*/ 	.word	0x00000003
        /*0624*/ 	.word	0x00030840
        /*0628*/ 	.short	0x010a
        /*062a*/ 	.byte	0x3f
	.zero		1


	//   ....[41]....
        /*062c*/ 	.word	0x0000b800
        /*0630*/ 	.word	0x00000003
        /*0634*/ 	.word	0x00000060
        /*0638*/ 	.short	0x010a
        /*063a*/ 	.byte	0x3f
	.zero		1


	//   ....[42]....
        /*063c*/ 	.word	0x0000bbc0
        /*0640*/ 	.word	0x00000002
        /*0644*/ 	.word	0x00030840
        /*0648*/ 	.short	0x010a
        /*064a*/ 	.byte	0x3f
	.zero		1


	//   ....[43]....
        /*064c*/ 	.word	0x0000bdb0
        /*0650*/ 	.word	0x00000002
        /*0654*/ 	.word	0x00000060
        /*0658*/ 	.short	0x010a
        /*065a*/ 	.byte	0x3f
	.zero		1


	//   ....[44]....
        /*065c*/ 	.word	0x0000c100
        /*0660*/ 	.word	0x00000003
        /*0664*/ 	.word	0x00030860
        /*0668*/ 	.short	0x010a
        /*066a*/ 	.byte	0x3f
	.zero		1


	//   ....[45]....
        /*066c*/ 	.word	0x0000cd40
        /*0670*/ 	.word	0x00000009
        /*0674*/ 	.word	0x00030820
        /*0678*/ 	.short	0x010a
        /*067a*/ 	.byte	0x3f
	.zero		1


	//   ....[46]....
        /*067c*/ 	.word	0x0000cee0
        /*0680*/ 	.word	0x00000007
        /*0684*/ 	.word	0x00000000
        /*0688*/ 	.short	0x010a
        /*068a*/ 	.byte	0x3f
	.zero		1


	//   ....[47]....
        /*068c*/ 	.word	0x0000cf50
        /*0690*/ 	.word	0x00000003
        /*0694*/ 	.word	0x00000000
        /*0698*/ 	.short	0x010a
        /*069a*/ 	.byte	0x3f
	.zero		1


	//   ....[48]....
        /*069c*/ 	.word	0x0000cfb0
        /*06a0*/ 	.word	0x00000005
        /*06a4*/ 	.word	0x00000000
        /*06a8*/ 	.short	0x010a
        /*06aa*/ 	.byte	0x3f
	.zero		1


	//   ....[49]....
        /*06ac*/ 	.word	0x0000cfe0
        /*06b0*/ 	.word	0x00000003
        /*06b4*/ 	.word	0x00000000
        /*06b8*/ 	.short	0x010a
        /*06ba*/ 	.byte	0x3f
	.zero		1


	//   ....[50]....
        /*06bc*/ 	.word	0x0000d050
        /*06c0*/ 	.word	0x00000003
        /*06c4*/ 	.word	0x00030800
        /*06c8*/ 	.short	0x010a
        /*06ca*/ 	.byte	0x3f
	.zero		1


	//   ....[51]....
        /*06cc*/ 	.word	0x0000d0a0
        /*06d0*/ 	.word	0x00000003
        /*06d4*/ 	.word	0x00030830
        /*06d8*/ 	.short	0x010a
        /*06da*/ 	.byte	0x3f
	.zero		1


	//   ....[52]....
        /*06dc*/ 	.word	0x0000d100
        /*06e0*/ 	.word	0x00000005
        /*06e4*/ 	.word	0x00030830
        /*06e8*/ 	.short	0x010a
        /*06ea*/ 	.byte	0x3f
	.zero		1


	//   ....[53]....
        /*06ec*/ 	.word	0x0000d160
        /*06f0*/ 	.word	0x00000005
        /*06f4*/ 	.word	0x00030850
        /*06f8*/ 	.short	0x010a
        /*06fa*/ 	.byte	0x3f
	.zero		1


	//   ....[54]....
        /*06fc*/ 	.word	0x0000d1c0
        /*0700*/ 	.word	0x0000000a
        /*0704*/ 	.word	0x00030850
        /*0708*/ 	.short	0x010a
        /*070a*/ 	.byte	0x3f
	.zero		1


	//   ....[55]....
        /*070c*/ 	.word	0x0000d360
        /*0710*/ 	.word	0x00000005
        /*0714*/ 	.word	0x00030840
        /*0718*/ 	.short	0x010a
        /*071a*/ 	.byte	0x3f
	.zero		1


	//   ....[56]....
        /*071c*/ 	.word	0x0000d3b0
        /*0720*/ 	.word	0x0000001a
        /*0724*/ 	.word	0x00030820
        /*0728*/ 	.short	0x010a
        /*072a*/ 	.byte	0x3f
	.zero		1


	//   ....[57]....
        /*072c*/ 	.word	0x0000d400
        /*0730*/ 	.word	0x00000003
        /*0734*/ 	.word	0x00030840
        /*0738*/ 	.short	0x010a
        /*073a*/ 	.byte	0x3f
	.zero		1


	//   ....[58]....
        /*073c*/ 	.word	0x0000d450
        /*0740*/ 	.word	0x00000002
        /*0744*/ 	.word	0x00000060
        /*0748*/ 	.short	0x010a
        /*074a*/ 	.byte	0x3f
	.zero		1


	//   ....[59]....
        /*074c*/ 	.word	0x0000d4a0
        /*0750*/ 	.word	0x00000003
        /*0754*/ 	.word	0x00030840
        /*0758*/ 	.short	0x010a
        /*075a*/ 	.byte	0x3f
	.zero		1


	//   ....[60]....
        /*075c*/ 	.word	0x0000d4f0
        /*0760*/ 	.word	0x00000003
        /*0764*/ 	.word	0x00000060
        /*0768*/ 	.short	0x010a
        /*076a*/ 	.byte	0x3f
	.zero		1


	//   ....[61]....
        /*076c*/ 	.word	0x0000d540
        /*0770*/ 	.word	0x00000002
        /*0774*/ 	.word	0x00030840
        /*0778*/ 	.short	0x010a
        /*077a*/ 	.byte	0x3f
	.zero		1


	//   ....[62]....
        /*077c*/ 	.word	0x0000d590
        /*0780*/ 	.word	0x00000002
        /*0784*/ 	.word	0x00000060
        /*0788*/ 	.short	0x010a
        /*078a*/ 	.byte	0x3f
	.zero		1


	//   ....[63]....
        /*078c*/ 	.word	0x0000d5e0
        /*0790*/ 	.word	0x00000003
        /*0794*/ 	.word	0x00030860
        /*0798*/ 	.short	0x010a
        /*079a*/ 	.byte	0x3f
	.zero		1


	//   ....[64]....
        /*079c*/ 	.word	0x0000df90
        /*07a0*/ 	.word	0x00000009
        /*07a4*/ 	.word	0x00030820
        /*07a8*/ 	.short	0x010a
        /*07aa*/ 	.byte	0x3f
	.zero		1


	//   ....[65]....
        /*07ac*/ 	.word	0x0000e130
        /*07b0*/ 	.word	0x00000007
        /*07b4*/ 	.word	0x00000000
        /*07b8*/ 	.short	0x010a
        /*07ba*/ 	.byte	0x3f
	.zero		1


	//   ....[66]....
        /*07bc*/ 	.word	0x0000e180
        /*07c0*/ 	.word	0x00000003
        /*07c4*/ 	.word	0x00000000
        /*07c8*/ 	.short	0x010a
        /*07ca*/ 	.byte	0x3f
	.zero		1


	//   ....[67]....
        /*07cc*/ 	.word	0x0000e1d0
        /*07d0*/ 	.word	0x00000005
        /*07d4*/ 	.word	0x00000000
        /*07d8*/ 	.short	0x010a
        /*07da*/ 	.byte	0x3f
	.zero		1


	//----- nvinfo : EIATTR_NUM_MBARRIERS
	.align		4
.L_123:
        /*07dc*/ 	.byte	0x03, 0x38
        /*07de*/ 	.short	0x0016


	//----- nvinfo : EIATTR_EXIT_INSTR_OFFSETS
	.align		4
        /*07e0*/ 	.byte	0x04, 0x1c
        /*07e2*/ 	.short	(.L_125 - .L_124)


	//   ....[0]....
.L_124:
        /*07e4*/ 	.word	0x00000ab0


	//   ....[1]....
        /*07e8*/ 	.word	0x00009270


	//   ....[2]....
        /*07ec*/ 	.word	0x000092d0


	//   ....[3]....
        /*07f0*/ 	.word	0x0000d030


	//----- nvinfo : EIATTR_MAX_THREADS
	.align		4
.L_125:
        /*07f4*/ 	.byte	0x04, 0x05
        /*07f6*/ 	.short	(.L_127 - .L_126)
.L_126:
        /*07f8*/ 	.word	0x00000200
        /*07fc*/ 	.word	0x00000001
        /*0800*/ 	.word	0x00000001


	//----- nvinfo : EIATTR_CRS_STACK_SIZE
	.align		4
.L_127:
        /*0804*/ 	.byte	0x04, 0x1e
        /*0806*/ 	.short	(.L_129 - .L_128)
.L_128:
        /*0808*/ 	.word	0x00000000


	//----- nvinfo : EIATTR_CBANK_PARAM_SIZE
	.align		4
.L_129:
        /*080c*/ 	.byte	0x03, 0x19
        /*080e*/ 	.short	0x0a70


	//----- nvinfo : EIATTR_PARAM_CBANK
	.align		4
        /*0810*/ 	.byte	0x04, 0x0a
        /*0812*/ 	.short	(.L_131 - .L_130)
	.align		4
.L_130:
        /*0814*/ 	.word	index@(.nv.constant0._ZN7cutlass13device_kernelIN5flash11enable_sm90INS1_16FlashAttnFwdSm90INS1_25CollectiveMainloopFwdSm90ILi2EN4cute5tupleIJNS5_1CILi1EEES8_S8_EEENS6_IJNS7_ILi192EEESA_NS7_ILi64EEEEEELi64ENS_10bfloat16_tEfNS_4arch4Sm90ELb0ELb0ELb0ELb1ELb0ELb0ELb0ELb0ELb1ELb0ELb0ELb0EEENS1_21CollectiveEpilogueFwdINS6_IJSA_SB_SA_EEES9_SD_SF_Li384ELb1ELb0ELb0ELb0EEENS1_36VarlenDynamicPersistentTileSchedulerILi192ELi192ELi384ELi32ELb0ELb0ELb1ELb0ELb1ELb1EEEEEEEEEvNT_6ParamsE)
        /*0818*/ 	.short	0x0210
        /*081a*/ 	.short	0x0a70


	//----- nvinfo : EIATTR_SW_WAR
	.align		4
.L_131:
        /*081c*/ 	.byte	0x04, 0x36
        /*081e*/ 	.short	(.L_133 - .L_132)
.L_132:
        /*0820*/ 	.word	0x00000008
.L_133:


//--------------------- .nv.info._ZN7cutlass13device_kernelIN5flash11enable_sm90INS1_16FlashAttnFwdSm90INS1_25CollectiveMainloopFwdSm90ILi2EN4cute5tupleIJNS5_1CILi1EEES8_S8_EEENS6_IJNS7_ILi192EEESA_NS7_ILi64EEEEEELi64ENS_10bfloat16_tEfNS_4arch4Sm90ELb0ELb0ELb0ELb1ELb0ELb1ELb0ELb0ELb1ELb0ELb0ELb0EEENS1_21CollectiveEpilogueFwdINS6_IJSA_SB_SA_EEES9_SD_SF_Li384ELb1ELb0ELb0ELb0EEENS1_36VarlenDynamicPersistentTileSchedulerILi192ELi192ELi384ELi32ELb0ELb0ELb1ELb0ELb1ELb1EEEEEEEEEvNT_6ParamsE --------------------------
	.section	.nv.info._ZN7cutlass13device_kernelIN5flash11enable_sm90INS1_16FlashAttnFwdSm90INS1_25CollectiveMainloopFwdSm90ILi2EN4cute5tupleIJNS5_1CILi1EEES8_S8_EEENS6_IJNS7_ILi192EEESA_NS7_ILi64EEEEEELi64ENS_10bfloat16_tEfNS_4arch4Sm90ELb0ELb0ELb0ELb1ELb0ELb1ELb0ELb0ELb1ELb0ELb0ELb0EEENS1_21CollectiveEpilogueFwdINS6_IJSA_SB_SA_EEES9_SD_SF_Li384ELb1ELb0ELb0ELb0EEENS1_36VarlenDynamicPersistentTileSchedulerILi192ELi192ELi384ELi32ELb0ELb0ELb1ELb0ELb1ELb1EEEEEEEEEvNT_6ParamsE,"",@"SHT_CUDA_INFO"
	.sectionflags	@""
	.align	4


	//----- nvinfo : EIATTR_CUDA_API_VERSION
	.align		4
        /*0000*/ 	.byte	0x04, 0x37
        /*0002*/ 	.short	(.L_135 - .L_134)
.L_134:
        /*0004*/ 	.word	0x00000082


	//----- nvinfo : EIATTR_KPARAM_INFO
	.align		4
.L_135:
        /*0008*/ 	.byte	0x04, 0x17
        /*000a*/ 	.short	(.L_137 - .L_136)
.L_136:
        /*000c*/ 	.word	0x00000000
        /*0010*/ 	.short	0x0000
        /*0012*/ 	.short	0x0070
        /*0014*/ 	.byte	0x00, 0xf0, 0x01, 0x28


	//----- nvinfo : EIATTR_SPARSE_MMA_MASK
	.align		4
.L_137:
        /*0018*/ 	.byte	0x03, 0x50
        /*001a*/ 	.short	0x0000


	//----- nvinfo : EIATTR_MAXREG_COUNT
	.align		4
        /*001c*/ 	.byte	0x03, 0x1b
        /*001e*/ 	.short	0x0080


	//----- nvinfo : EIATTR_NUM_BARRIERS
	.align		4
        /*0020*/ 	.byte	0x02, 0x4c
        /*0022*/ 	.byte	0x10
	.zero		1


	//----- nvinfo : EIATTR_EXTERNS
	.align		4
        /*0024*/ 	.byte	0x04, 0x0f
        /*0026*/ 	.short	(.L_139 - .L_138)


	//   ....[0]....
	.align		4
.L_138:
        /*0028*/ 	.word	index@(__assertfail)


	//----- nvinfo : EIATTR_ANNOTATIONS
	.align		4
.L_139:
        /*002c*/ 	.byte	0x04, 0x55
        /*002e*/ 	.short	(.L_141 - .L_140)


	//   ....[0]....
.L_140:
        /* <DEDUP_REMOVED lines=45> */


	//----- nvinfo : EIATTR_MERCURY_ISA_VERSION
	.align		4
.L_141:
        /*02f0*/ 	.byte	0x03, 0x5f
        /*02f2*/ 	.short	0x0101


	//----- nvinfo : EIATTR_UNUSED_LOAD_BYTE_OFFSET
	.align		4
        /*02f4*/ 	.byte	0x04, 0x44
        /*02f6*/ 	.short	(.L_143 - .L_142)


	//   ....[0]....
.L_142:
        /*02f8*/ 	.word	0x00000b00
        /*02fc*/ 	.word	0x0000fff0


	//   ....[1]....
        /*0300*/ 	.word	0x0000ecc0
        /*0304*/ 	.word	0x0000fff0


	//----- nvinfo : EIATTR_INT_WARP_WIDE_INSTR_OFFSETS
	.align		4
.L_143:
        /*0308*/ 	.byte	0x04, 0x31
        /*030a*/ 	.short	(.L_145 - .L_144)


	//   ....[0]....
.L_144:
        /*030c*/ 	.word	0x000001b0


	//   ....[1]....
        /*0310*/ 	.word	0x00000250


	//   ....[2]....
        /*0314*/ 	.word	0x000002c0


	//   ....[3]....
        /*0318*/ 	.word	0x00012080


	//   ....[4]....
        /*031c*/ 	.word	0x00012110


	//   ....[5]....
        /*0320*/ 	.word	0x00012550


	//   ....[6]....
        /*0324*/ 	.word	0x00012580


	//   ....[7]....
        /*0328*/ 	.word	0x00014020


	//   ....[8]....
        /*032c*/ 	.word	0x000140b0


	//----- nvinfo : EIATTR_COOP_GROUP_MASK_REGIDS
	.align		4
.L_145:
        /*0330*/ 	.byte	0x04, 0x29
        /*0332*/ 	.short	(.L_147 - .L_146)


	//   ....[0]....
.L_146:
        /*0334*/ 	.word	0xffffffff


	//   ....[1]....
        /*0338*/ 	.word	0xffffffff


	//   ....[2]....
        /*033c*/ 	.word	0xffffffff


	//   ....[3]....
        /*0340*/ 	.word	0xffffffff


	//   ....[4]....
        /*0344*/ 	.word	0xffffffff


	//   ....[5]....
        /*0348*/ 	.word	0xffffffff


	//   ....[6]....
        /*034c*/ 	.word	0xffffffff


	//   ....[7]....
        /*0350*/ 	.word	0xffffffff


	//   ....[8]....
        /*0354*/ 	.word	0xffffffff


	//   ....[9]....
        /*0358*/ 	.word	0xffffffff


	//   ....[10]....
        /*035c*/ 	.word	0xffffffff


	//   ....[11]....
        /*0360*/ 	.word	0xffffffff


	//   ....[12]....
        /*0364*/ 	.word	0xffffffff


	//   ....[13]....
        /*0368*/ 	.word	0xffffffff


	//   ....[14]....
        /*036c*/ 	.word	0xffffffff


	//   ....[15]....
        /*0370*/ 	.word	0xffffffff


	//   ....[16]....
        /*0374*/ 	.word	0xffffffff


	//   ....[17]....
        /*0378*/ 	.word	0xffffffff


	//   ....[18]....
        /*037c*/ 	.word	0xffffffff


	//   ....[19]....
        /*0380*/ 	.word	0xffffffff


	//   ....[20]....
        /*0384*/ 	.word	0xffffffff


	//   ....[21]....
        /*0388*/ 	.word	0xffffffff


	//   ....[22]....
        /*038c*/ 	.word	0xffffffff


	//   ....[23]....
        /*0390*/ 	.word	0xffffffff


	//   ....[24]....
        /*0394*/ 	.word	0xffffffff


	//   ....[25]....
        /*0398*/ 	.word	0xffffffff


	//   ....[26]....
        /*039c*/ 	.word	0xffffffff


	//   ....[27]....
        /*03a0*/ 	.word	0xffffffff


	//   ....[28]....
        /*03a4*/ 	.word	0xffffffff


	//   ....[29]....
        /*03a8*/ 	.word	0xffffffff


	//   ....[30]....
        /*03ac*/ 	.word	0xffffffff


	//   ....[31]....
        /*03b0*/ 	.word	0xffffffff


	//   ....[32]....
        /*03b4*/ 	.word	0xffffffff


	//   ....[33]....
        /*03b8*/ 	.word	0xffffffff


	//   ....[34]....
        /*03bc*/ 	.word	0xffffffff


	//   ....[35]....
        /*03c0*/ 	.word	0xffffffff


	//   ....[36]....
        /*03c4*/ 	.word	0xffffffff


	//   ....[37]....
        /*03c8*/ 	.word	0xffffffff


	//   ....[38]....
        /*03cc*/ 	.word	0xffffffff


	//   ....[39]....
        /*03d0*/ 	.word	0xffffffff


	//   ....[40]....
        /*03d4*/ 	.word	0xffffffff


	//   ....[41]....
        /*03d8*/ 	.word	0xffffffff


	//   ....[42]....
        /*03dc*/ 	.word	0xffffffff


	//   ....[43]....
        /*03e0*/ 	.word	0xffffffff


	//   ....[44]....
        /*03e4*/ 	.word	0xffffffff


	//   ....[45]....
        /*03e8*/ 	.word	0xffffffff


	//   ....[46]....
        /*03ec*/ 	.word	0xffffffff


	//   ....[47]....
        /*03f0*/ 	.word	0xffffffff


	//   ....[48]....
        /*03f4*/ 	.word	0xffffffff


	//   ....[49]....
        /*03f8*/ 	.word	0xffffffff


	//   ....[50]....
        /*03fc*/ 	.word	0xffffffff


	//   ....[51]....
        /*0400*/ 	.word	0xffffffff


	//   ....[52]....
        /*0404*/ 	.word	0xffffffff


	//   ....[53]....
        /*0408*/ 	.word	0xffffffff


	//   ....[54]....
        /*040c*/ 	.word	0xffffffff


	//   ....[55]....
        /*0410*/ 	.word	0xffffffff


	//   ....[56]....
        /*0414*/ 	.word	0x0500000f


	//   ....[57]....
        /*0418*/ 	.word	0x0500000f


	//   ....[58]....
        /*041c*/ 	.word	0x0500000f


	//   ....[59]....
        /*0420*/ 	.word	0x0500000f


	//   ....[60]....
        /*0424*/ 	.word	0x0500000f


	//   ....[61]....
        /*0428*/ 	.word	0x0500000f


	//   ....[62]....
        /*042c*/ 	.word	0x0500000f


	//   ....[63]....
        /*0430*/ 	.word	0x0500000f


	//   ....[64]....
        /*0434*/ 	.word	0x0500000f


	//   ....[65]....
        /*0438*/ 	.word	0x0500000f


	//   ....[66]....
        /*043c*/ 	.word	0x0500000f


	//   ....[67]....
        /*0440*/ 	.word	0x0500000f


	//   ....[68]....
        /*0444*/ 	.word	0x0500000f


	//   ....[69]....
        /*0448*/ 	.word	0x0500000f


	//   ....[70]....
        /*044c*/ 	.word	0x0500000f


	//   ....[71]....
        /*0450*/ 	.word	0x0500000f


	//   ....[72]....
        /*0454*/ 	.word	0x0500000f


	//   ....[73]....
        /*0458*/ 	.word	0x0500000f


	//   ....[74]....
        /*045c*/ 	.word	0x0500000f


	//   ....[75]....
        /*0460*/ 	.word	0x0500000f


	//   ....[76]....
        /*0464*/ 	.word	0x0500000f


	//   ....[77]....
        /*0468*/ 	.word	0x0500000f


	//   ....[78]....
        /*046c*/ 	.word	0x0500000f


	//   ....[79]....
        /*0470*/ 	.word	0x0500000f


	//   ....[80]....
        /*0474*/ 	.word	0x0500000f


	//   ....[81]....
        /*0478*/ 	.word	0x0500000f


	//   ....[82]....
        /*047c*/ 	.word	0x0500000f


	//   ....[83]....
        /*0480*/ 	.word	0x0500000f


	//   ....[84]....
        /*0484*/ 	.word	0x0500000f


	//----- nvinfo : EIATTR_COOP_GROUP_INSTR_OFFSETS
	.align		4
.L_147:
        /*0488*/ 	.byte	0x04, 0x28
        /*048a*/ 	.short	(.L_149 - .L_148)


	//   ....[0]....
.L_148:
        /*048c*/ 	.word	0x00000060


	//   ....[1]....
        /*0490*/ 	.word	0x000001c0


	//   ....[2]....
        /*0494*/ 	.word	0x00000270


	//   ....[3]....
        /*0498*/ 	.word	0x00000430


	//   ....[4]....
        /*049c*/ 	.word	0x00000590


	//   ....[5]....
        /*04a0*/ 	.word	0x000006b0


	//   ....[6]....
        /*04a4*/ 	.word	0x00000810


	//   ....[7]....
        /*04a8*/ 	.word	0x000059d0


	//   ....[8]....
        /*04ac*/ 	.word	0x00009120


	//   ....[9]....
        /*04b0*/ 	.word	0x00009140


	//   ....[10]....
        /*04b4*/ 	.word	0x00009700


	//   ....[11]....
        /*04b8*/ 	.word	0x00009750


	//   ....[12]....
        /*04bc*/ 	.word	0x0000aeb0


	//   ....[13]....
        /*04c0*/ 	.word	0x0000bb90


	//   ....[14]....
        /*04c4*/ 	.word	0x0000bbc0


	//   ....[15]....
        /*04c8*/ 	.word	0x0000bcd0


	//   ....[16]....
        /*04cc*/ 	.word	0x0000bd10


	//   ....[17]....
        /*04d0*/ 	.word	0x0000dde0


	//   ....[18]....
        /*04d4*/ 	.word	0x0000e010


	//   ....[19]....
        /*04d8*/ 	.word	0x0000e040


	//   ....[20]....
        /*04dc*/ 	.word	0x0000e820


	//   ....[21]....
        /*04e0*/ 	.word	0x0000e850


	//   ....[22]....
        /*04e4*/ 	.word	0x000106c0


	//   ....[23]....
        /*04e8*/ 	.word	0x00010850


	//   ....[24]....
        /*04ec*/ 	.word	0x00010880


	//   ....[25]....
        /*04f0*/ 	.word	0x000108b0


	//   ....[26]....
        /*04f4*/ 	.word	0x000108f0


	//   ....[27]....
        /*04f8*/ 	.word	0x00010940


	//   ....[28]....
        /*04fc*/ 	.word	0x000109a0


	//   ....[29]....
        /*0500*/ 	.word	0x00010b60


	//   ....[30]....
        /*0504*/ 	.word	0x00010bc0


	//   ....[31]....
        /*0508*/ 	.word	0x00010c00


	//   ....[32]....
        /*050c*/ 	.word	0x00010c40


	//   ....[33]....
        /*0510*/ 	.word	0x00010c70


	//   ....[34]....
        /*0514*/ 	.word	0x00010ca0


	//   ....[35]....
        /*0518*/ 	.word	0x00010d20


	//   ....[36]....
        /*051c*/ 	.word	0x00010d50


	//   ....[37]....
        /*0520*/ 	.word	0x00010dd0


	//   ....[38]....
        /*0524*/ 	.word	0x00014370


	//   ....[39]....
        /*0528*/ 	.word	0x00014380


	//   ....[40]....
        /*052c*/ 	.word	0x00014470


	//   ....[41]....
        /*0530*/ 	.word	0x000144d0


	//   ....[42]....
        /*0534*/ 	.word	0x00014510


	//   ....[43]....
        /*0538*/ 	.word	0x00014550


	//   ....[44]....
        /*053c*/ 	.word	0x00014580


	//   ....[45]....
        /*0540*/ 	.word	0x000145b0


	//   ....[46]....
        /*0544*/ 	.word	0x00014720


	//   ....[47]....
        /*0548*/ 	.word	0x00014780


	//   ....[48]....
        /*054c*/ 	.word	0x000147c0


	//   ....[49]....
        /*0550*/ 	.word	0x00014800


	//   ....[50]....
        /*0554*/ 	.word	0x00014830


	//   ....[51]....
        /*0558*/ 	.word	0x00014860


	//   ....[52]....
        /*055c*/ 	.word	0x00014920


	//   ....[53]....
        /*0560*/ 	.word	0x00014940


	//   ....[54]....
        /*0564*/ 	.word	0x000149b0


	//   ....[55]....
        /*0568*/ 	.word	0x00014de0


	//   ....[56]....
        /*056c*/ 	.word	0x00015240


	//   ....[57]....
        /*0570*/ 	.word	0x000152f0


	//   ....[58]....
        /*0574*/ 	.word	0x00015390


	//   ....[59]....
        /*0578*/ 	.word	0x00015430


	//   ....[60]....
        /*057c*/ 	.word	0x000154d0


	//   ....[61]....
        /*0580*/ 	.word	0x000155c0


	//   ....[62]....
        /*0584*/ 	.word	0x00015660


	//   ....[63]....
        /*0588*/ 	.word	0x00015700


	//   ....[64]....
        /*058c*/ 	.word	0x000157a0


	//   ....[65]....
        /*0590*/ 	.word	0x00015a00


	//   ....[66]....
        /*0594*/ 	.word	0x00015ce0


	//   ....[67]....
        /*0598*/ 	.word	0x000160d0


	//   ....[68]....
        /*059c*/ 	.word	0x00016160


	//   ....[69]....
        /*05a0*/ 	.word	0x00016200


	//   ....[70]....
        /*05a4*/ 	.word	0x000162b0


	//   ....[71]....
        /*05a8*/ 	.word	0x00016330


	//   ....[72]....
        /*05ac*/ 	.word	0x000163b0


	//   ....[73]....
        /*05b0*/ 	.word	0x00016430


	//   ....[74]....
        /*05b4*/ 	.word	0x000164b0


	//   ....[75]....
        /*05b8*/ 	.word	0x00016540


	//   ....[76]....
        /*05bc*/ 	.word	0x000165f0


	//   ....[77]....
        /*05c0*/ 	.word	0x00016670


	//   ....[78]....
        /*05c4*/ 	.word	0x000166f0


	//   ....[79]....
        /*05c8*/ 	.word	0x00016770


	//   ....[80]....
        /*05cc*/ 	.word	0x000167f0


	//   ....[81]....
        /*05d0*/ 	.word	0x00016860


	//   ....[82]....
        /*05d4*/ 	.word	0x00016900


	//   ....[83]....
        /*05d8*/ 	.word	0x00016990


	//   ....[84]....
        /*05dc*/ 	.word	0x00016ab0


	//----- nvinfo : EIATTR_REG_RECONFIG
	.align		4
.L_149:
        /*05e0*/ 	.byte	0x01, 0x54
	.zero		2


	//----- nvinfo : EIATTR_SYSCALL_OFFSETS
	.align		4
        /*05e4*/ 	.byte	0x04, 0x46
        /*05e6*/ 	.short	(.L_151 - .L_150)


	//   ....[0]....
.L_150:
        /*05e8*/ 	.word	0x000017a0


	//   ....[1]....
        /*05ec*/ 	.word	0x000018f0


	//   ....[2]....
        /*05f0*/ 	.word	0x00005b60


	//   ....[3]....
        /*05f4*/ 	.word	0x00006080


	//   ....[4]....
        /*05f8*/ 	.word	0x00012290


	//   ....[5]....
        /*05fc*/ 	.word	0x000123c0


	//   ....[6]....
        /*0600*/ 	.word	0x000124c0


	//----- nvinfo : EIATTR_MBARRIER_INSTR_OFFSETS
	.align		4
.L_151:
        /*0604*/ 	.byte	0x04, 0x39
        /*0606*/ 	.short	(.L_153 - .L_152)


	//   ....[0]....
.L_152:
        /*0608*/ 	.word	0x000002e0
        /*060c*/ 	.word	0x000000ff
        /*0610*/ 	.word	0x00030800
        /*0614*/ 	.short	0x0100
        /*0616*/ 	.byte	0x08
	.zero		1


	//   ....[1]....
        /*0618*/ 	.word	0x000002f0
        /*061c*/ 	.word	0x000000ff
        /*0620*/ 	.word	0x00030820
        /*0624*/ 	.short	0x0100
        /*0626*/ 	.byte	0x08
	.zero		1


	//   ....[2]....
        /*0628*/ 	.word	0x000003e0
        /*062c*/ 	.word	0x000000ff
        /*0630*/ 	.word	0x00030830
        /*0634*/ 	.short	0x0100
        /*0636*/ 	.byte	0x08
	.zero		1


	//   ....[3]....
        /*0638*/ 	.word	0x000003f0
        /*063c*/ 	.word	0x000000ff
        /*0640*/ 	.word	0x00030840
        /*0644*/ 	.short	0x0100
        /*0646*/ 	.byte	0x08
	.zero		1


	//   ....[4]....
        /*0648*/ 	.word	0x00000400
        /*064c*/ 	.word	0x000000ff
        /*0650*/ 	.word	0x00030838
        /*0654*/ 	.short	0x0100
        /*0656*/ 	.byte	0x08
	.zero		1


	//   ....[5]....
        /*0658*/ 	.word	0x00000410
        /*065c*/ 	.word	0x000000ff
        /*0660*/ 	.word	0x00030848
        /*0664*/ 	.short	0x0100
        /*0666*/ 	.byte	0x08
	.zero		1


	//   ....[6]....
        /*0668*/ 	.word	0x00000540
        /*066c*/ 	.word	0x000000ff
        /*0670*/ 	.word	0x00030850
        /*0674*/ 	.short	0x0100
        /*0676*/ 	.byte	0x08
	.zero		1


	//   ....[7]....
        /*0678*/ 	.word	0x00000550
        /*067c*/ 	.word	0x000000ff
        /*0680*/ 	.word	0x00030860
        /*0684*/ 	.short	0x0100
        /*0686*/ 	.byte	0x08
	.zero		1


	//   ....[8]....
        /*0688*/ 	.word	0x00000560
        /*068c*/ 	.word	0x000000ff
        /*0690*/ 	.word	0x00030858
        /*0694*/ 	.short	0x0100
        /*0696*/ 	.byte	0x08
	.zero		1


	//   ....[9]....
        /*0698*/ 	.word	0x00000570
        /*069c*/ 	.word	0x000000ff
        /*06a0*/ 	.word	0x00030868
        /*06a4*/ 	.short	0x0100
        /*06a6*/ 	.byte	0x08
	.zero		1


	//   ....[10]....
        /*06a8*/ 	.word	0x00000660
        /*06ac*/ 	.word	0x000000ff
        /*06b0*/ 	.word	0x00030870
        /*06b4*/ 	.short	0x0100
        /*06b6*/ 	.byte	0x06
	.zero		1


	//   ....[11]....
        /*06b8*/ 	.word	0x00000670
        /*06bc*/ 	.word	0x000000ff
        /*06c0*/ 	.word	0x00030880
        /*06c4*/ 	.short	0x0100
        /*06c6*/ 	.byte	0x06
	.zero		1


	//   ....[12]....
        /*06c8*/ 	.word	0x00000680
        /*06cc*/ 	.word	0x000000ff
        /*06d0*/ 	.word	0x00030878
        /*06d4*/ 	.short	0x0100
        /*06d6*/ 	.byte	0x06
	.zero		1


	//   ....[13]....
        /*06d8*/ 	.word	0x00000690
        /*06dc*/ 	.word	0x000000ff
        /*06e0*/ 	.word	0x00030888
        /*06e4*/ 	.short	0x0100
        /*06e6*/ 	.byte	0x06
	.zero		1


	//   ....[14]....
        /*06e8*/ 	.word	0x000007c0
        /*06ec*/ 	.word	0x000000ff
        /*06f0*/ 	.word	0x00030890
        /*06f4*/ 	.short	0x0100
        /*06f6*/ 	.byte	0x08
	.zero		1


	//   ....[15]....
        /*06f8*/ 	.word	0x000007d0
        /*06fc*/ 	.word	0x000000ff
        /*0700*/ 	.word	0x000308a0
        /*0704*/ 	.short	0x0100
        /*0706*/ 	.byte	0x08
	.zero		1


	//   ....[16]....
        /*0708*/ 	.word	0x000007e0
        /*070c*/ 	.word	0x000000ff
        /*0710*/ 	.word	0x00030898
        /*0714*/ 	.short	0x0100
        /*0716*/ 	.byte	0x08
	.zero		1


	//   ....[17]....
        /*0718*/ 	.word	0x000007f0
        /*071c*/ 	.word	0x000000ff
        /*0720*/ 	.word	0x000308a8
        /*0724*/ 	.short	0x0100
        /*0726*/ 	.byte	0x08
	.zero		1


	//   ....[18]....
        /*0728*/ 	.word	0x00000920
        /*072c*/ 	.word	0x000000ff
        /*0730*/ 	.word	0x000308b0
        /*0734*/ 	.short	0x0100
        /*0736*/ 	.byte	0x08
	.zero		1


	//   ....[19]....
        /*0738*/ 	.word	0x00000930
        /*073c*/ 	.word	0x000000ff
        /*0740*/ 	.word	0x000308c0
        /*0744*/ 	.short	0x0100
        /*0746*/ 	.byte	0x08
	.zero		1


	//   ....[20]....
        /*0748*/ 	.word	0x00000940
        /*074c*/ 	.word	0x000000ff
        /*0750*/ 	.word	0x000308b8
        /*0754*/ 	.short	0x0100
        /*0756*/ 	.byte	0x08
	.zero		1


	//   ....[21]....
        /*0758*/ 	.word	0x00000950
        /*075c*/ 	.word	0x000000ff
        /*0760*/ 	.word	0x000308c8
        /*0764*/ 	.short	0x0100
        /*0766*/ 	.byte	0x08
	.zero		1


	//   ....[22]....
        /*0768*/ 	.word	0x00002bd0
        /*076c*/ 	.word	0x00000053
        /*0770*/ 	.word	0x00030890
        /*0774*/ 	.short	0x010a
        /*0776*/ 	.byte	0x3f
	.zero		1


	//   ....[23]....
        /*0778*/ 	.word	0x00003f50
        /*077c*/ 	.word	0x00000053
        /*0780*/ 	.word	0x00030890
        /*0784*/ 	.short	0x010a
        /*0786*/ 	.byte	0x3f
	.zero		1


	//   ....[24]....
        /*0788*/ 	.word	0x000050e0
        /*078c*/ 	.word	0x00000053
        /*0790*/ 	.word	0x00030890
        /*0794*/ 	.short	0x010a
        /*0796*/ 	.byte	0x3f
	.zero		1


	//   ....[25]....
        /*0798*/ 	.word	0x00005300
        /*079c*/ 	.word	0x00000024
        /*07a0*/ 	.word	0x00000000
        /*07a4*/ 	.short	0x0101
        /*07a6*/ 	.byte	0x3f
	.zero		1


	//   ....[26]....
        /*07a8*/ 	.word	0x00005340
        /*07ac*/ 	.word	0x00000053
        /*07b0*/ 	.word	0x000308b0
        /*07b4*/ 	.short	0x010a
        /*07b6*/ 	.byte	0x3f
	.zero		1


	//   ....[27]....
        /*07b8*/ 	.word	0x00005700
        /*07bc*/ 	.word	0x00000053
        /*07c0*/ 	.word	0x00000000
        /*07c4*/ 	.short	0x0101
        /*07c6*/ 	.byte	0x3f
	.zero		1


	//   ....[28]....
        /*07c8*/ 	.word	0x00005c00
        /*07cc*/ 	.word	0x00000002
        /*07d0*/ 	.word	0x00030800
        /*07d4*/ 	.short	0x010a
        /*07d6*/ 	.byte	0x3f
	.zero		1


	//   ....[29]....
        /*07d8*/ 	.word	0x00005c50
        /*07dc*/ 	.word	0x00000002
        /*07e0*/ 	.word	0x00030800
        /*07e4*/ 	.short	0x010a
        /*07e6*/ 	.byte	0x3f
	.zero		1


	//   ....[30]....
        /*07e8*/ 	.word	0x000063c0
        /*07ec*/ 	.word	0x00000002
        /*07f0*/ 	.word	0x00030800
        /*07f4*/ 	.short	0x010a
        /*07f6*/ 	.byte	0x3f
	.zero		1


	//   ....[31]....
        /*07f8*/ 	.word	0x00007260
        /*07fc*/ 	.word	0x00000002
        /*0800*/ 	.word	0x00030800
        /*0804*/ 	.short	0x010a
        /*0806*/ 	.byte	0x3f
	.zero		1


	//   ....[32]....
        /*0808*/ 	.word	0x000080c0
        /*080c*/ 	.word	0x00000004
        /*0810*/ 	.word	0x00030830
        /*0814*/ 	.short	0x010a
        /*0816*/ 	.byte	0x3f
	.zero		1


	//   ....[33]....
        /*0818*/ 	.word	0x000081a0
        /*081c*/ 	.word	0x00000004
        /*0820*/ 	.word	0x00030830
        /*0824*/ 	.short	0x010a
        /*0826*/ 	.byte	0x3f
	.zero		1


	//   ....[34]....
        /*0828*/ 	.word	0x00009e20
        /*082c*/ 	.word	0x00000004
        /*0830*/ 	.word	0x00000000
        /*0834*/ 	.short	0x0101
        /*0836*/ 	.byte	0x3f
	.zero		1


	//   ....[35]....
        /*0838*/ 	.word	0x0000b100
        /*083c*/ 	.word	0x00000000
        /*0840*/ 	.word	0x00030830
        /*0844*/ 	.short	0x010a
        /*0846*/ 	.byte	0x3f
	.zero		1


	//   ....[36]....
        /*0848*/ 	.word	0x0000b150
        /*084c*/ 	.word	0x00000000
        /*0850*/ 	.word	0x00030830
        /*0854*/ 	.short	0x010a
        /*0856*/ 	.byte	0x3f
	.zero		1


	//   ....[37]....
        /*0858*/ 	.word	0x0000b4a0
        /*085c*/ 	.word	0x00000003
        /*0860*/ 	.word	0x00030850
        /*0864*/ 	.short	0x010a
        /*0866*/ 	.byte	0x3f
	.zero		1


	//   ....[38]....
        /*0868*/ 	.word	0x0000b4f0
        /*086c*/ 	.word	0x00000003
        /*0870*/ 	.word	0x00030850
        /*0874*/ 	.short	0x010a
        /*0876*/ 	.byte	0x3f
	.zero		1


	//   ....[39]....
        /*0878*/ 	.word	0x0000cc00
        /*087c*/ 	.word	0x0000000d
        /*0880*/ 	.word	0x00000000
        /*0884*/ 	.short	0x0101
        /*0886*/ 	.byte	0x3f
	.zero		1


	//   ....[40]....
        /*0888*/ 	.word	0x0000cc80
        /*088c*/ 	.word	0x0000000b
        /*0890*/ 	.word	0x00000000
        /*0894*/ 	.short	0x0101
        /*0896*/ 	.byte	0x3f
	.zero		1


	//   ....[41]....
        /*0898*/ 	.word	0x0000de60
        /*089c*/ 	.word	0x0000000c
        /*08a0*/ 	.word	0x00030850
        /*08a4*/ 	.short	0x010a
        /*08a6*/ 	.byte	0x3f
	.zero		1


	//   ....[42]....
        /*08a8*/ 	.word	0x0000df10
        /*08ac*/ 	.word	0x0000000c
        /*08b0*/ 	.word	0x00030850
        /*08b4*/ 	.short	0x010a
        /*08b6*/ 	.byte	0x3f
	.zero		1


	//   ....[43]....
        /*08b8*/ 	.word	0x0000e9a0
        /*08bc*/ 	.word	0x00000006
        /*08c0*/ 	.word	0x00000000
        /*08c4*/ 	.short	0x0101
        /*08c6*/ 	.byte	0x3f
	.zero		1


	//   ....[44]....
        /*08c8*/ 	.word	0x0000f960
        /*08cc*/ 	.word	0x00000000
        /*08d0*/ 	.word	0x00000000
        /*08d4*/ 	.short	0x0101
        /*08d6*/ 	.byte	0x3f
	.zero		1


	//   ....[45]....
        /*08d8*/ 	.word	0x000117e0
        /*08dc*/ 	.word	0x00000006
        /*08e0*/ 	.word	0x00030820
        /*08e4*/ 	.short	0x010a
        /*08e6*/ 	.byte	0x3f
	.zero		1


	//   ....[46]....
        /*08e8*/ 	.word	0x00011850
        /*08ec*/ 	.word	0x00000007
        /*08f0*/ 	.word	0x000308a0
        /*08f4*/ 	.short	0x010a
        /*08f6*/ 	.byte	0x3f
	.zero		1


	//   ....[47]....
        /*08f8*/ 	.word	0x00011a00
        /*08fc*/ 	.word	0x00000007
        /*0900*/ 	.word	0x000308c0
        /*0904*/ 	.short	0x010a
        /*0906*/ 	.byte	0x3f
	.zero		1


	//   ....[48]....
        /*0908*/ 	.word	0x00011c50
        /*090c*/ 	.word	0x00000007
        /*0910*/ 	.word	0x000308a0
        /*0914*/ 	.short	0x010a
        /*0916*/ 	.byte	0x3f
	.zero		1


	//   ....[49]....
        /*0918*/ 	.word	0x00011df0
        /*091c*/ 	.word	0x00000007
        /*0920*/ 	.word	0x000308c0
        /*0924*/ 	.short	0x010a
        /*0926*/ 	.byte	0x3f
	.zero		1


	//   ....[50]....
        /*0928*/ 	.word	0x00012990
        /*092c*/ 	.word	0x00000005
        /*0930*/ 	.word	0x00030840
        /*0934*/ 	.short	0x010a
        /*0936*/ 	.byte	0x3f
	.zero		1


	//   ....[51]....
        /*0938*/ 	.word	0x00012ce0
        /*093c*/ 	.word	0x0000001c
        /*0940*/ 	.word	0x00030820
        /*0944*/ 	.short	0x010a
        /*0946*/ 	.byte	0x3f
	.zero		1


	//   ....[52]....
        /*0948*/ 	.word	0x00012fe0
        /*094c*/ 	.word	0x00000003
        /*0950*/ 	.word	0x00030840
        /*0954*/ 	.short	0x010a
        /*0956*/ 	.byte	0x3f
	.zero		1


	//   ....[53]....
        /*0958*/ 	.word	0x000131c0
        /*095c*/ 	.word	0x00000002
        /*0960*/ 	.word	0x00000060
        /*0964*/ 	.short	0x010a
        /*0966*/ 	.byte	0x3f
	.zero		1


	//   ....[54]....
        /*0968*/ 	.word	0x00013640
        /*096c*/ 	.word	0x00000003
        /*0970*/ 	.word	0x00030840
        /*0974*/ 	.short	0x010a
        /*0976*/ 	.byte	0x3f
	.zero		1


	//   ....[55]....
        /*0978*/ 	.word	0x00013820
        /*097c*/ 	.word	0x00000003
        /*0980*/ 	.word	0x00000060
        /*0984*/ 	.short	0x010a
        /*0986*/ 	.byte	0x3f
	.zero		1


	//   ....[56]....
        /*0988*/ 	.word	0x00013be0
        /*098c*/ 	.word	0x00000002
        /*0990*/ 	.word	0x00030840
        /*0994*/ 	.short	0x010a
        /*0996*/ 	.byte	0x3f
	.zero		1


	//   ....[57]....
        /*0998*/ 	.word	0x00013dd0
        /*099c*/ 	.word	0x00000002
        /*09a0*/ 	.word	0x00000060
        /*09a4*/ 	.short	0x010a
        /*09a6*/ 	.byte	0x3f
	.zero		1


	//   ....[58]....
        /*09a8*/ 	.word	0x00014120
        /*09ac*/ 	.word	0x00000003
        /*09b0*/ 	.word	0x00030860
        /*09b4*/ 	.short	0x010a
        /*09b6*/ 	.byte	0x3f
	.zero		1


	//   ....[59]....
        /*09b8*/ 	.word	0x00014d60
        /*09bc*/ 	.word	0x00000009
        /*09c0*/ 	.word	0x00030820
        /*09c4*/ 	.short	0x010a
        /*09c6*/ 	.byte	0x3f
	.zero		1


	//   ....[60]....
        /*09c8*/ 	.word	0x00014ef0
        /*09cc*/ 	.word	0x00000007
        /*09d0*/ 	.word	0x00000000
        /*09d4*/ 	.short	0x010a
        /*09d6*/ 	.byte	0x3f
	.zero		1


	//   ....[61]....
        /*09d8*/ 	.word	0x00014f60
        /*09dc*/ 	.word	0x00000003
        /*09e0*/ 	.word	0x00000000
        /*09e4*/ 	.short	0x010a
        /*09e6*/ 	.byte	0x3f
	.zero		1


	//   ....[62]....
        /*09e8*/ 	.word	0x00014fc0
        /*09ec*/ 	.word	0x00000005
        /*09f0*/ 	.word	0x00000000
        /*09f4*/ 	.short	0x010a
        /*09f6*/ 	.byte	0x3f
	.zero		1


	//   ....[63]....
        /*09f8*/ 	.word	0x00014ff0
        /*09fc*/ 	.word	0x00000003
        /*0a00*/ 	.word	0x00000000
        /*0a04*/ 	.short	0x010a
        /*0a06*/ 	.byte	0x3f
	.zero		1


	//   ....[64]....
        /*0a08*/ 	.word	0x00015050
        /*0a0c*/ 	.word	0x00000053
        /*0a10*/ 	.word	0x00030890
        /*0a14*/ 	.short	0x010a
        /*0a16*/ 	.byte	0x3f
	.zero		1


	//   ....[65]....
        /*0a18*/ 	.word	0x000150a0
        /*0a1c*/ 	.word	0x00000053
        /*0a20*/ 	.word	0x00030890
        /*0a24*/ 	.short	0x010a
        /*0a26*/ 	.byte	0x3f
	.zero		1


	//   ....[66]....
        /*0a28*/ 	.word	0x000150f0
        /*0a2c*/ 	.word	0x00000053
        /*0a30*/ 	.word	0x00030890
        /*0a34*/ 	.short	0x010a
        /*0a36*/ 	.byte	0x3f
	.zero		1


	//   ....[67]....
        /*0a38*/ 	.word	0x00015140
        /*0a3c*/ 	.word	0x00000053
        /*0a40*/ 	.word	0x000308b0
        /*0a44*/ 	.short	0x010a
        /*0a46*/ 	.byte	0x3f
	.zero		1


	//   ....[68]....
        /*0a48*/ 	.word	0x00015510
        /*0a4c*/ 	.word	0x00000002
        /*0a50*/ 	.word	0x00030800
        /*0a54*/ 	.short	0x010a
        /*0a56*/ 	.byte	0x3f
	.zero		1


	//   ....[69]....
        /*0a58*/ 	.word	0x000157e0
        /*0a5c*/ 	.word	0x00000002
        /*0a60*/ 	.word	0x00030800
        /*0a64*/ 	.short	0x010a
        /*0a66*/ 	.byte	0x3f
	.zero		1


	//   ....[70]....
        /*0a68*/ 	.word	0x00015830
        /*0a6c*/ 	.word	0x00000004
        /*0a70*/ 	.word	0x00030830
        /*0a74*/ 	.short	0x010a
        /*0a76*/ 	.byte	0x3f
	.zero		1


	//   ....[71]....
        /*0a78*/ 	.word	0x00015880
        /*0a7c*/ 	.word	0x00000000
        /*0a80*/ 	.word	0x00030830
        /*0a84*/ 	.short	0x010a
        /*0a86*/ 	.byte	0x3f
	.zero		1


	//   ....[72]....
        /*0a88*/ 	.word	0x000158d0
        /*0a8c*/ 	.word	0x00000003
        /*0a90*/ 	.word	0x00030850
        /*0a94*/ 	.short	0x010a
        /*0a96*/ 	.byte	0x3f
	.zero		1


	//   ....[73]....
        /*0a98*/ 	.word	0x00015920
        /*0a9c*/ 	.word	0x0000000c
        /*0aa0*/ 	.word	0x00030850
        /*0aa4*/ 	.short	0x010a
        /*0aa6*/ 	.byte	0x3f
	.zero		1


	//   ....[74]....
        /*0aa8*/ 	.word	0x00015ac0
        /*0aac*/ 	.word	0x00000006
        /*0ab0*/ 	.word	0x00030820
        /*0ab4*/ 	.short	0x010a
        /*0ab6*/ 	.byte	0x3f
	.zero		1


	//   ....[75]....
        /*0ab8*/ 	.word	0x00015b10
        /*0abc*/ 	.word	0x00000007
        /*0ac0*/ 	.word	0x000308a0
        /*0ac4*/ 	.short	0x010a
        /*0ac6*/ 	.byte	0x3f
	.zero		1


	//   ....[76]....
        /*0ac8*/ 	.word	0x00015b60
        /*0acc*/ 	.word	0x00000007
        /*0ad0*/ 	.word	0x000308c0
        /*0ad4*/ 	.short	0x010a
        /*0ad6*/ 	.byte	0x3f
	.zero		1


	//   ....[77]....
        /*0ad8*/ 	.word	0x00015bb0
        /*0adc*/ 	.word	0x00000007
        /*0ae0*/ 	.word	0x000308a0
        /*0ae4*/ 	.short	0x010a
        /*0ae6*/ 	.byte	0x3f
	.zero		1


	//   ....[78]....
        /*0ae8*/ 	.word	0x00015c00
        /*0aec*/ 	.word	0x00000007
        /*0af0*/ 	.word	0x000308c0
        /*0af4*/ 	.short	0x010a
        /*0af6*/ 	.byte	0x3f
	.zero		1


	//   ....[79]....
        /*0af8*/ 	.word	0x00015da0
        /*0afc*/ 	.word	0x00000005
        /*0b00*/ 	.word	0x00030840
        /*0b04*/ 	.short	0x010a
        /*0b06*/ 	.byte	0x3f
	.zero		1


	//   ....[80]....
        /*0b08*/ 	.word	0x00015df0
        /*0b0c*/ 	.word	0x0000001c
        /*0b10*/ 	.word	0x00030820
        /*0b14*/ 	.short	0x010a
        /*0b16*/ 	.byte	0x3f
	.zero		1


	//   ....[81]....
        /*0b18*/ 	.word	0x00015e40
        /*0b1c*/ 	.word	0x00000003
        /*0b20*/ 	.word	0x00030840
        /*0b24*/ 	.short	0x010a
        /*0b26*/ 	.byte	0x3f
	.zero		1


	//   ....[82]....
        /*0b28*/ 	.word	0x00015e90
        /*0b2c*/ 	.word	0x00000002
        /*0b30*/ 	.word	0x00000060
        /*0b34*/ 	.short	0x010a
        /*0b36*/ 	.byte	0x3f
	.zero		1


	//   ....[83]....
        /*0b38*/ 	.word	0x00015ee0
        /*0b3c*/ 	.word	0x00000003
        /*0b40*/ 	.word	0x00030840
        /*0b44*/ 	.short	0x010a
        /*0b46*/ 	.byte	0x3f
	.zero		1


	//   ....[84]....
        /*0b48*/ 	.word	0x00015f30
        /*0b4c*/ 	.word	0x00000003
        /*0b50*/ 	.word	0x00000060
        /*0b54*/ 	.short	0x010a
        /*0b56*/ 	.byte	0x3f
	.zero		1


	//   ....[85]....
        /*0b58*/ 	.word	0x00015f80
        /*0b5c*/ 	.word	0x00000002
        /*0b60*/ 	.word	0x00030840
        /*0b64*/ 	.short	0x010a
        /*0b66*/ 	.byte	0x3f
	.zero		1


	//   ....[86]....
        /*0b68*/ 	.word	0x00015fd0
        /*0b6c*/ 	.word	0x00000002
        /*0b70*/ 	.word	0x00000060
        /*0b74*/ 	.short	0x010a
        /*0b76*/ 	.byte	0x3f
	.zero		1


	//   ....[87]....
        /*0b78*/ 	.word	0x00016020
        /*0b7c*/ 	.word	0x00000003
        /*0b80*/ 	.word	0x00030860
        /*0b84*/ 	.short	0x010a
        /*0b86*/ 	.byte	0x3f
	.zero		1


	//   ....[88]....
        /*0b88*/ 	.word	0x000169d0
        /*0b8c*/ 	.word	0x00000009
        /*0b90*/ 	.word	0x00030820
        /*0b94*/ 	.short	0x010a
        /*0b96*/ 	.byte	0x3f
	.zero		1


	//   ....[89]....
        /*0b98*/ 	.word	0x00016b70
        /*0b9c*/ 	.word	0x00000007
        /*0ba0*/ 	.word	0x00000000
        /*0ba4*/ 	.short	0x010a
        /*0ba6*/ 	.byte	0x3f
	.zero		1


	//   ....[90]....
        /*0ba8*/ 	.word	0x00016bc0
        /*0bac*/ 	.word	0x00000003
        /*0bb0*/ 	.word	0x00000000
        /*0bb4*/ 	.short	0x010a
        /*0bb6*/ 	.byte	0x3f
	.zero		1


	//   ....[91]....
        /*0bb8*/ 	.word	0x00016c10
        /*0bbc*/ 	.word	0x00000005
        /*0bc0*/ 	.word	0x00000000
        /*0bc4*/ 	.short	0x010a
        /*0bc6*/ 	.byte	0x3f
	.zero		1


	//----- nvinfo : EIATTR_NUM_MBARRIERS
	.align		4
.L_153:
        /*0bc8*/ 	.byte	0x03, 0x38
        /*0bca*/ 	.short	0x0016


	//----- nvinfo : EIATTR_EXIT_INSTR_OFFSETS
	.align		4
        /*0bcc*/ 	.byte	0x04, 0x1c
        /*0bce*/ 	.short	(.L_155 - .L_154)


	//   ....[0]....
.L_154:
        /*0bd0*/ 	.word	0x00015040


	//----- nvinfo : EIATTR_MAX_THREADS
	.align		4
.L_155:
        /*0bd4*/ 	.byte	0x04, 0x05
        /*0bd6*/ 	.short	(.L_157 - .L_156)
.L_156:
        /*0bd8*/ 	.word	0x00000200
        /*0bdc*/ 	.word	0x00000001
        /*0be0*/ 	.word	0x00000001


	//----- nvinfo : EIATTR_CRS_STACK_SIZE
	.align		4
.L_157:
        /*0be4*/ 	.byte	0x04, 0x1e
        /*0be6*/ 	.short	(.L_159 - .L_158)
.L_158:
        /*0be8*/ 	.word	0x00000000


	//----- nvinfo : EIATTR_CBANK_PARAM_SIZE
	.align		4
.L_159:
        /*0bec*/ 	.byte	0x03, 0x19
        /*0bee*/ 	.short	0x0a70


	//----- nvinfo : EIATTR_PARAM_CBANK
	.align		4
        /*0bf0*/ 	.byte	0x04, 0x0a
        /*0bf2*/ 	.short	(.L_161 - .L_160)
	.align		4
.L_160:
        /*0bf4*/ 	.word	index@(.nv.constant0._ZN7cutlass13device_kernelIN5flash11enable_sm90INS1_16FlashAttnFwdSm90INS1_25CollectiveMainloopFwdSm90ILi2EN4cute5tupleIJNS5_1CILi1EEES8_S8_EEENS6_IJNS7_ILi192EEESA_NS7_ILi64EEEEEELi64ENS_10bfloat16_tEfNS_4arch4Sm90ELb0ELb0ELb0ELb1ELb0ELb1ELb0ELb0ELb1ELb0ELb0ELb0EEENS1_21CollectiveEpilogueFwdINS6_IJSA_SB_SA_EEES9_SD_SF_Li384ELb1ELb0ELb0ELb0EEENS1_36VarlenDynamicPersistentTileSchedulerILi192ELi192ELi384ELi32ELb0ELb0ELb1ELb0ELb1ELb1EEEEEEEEEvNT_6ParamsE)
        /*0bf8*/ 	.short	0x0210
        /*0bfa*/ 	.short	0x0a70


	//----- nvinfo : EIATTR_SW_WAR
	.align		4
.L_161:
        /*0bfc*/ 	.byte	0x04, 0x36
        /*0bfe*/ 	.short	(.L_163 - .L_162)
.L_162:
        /*0c00*/ 	.word	0x00000008
.L_163:


//--------------------- .nv.info._ZN7cutlass13device_kernelIN5flash11enable_sm90INS1_16FlashAttnFwdSm90INS1_25CollectiveMainloopFwdSm90ILi2EN4cute5tupleIJNS5_1CILi1EEES8_S8_EEENS6_IJNS7_ILi192EEENS7_ILi128EEENS7_ILi64EEEEEELi64ENS_10bfloat16_tEfNS_4arch4Sm90ELb0ELb1ELb0ELb0ELb0ELb0ELb0ELb1ELb1ELb0ELb0ELb0EEENS1_21CollectiveEpilogueFwdINS6_IJSA_SC_SB_EEES9_SE_SG_Li384ELb0ELb0ELb0ELb0EEENS1_30DynamicPersistentTileSchedulerILi384ELi32ELb0ELb0ELb1EEEEEEEEEvNT_6ParamsE --------------------------
	.section	.nv.info._ZN7cutlass13device_kernelIN5flash11enable_sm90INS1_16FlashAttnFwdSm90INS1_25CollectiveMainloopFwdSm90ILi2EN4cute5tupleIJNS5_1CILi1EEES8_S8_EEENS6_IJNS7_ILi192EEENS7_ILi128EEENS7_ILi64EEEEEELi64ENS_10bfloat16_tEfNS_4arch4Sm90ELb0ELb1ELb0ELb0ELb0ELb0ELb0ELb1ELb1ELb0ELb0ELb0EEENS1_21CollectiveEpilogueFwdINS6_IJSA_SC_SB_EEES9_SE_SG_Li384ELb0ELb0ELb0ELb0EEENS1_30DynamicPersistentTileSchedulerILi384ELi32ELb0ELb0ELb1EEEEEEEEEvNT_6ParamsE,"",@"SHT_CUDA_INFO"
	.sectionflags	@""
	.align	4


	//----- nvinfo : EIATTR_CUDA_API_VERSION
	.align		4
        /*0000*/ 	.byte	0x04, 0x37
        /*0002*/ 	.short	(.L_165 - .L_164)
.L_164:
        /*0004*/ 	.word	0x00000082


	//----- nvinfo : EIATTR_KPARAM_INFO
	.align		4
.L_165:
        /*0008*/ 	.byte	0x04, 0x17
        /*000a*/ 	.short	(.L_167 - .L_166)
.L_166:
        /*000c*/ 	.word	0x00000000
        /*0010*/ 	.short	0x0000
        /*0012*/ 	.short	0x0070
        /*0014*/ 	.byte	0x00, 0xf0, 0x01, 0x2e


	//----- nvinfo : EIATTR_SPARSE_MMA_MASK
	.align		4
.L_167:
        /*0018*/ 	.byte	0x03, 0x50
        /*001a*/ 	.short	0x0000


	//----- nvinfo : EIATTR_MAXREG_COUNT
	.align		4
        /*001c*/ 	.byte	0x03, 0x1b
        /*001e*/ 	.short	0x0080


	//----- nvinfo : EIATTR_NUM_BARRIERS
	.align		4
        /*0020*/ 	.byte	0x02, 0x4c
        /*0022*/ 	.byte	0x10
	.zero		1


	//----- nvinfo : EIATTR_EXTERNS
	.align		4
        /*0024*/ 	.byte	0x04, 0x0f
        /*0026*/ 	.short	(.L_169 - .L_168)


	//   ....[0]....
	.align		4
.L_168:
        /*0028*/ 	.word	index@(__assertfail)


	//----- nvinfo : EIATTR_MERCURY_ISA_VERSION
	.align		4
.L_169:
        /*002c*/ 	.byte	0x03, 0x5f
        /*002e*/ 	.short	0x0101


	//----- nvinfo : EIATTR_INT_WARP_WIDE_INSTR_OFFSETS
	.align		4
        /*0030*/ 	.byte	0x04, 0x31
        /*0032*/ 	.short	(.L_171 - .L_170)


	//   ....[0]....
.L_170:
        /*0034*/ 	.word	0x00000180


	//   ....[1]....
        /*0038*/ 	.word	0x000001b0


	//   ....[2]....
        /*003c*/ 	.word	0x000001c0


	//   ....[3]....
        /*0040*/ 	.word	0x0000e1a0


	//   ....[4]....
        /*0044*/ 	.word	0x0000e230


	//   ....[5]....
        /*0048*/ 	.word	0x0000e6e0


	//   ....[6]....
        /*004c*/ 	.word	0x0000fe30


	//   ....[7]....
        /*0050*/ 	.word	0x0000fec0


	//----- nvinfo : EIATTR_COOP_GROUP_MASK_REGIDS
	.align		4
.L_171:
        /*0054*/ 	.byte	0x04, 0x29
        /*0056*/ 	.short	(.L_173 - .L_172)


	//   ....[0]....
.L_172:
        /*0058*/ 	.word	0xffffffff


	//   ....[1]....
        /*005c*/ 	.word	0xffffffff


	//   ....[2]....
        /*0060*/ 	.word	0xffffffff


	//   ....[3]....
        /*0064*/ 	.word	0xffffffff


	//   ....[4]....
        /*0068*/ 	.word	0xffffffff


	//   ....[5]....
        /*006c*/ 	.word	0xffffffff


	//   ....[6]....
        /*0070*/ 	.word	0xffffffff


	//   ....[7]....
        /*0074*/ 	.word	0xffffffff


	//   ....[8]....
        /*0078*/ 	.word	0xffffffff


	//   ....[9]....
        /*007c*/ 	.word	0xffffffff


	//   ....[10]....
        /*0080*/ 	.word	0xffffffff


	//   ....[11]....
        /*0084*/ 	.word	0xffffffff


	//   ....[12]....
        /*0088*/ 	.word	0xffffffff


	//   ....[13]....
        /*008c*/ 	.word	0xffffffff


	//   ....[14]....
        /*0090*/ 	.word	0xffffffff


	//   ....[15]....
        /*0094*/ 	.word	0xffffffff


	//   ....[16]....
        /*0098*/ 	.word	0xffffffff


	//   ....[17]....
        /*009c*/ 	.word	0xffffffff


	//   ....[18]....
        /*00a0*/ 	.word	0xffffffff


	//   ....[19]....
        /*00a4*/ 	.word	0xffffffff


	//   ....[20]....
        /*00a8*/ 	.word	0xffffffff


	//   ....[21]....
        /*00ac*/ 	.word	0xffffffff


	//   ....[22]....
        /*00b0*/ 	.word	0xffffffff


	//   ....[23]....
        /*00b4*/ 	.word	0xffffffff


	//   ....[24]....
        /*00b8*/ 	.word	0xffffffff


	//   ....[25]....
        /*00bc*/ 	.word	0xffffffff


	//   ....[26]....
        /*00c0*/ 	.word	0xffffffff


	//   ....[27]....
        /*00c4*/ 	.word	0xffffffff


	//   ....[28]....
        /*00c8*/ 	.word	0xffffffff


	//   ....[29]....
        /*00cc*/ 	.word	0xffffffff


	//   ....[30]....
        /*00d0*/ 	.word	0xffffffff


	//   ....[31]....
        /*00d4*/ 	.word	0xffffffff


	//   ....[32]....
        /*00d8*/ 	.word	0x0500000f


	//   ....[33]....
        /*00dc*/ 	.word	0x0500000f


	//----- nvinfo : EIATTR_COOP_GROUP_INSTR_OFFSETS
	.align		4
.L_173:
        /*00e0*/ 	.byte	0x04, 0x28
        /*00e2*/ 	.short	(.L_175 - .L_174)


	//   ....[0]....
.L_174:
        /*00e4*/ 	.word	0x00000060


	//   ....[1]....
        /*00e8*/ 	.word	0x00000190


	//   ....[2]....
        /*00ec*/ 	.word	0x000001e0


	//   ....[3]....
        /*00f0*/ 	.word	0x000003d0


	//   ....[4]....
        /*00f4*/ 	.word	0x00000530


	//   ....[5]....
        /*00f8*/ 	.word	0x00000650


	//   ....[6]....
        /*00fc*/ 	.word	0x000007b0


	//   ....[7]....
        /*0100*/ 	.word	0x00001600


	//   ....[8]....
        /*0104*/ 	.word	0x00003080


	//   ....[9]....
        /*0108*/ 	.word	0x00003190


	//   ....[10]....
        /*010c*/ 	.word	0x00003ad0


	//   ....[11]....
        /*0110*/ 	.word	0x00003b30


	//   ....[12]....
        /*0114*/ 	.word	0x00005df0


	//   ....[13]....
        /*0118*/ 	.word	0x00005ef0


	//   ....[14]....
        /*011c*/ 	.word	0x00006700


	//   ....[15]....
        /*0120*/ 	.word	0x00006770


	//   ....[16]....
        /*0124*/ 	.word	0x00007ed0


	//   ....[17]....
        /*0128*/ 	.word	0x00007f00


	//   ....[18]....
        /*012c*/ 	.word	0x00008430


	//   ....[19]....
        /*0130*/ 	.word	0x000084a0


	//   ....[20]....
        /*0134*/ 	.word	0x0000aa10


	//   ....[21]....
        /*0138*/ 	.word	0x0000aac0


	//   ....[22]....
        /*013c*/ 	.word	0x0000b4d0


	//   ....[23]....
        /*0140*/ 	.word	0x0000b520


	//   ....[24]....
        /*0144*/ 	.word	0x0000c300


	//   ....[25]....
        /*0148*/ 	.word	0x0000c340


	//   ....[26]....
        /*014c*/ 	.word	0x0000c440


	//   ....[27]....
        /*0150*/ 	.word	0x0000c450


	//   ....[28]....
        /*0154*/ 	.word	0x0000cf90


	//   ....[29]....
        /*0158*/ 	.word	0x0000d910


	//   ....[30]....
        /*015c*/ 	.word	0x00010160


	//   ....[31]....
        /*0160*/ 	.word	0x000102e0


	//   ....[32]....
        /*0164*/ 	.word	0x000108e0


	//   ....[33]....
        /*0168*/ 	.word	0x00010cc0


	//----- nvinfo : EIATTR_REG_RECONFIG
	.align		4
.L_175:
        /*016c*/ 	.byte	0x01, 0x54
	.zero		2


	//----- nvinfo : EIATTR_SYSCALL_OFFSETS
	.align		4
        /*0170*/ 	.byte	0x04, 0x46
        /*0172*/ 	.short	(.L_177 - .L_176)


	//   ....[0]....
.L_176:
        /*0174*/ 	.word	0x000017b0


	//   ....[1]....
        /*0178*/ 	.word	0x0000e3c0


	//   ....[2]....
        /*017c*/ 	.word	0x0000e500


	//   ....[3]....
        /*0180*/ 	.word	0x0000e5f0


	//----- nvinfo : EIATTR_MBARRIER_INSTR_OFFSETS
	.align		4
.L_177:
        /*0184*/ 	.byte	0x04, 0x39
        /*0186*/ 	.short	(.L_179 - .L_178)


	//   ....[0]....
.L_178:
        /*0188*/ 	.word	0x00000280
        /*018c*/ 	.word	0x000000ff
        /*0190*/ 	.word	0x00016800
        /*0194*/ 	.short	0x0100
        /*0196*/ 	.byte	0x06
	.zero		1


	//   ....[1]....
        /*0198*/ 	.word	0x00000290
        /*019c*/ 	.word	0x000000ff
        /*01a0*/ 	.word	0x00016820
        /*01a4*/ 	.short	0x0100
        /*01a6*/ 	.byte	0x06
	.zero		1


	//   ....[2]....
        /*01a8*/ 	.word	0x00000380
        /*01ac*/ 	.word	0x000000ff
        /*01b0*/ 	.word	0x00016830
        /*01b4*/ 	.short	0x0100
        /*01b6*/ 	.byte	0x08
	.zero		1


	//   ....[3]....
        /*01b8*/ 	.word	0x00000390
        /*01bc*/ 	.word	0x000000ff
        /*01c0*/ 	.word	0x00016840
        /*01c4*/ 	.short	0x0100
        /*01c6*/ 	.byte	0x08
	.zero		1


	//   ....[4]....
        /*01c8*/ 	.word	0x000003a0
        /*01cc*/ 	.word	0x000000ff
        /*01d0*/ 	.word	0x00016838
        /*01d4*/ 	.short	0x0100
        /*01d6*/ 	.byte	0x08
	.zero		1


	//   ....[5]....
        /*01d8*/ 	.word	0x000003b0
        /*01dc*/ 	.word	0x000000ff
        /*01e0*/ 	.word	0x00016848
        /*01e4*/ 	.short	0x0100
        /*01e6*/ 	.byte	0x08
	.zero		1


	//   ....[6]....
        /*01e8*/ 	.word	0x000004e0
        /*01ec*/ 	.word	0x000000ff
        /*01f0*/ 	.word	0x00016850
        /*01f4*/ 	.short	0x0100
        /*01f6*/ 	.byte	0x08
	.zero		1


	//   ....[7]....
        /*01f8*/ 	.word	0x000004f0
        /*01fc*/ 	.word	0x000000ff
        /*0200*/ 	.word	0x00016860
        /*0204*/ 	.short	0x0100
        /*0206*/ 	.byte	0x08
	.zero		1


	//   ....[8]....
        /*0208*/ 	.word	0x00000500
        /*020c*/ 	.word	0x000000ff
        /*0210*/ 	.word	0x00016858
        /*0214*/ 	.short	0x0100
        /*0216*/ 	.byte	0x08
	.zero		1


	//   ....[9]....
        /*0218*/ 	.word	0x00000510
        /*021c*/ 	.word	0x000000ff
        /*0220*/ 	.word	0x00016868
        /*0224*/ 	.short	0x0100
        /*0226*/ 	.byte	0x08
	.zero		1


	//   ....[10]....
        /*0228*/ 	.word	0x00000600
        /*022c*/ 	.word	0x000000ff
        /*0230*/ 	.word	0x00016870
        /*0234*/ 	.short	0x0100
        /*0236*/ 	.byte	0x06
	.zero		1


	//   ....[11]....
        /*0238*/ 	.word	0x00000610
        /*023c*/ 	.word	0x000000ff
        /*0240*/ 	.word	0x00016880
        /*0244*/ 	.short	0x0100
        /*0246*/ 	.byte	0x06
	.zero		1


	//   ....[12]....
        /*0248*/ 	.word	0x00000620
        /*024c*/ 	.word	0x000000ff
        /*0250*/ 	.word	0x00016878
        /*0254*/ 	.short	0x0100
        /*0256*/ 	.byte	0x06
	.zero		1


	//   ....[13]....
        /*0258*/ 	.word	0x00000630
        /*025c*/ 	.word	0x000000ff
        /*0260*/ 	.word	0x00016888
        /*0264*/ 	.short	0x0100
        /*0266*/ 	.byte	0x06
	.zero		1


	//   ....[14]....
        /*0268*/ 	.word	0x00000760
        /*026c*/ 	.word	0x000000ff
        /*0270*/ 	.word	0x00016890
        /*0274*/ 	.short	0x0100
        /*0276*/ 	.byte	0x08
	.zero		1


	//   ....[15]....
        /*0278*/ 	.word	0x00000770
        /*027c*/ 	.word	0x000000ff
        /*0280*/ 	.word	0x000168a0
        /*0284*/ 	.short	0x0100
        /*0286*/ 	.byte	0x08
	.zero		1


	//   ....[16]....
        /*0288*/ 	.word	0x00000780
        /*028c*/ 	.word	0x000000ff
        /*0290*/ 	.word	0x00016898
        /*0294*/ 	.short	0x0100
        /*0296*/ 	.byte	0x08
	.zero		1


	//   ....[17]....
        /*0298*/ 	.word	0x00000790
        /*029c*/ 	.word	0x000000ff
        /*02a0*/ 	.word	0x000168a8
        /*02a4*/ 	.short	0x0100
        /*02a6*/ 	.byte	0x08
	.zero		1


	//   ....[18]....
        /*02a8*/ 	.word	0x000008c0
        /*02ac*/ 	.word	0x000000ff
        /*02b0*/ 	.word	0x000168b0
        /*02b4*/ 	.short	0x0100
        /*02b6*/ 	.byte	0x08
	.zero		1


	//   ....[19]....
        /*02b8*/ 	.word	0x000008d0
        /*02bc*/ 	.word	0x000000ff
        /*02c0*/ 	.word	0x000168c0
        /*02c4*/ 	.short	0x0100
        /*02c6*/ 	.byte	0x08
	.zero		1


	//   ....[20]....
        /*02c8*/ 	.word	0x000008e0
        /*02cc*/ 	.word	0x000000ff
        /*02d0*/ 	.word	0x000168b8
        /*02d4*/ 	.short	0x0100
        /*02d6*/ 	.byte	0x08
	.zero		1


	//   ....[21]....
        /*02d8*/ 	.word	0x000008f0
        /*02dc*/ 	.word	0x000000ff
        /*02e0*/ 	.word	0x000168c8
        /*02e4*/ 	.short	0x0100
        /*02e6*/ 	.byte	0x08
	.zero		1


	//   ....[22]....
        /*02e8*/ 	.word	0x00001830
        /*02ec*/ 	.word	0x000000ff
        /*02f0*/ 	.word	0x00016800
        /*02f4*/ 	.short	0x010a
        /*02f6*/ 	.byte	0x28
	.zero		1


	//   ....[23]....
        /*02f8*/ 	.word	0x000018b0
        /*02fc*/ 	.word	0x00000005
        /*0300*/ 	.word	0x00016830
        /*0304*/ 	.short	0x010a
        /*0306*/ 	.byte	0x3f
	.zero		1


	//   ....[24]....
        /*0308*/ 	.word	0x00001900
        /*030c*/ 	.word	0x00000005
        /*0310*/ 	.word	0x00016830
        /*0314*/ 	.short	0x010a
        /*0316*/ 	.byte	0x3f
	.zero		1


	//   ....[25]....
        /*0318*/ 	.word	0x00001c10
        /*031c*/ 	.word	0x00000000
        /*0320*/ 	.word	0x00000000
        /*0324*/ 	.short	0x0101
        /*0326*/ 	.byte	0x3f
	.zero		1


	//   ....[26]....
        /*0328*/ 	.word	0x00004a00
        /*032c*/ 	.word	0x000000ff
        /*0330*/ 	.word	0x00016830
        /*0334*/ 	.short	0x010a
        /*0336*/ 	.byte	0x06
	.zero		1


	//   ....[27]....
        /*0338*/ 	.word	0x00004a40
        /*033c*/ 	.word	0x000000ff
        /*0340*/ 	.word	0x00016830
        /*0344*/ 	.short	0x010a
        /*0346*/ 	.byte	0x06
	.zero		1


	//   ....[28]....
        /*0348*/ 	.word	0x00004c20
        /*034c*/ 	.word	0x000000ff
        /*0350*/ 	.word	0x00016850
        /*0354*/ 	.short	0x010a
        /*0356*/ 	.byte	0x06
	.zero		1


	//   ....[29]....
        /*0358*/ 	.word	0x00004c60
        /*035c*/ 	.word	0x000000ff
        /*0360*/ 	.word	0x00016850
        /*0364*/ 	.short	0x010a
        /*0366*/ 	.byte	0x06
	.zero		1


	//   ....[30]....
        /*0368*/ 	.word	0x00005070
        /*036c*/ 	.word	0x0000000d
        /*0370*/ 	.word	0x00000000
        /*0374*/ 	.short	0x0101
        /*0376*/ 	.byte	0x3f
	.zero		1


	//   ....[31]....
        /*0378*/ 	.word	0x00006c80
        /*037c*/ 	.word	0x0000001f
        /*0380*/ 	.word	0x00000000
        /*0384*/ 	.short	0x0101
        /*0386*/ 	.byte	0x3f
	.zero		1


	//   ....[32]....
        /*0388*/ 	.word	0x00007920
        /*038c*/ 	.word	0x000000ff
        /*0390*/ 	.word	0x00016830
        /*0394*/ 	.short	0x010a
        /*0396*/ 	.byte	0x06
	.zero		1


	//   ....[33]....
        /*0398*/ 	.word	0x00007960
        /*039c*/ 	.word	0x000000ff
        /*03a0*/ 	.word	0x00016830
        /*03a4*/ 	.short	0x010a
        /*03a6*/ 	.byte	0x06
	.zero		1


	//   ....[34]....
        /*03a8*/ 	.word	0x00007b40
        /*03ac*/ 	.word	0x000000ff
        /*03b0*/ 	.word	0x00016850
        /*03b4*/ 	.short	0x010a
        /*03b6*/ 	.byte	0x06
	.zero		1


	//   ....[35]....
        /*03b8*/ 	.word	0x00007b80
        /*03bc*/ 	.word	0x000000ff
        /*03c0*/ 	.word	0x00016850
        /*03c4*/ 	.short	0x010a
        /*03c6*/ 	.byte	0x06
	.zero		1


	//   ....[36]....
        /*03c8*/ 	.word	0x00008e50
        /*03cc*/ 	.word	0x0000001b
        /*03d0*/ 	.word	0x00000000
        /*03d4*/ 	.short	0x0101
        /*03d6*/ 	.byte	0x3f
	.zero		1


	//   ....[37]....
        /*03d8*/ 	.word	0x00009000
        /*03dc*/ 	.word	0x0000001f
        /*03e0*/ 	.word	0x00000000
        /*03e4*/ 	.short	0x0101
        /*03e6*/ 	.byte	0x3f
	.zero		1


	//   ....[38]....
        /*03e8*/ 	.word	0x00009640
        /*03ec*/ 	.word	0x000000ff
        /*03f0*/ 	.word	0x00016830
        /*03f4*/ 	.short	0x010a
        /*03f6*/ 	.byte	0x06
	.zero		1


	//   ....[39]....
        /*03f8*/ 	.word	0x00009680
        /*03fc*/ 	.word	0x000000ff
        /*0400*/ 	.word	0x00016830
        /*0404*/ 	.short	0x010a
        /*0406*/ 	.byte	0x06
	.zero		1


	//   ....[40]....
        /*0408*/ 	.word	0x00009860
        /*040c*/ 	.word	0x000000ff
        /*0410*/ 	.word	0x00016850
        /*0414*/ 	.short	0x010a
        /*0416*/ 	.byte	0x06
	.zero		1


	//   ....[41]....
        /*0418*/ 	.word	0x000098a0
        /*041c*/ 	.word	0x000000ff
        /*0420*/ 	.word	0x00016850
        /*0424*/ 	.short	0x010a
        /*0426*/ 	.byte	0x06
	.zero		1


	//   ....[42]....
        /*0428*/ 	.word	0x00009c50
        /*042c*/ 	.word	0x0000000e
        /*0430*/ 	.word	0x00000000
        /*0434*/ 	.short	0x0101
        /*0436*/ 	.byte	0x3f
	.zero		1


	//   ....[43]....
        /*0438*/ 	.word	0x0000bb30
        /*043c*/ 	.word	0x0000001f
        /*0440*/ 	.word	0x00000000
        /*0444*/ 	.short	0x0101
        /*0446*/ 	.byte	0x3f
	.zero		1


	//   ....[44]....
        /*0448*/ 	.word	0x0000c270
        /*044c*/ 	.word	0x000000ff
        /*0450*/ 	.word	0x00016850
        /*0454*/ 	.short	0x010a
        /*0456*/ 	.byte	0x05
	.zero		1


	//   ....[45]....
        /*0458*/ 	.word	0x0000c2b0
        /*045c*/ 	.word	0x000000ff
        /*0460*/ 	.word	0x00016850
        /*0464*/ 	.short	0x010a
        /*0466*/ 	.byte	0x05
	.zero		1


	//   ....[46]....
        /*0468*/ 	.word	0x0000c7e0
        /*046c*/ 	.word	0x00000007
        /*0470*/ 	.word	0x00000000
        /*0474*/ 	.short	0x0101
        /*0476*/ 	.byte	0x3f
	.zero		1


	//   ....[47]....
        /*0478*/ 	.word	0x0000d0e0
        /*047c*/ 	.word	0x000000ff
        /*0480*/ 	.word	0x00000000
        /*0484*/ 	.short	0x0101
        /*0486*/ 	.byte	0x05
	.zero		1


	//   ....[48]....
        /*0488*/ 	.word	0x0000e980
        /*048c*/ 	.word	0x0000000d
        /*0490*/ 	.word	0x00016840
        /*0494*/ 	.short	0x010a
        /*0496*/ 	.byte	0x3f
	.zero		1


	//   ....[49]....
        /*0498*/ 	.word	0x0000ec70
        /*049c*/ 	.word	0x000000ff
        /*04a0*/ 	.word	0x00016820
        /*04a4*/ 	.short	0x010a
        /*04a6*/ 	.byte	0x27
	.zero		1


	//   ....[50]....
        /*04a8*/ 	.word	0x0000ef40
        /*04ac*/ 	.word	0x00000003
        /*04b0*/ 	.word	0x00016840
        /*04b4*/ 	.short	0x010a
        /*04b6*/ 	.byte	0x3f
	.zero		1


	//   ....[51]....
        /*04b8*/ 	.word	0x0000f0e0
        /*04bc*/ 	.word	0x00000002
        /*04c0*/ 	.word	0x00000060
        /*04c4*/ 	.short	0x010a
        /*04c6*/ 	.byte	0x3f
	.zero		1


	//   ....[52]....
        /*04c8*/ 	.word	0x0000f530
        /*04cc*/ 	.word	0x00000004
        /*04d0*/ 	.word	0x00016840
        /*04d4*/ 	.short	0x010a
        /*04d6*/ 	.byte	0x3f
	.zero		1


	//   ....[53]....
        /*04d8*/ 	.word	0x0000f6d0
        /*04dc*/ 	.word	0x00000003
        /*04e0*/ 	.word	0x00000060
        /*04e4*/ 	.short	0x010a
        /*04e6*/ 	.byte	0x3f
	.zero		1


	//   ....[54]....
        /*04e8*/ 	.word	0x0000fa70
        /*04ec*/ 	.word	0x00000003
        /*04f0*/ 	.word	0x00016840
        /*04f4*/ 	.short	0x010a
        /*04f6*/ 	.byte	0x3f
	.zero		1


	//   ....[55]....
        /*04f8*/ 	.word	0x0000fc10
        /*04fc*/ 	.word	0x00000003
        /*0500*/ 	.word	0x00000060
        /*0504*/ 	.short	0x010a
        /*0506*/ 	.byte	0x3f
	.zero		1


	//   ....[56]....
        /*0508*/ 	.word	0x0000ff40
        /*050c*/ 	.word	0x00000003
        /*0510*/ 	.word	0x00016860
        /*0514*/ 	.short	0x010a
        /*0516*/ 	.byte	0x3f
	.zero		1


	//   ....[57]....
        /*0518*/ 	.word	0x000102c0
        /*051c*/ 	.word	0x00000009
        /*0520*/ 	.word	0x00016820
        /*0524*/ 	.short	0x010a
        /*0526*/ 	.byte	0x3f
	.zero		1


	//   ....[58]....
        /*0528*/ 	.word	0x000103e0
        /*052c*/ 	.word	0x00000005
        /*0530*/ 	.word	0x00000000
        /*0534*/ 	.short	0x010a
        /*0536*/ 	.byte	0x3f
	.zero		1


	//   ....[59]....
        /*0538*/ 	.word	0x00010450
        /*053c*/ 	.word	0x00000003
        /*0540*/ 	.word	0x00000000
        /*0544*/ 	.short	0x010a
        /*0546*/ 	.byte	0x3f
	.zero		1


	//   ....[60]....
        /*0548*/ 	.word	0x000104b0
        /*054c*/ 	.word	0x00000013
        /*0550*/ 	.word	0x00000000
        /*0554*/ 	.short	0x010a
        /*0556*/ 	.byte	0x3f
	.zero		1


	//   ....[61]....
        /*0558*/ 	.word	0x000104e0
        /*055c*/ 	.word	0x00000007
        /*0560*/ 	.word	0x00000000
        /*0564*/ 	.short	0x010a
        /*0566*/ 	.byte	0x3f
	.zero		1


	//   ....[62]....
        /*0568*/ 	.word	0x00010550
        /*056c*/ 	.word	0x00000003
        /*0570*/ 	.word	0x00016800
        /*0574*/ 	.short	0x010a
        /*0576*/ 	.byte	0x3f
	.zero		1


	//   ....[63]....
        /*0578*/ 	.word	0x000105a0
        /*057c*/ 	.word	0x00000005
        /*0580*/ 	.word	0x00016830
        /*0584*/ 	.short	0x010a
        /*0586*/ 	.byte	0x3f
	.zero		1


	//   ....[64]....
        /*0588*/ 	.word	0x00010600
        /*058c*/ 	.word	0x0000000c
        /*0590*/ 	.word	0x00016830
        /*0594*/ 	.short	0x010a
        /*0596*/ 	.byte	0x3f
	.zero		1


	//   ....[65]....
        /*0598*/ 	.word	0x00010660
        /*059c*/ 	.word	0x0000000c
        /*05a0*/ 	.word	0x00016850
        /*05a4*/ 	.short	0x010a
        /*05a6*/ 	.byte	0x3f
	.zero		1


	//   ....[66]....
        /*05a8*/ 	.word	0x000106c0
        /*05ac*/ 	.word	0x00000009
        /*05b0*/ 	.word	0x00016830
        /*05b4*/ 	.short	0x010a
        /*05b6*/ 	.byte	0x3f
	.zero		1


	//   ....[67]....
        /*05b8*/ 	.word	0x00010720
        /*05bc*/ 	.word	0x00000009
        /*05c0*/ 	.word	0x00016850
        /*05c4*/ 	.short	0x010a
        /*05c6*/ 	.byte	0x3f
	.zero		1


	//   ....[68]....
        /*05c8*/ 	.word	0x00010780
        /*05cc*/ 	.word	0x00000009
        /*05d0*/ 	.word	0x00016830
        /*05d4*/ 	.short	0x010a
        /*05d6*/ 	.byte	0x3f
	.zero		1


	//   ....[69]....
        /*05d8*/ 	.word	0x000107e0
        /*05dc*/ 	.word	0x00000009
        /*05e0*/ 	.word	0x00016850
        /*05e4*/ 	.short	0x010a
        /*05e6*/ 	.byte	0x3f
	.zero		1


	//   ....[70]....
        /*05e8*/ 	.word	0x00010840
        /*05ec*/ 	.word	0x00000003
        /*05f0*/ 	.word	0x00016850
        /*05f4*/ 	.short	0x010a
        /*05f6*/ 	.byte	0x3f
	.zero		1


	//   ....[71]....
        /*05f8*/ 	.word	0x00010990
        /*05fc*/ 	.word	0x0000000d
        /*0600*/ 	.word	0x00016840
        /*0604*/ 	.short	0x010a
        /*0606*/ 	.byte	0x3f
	.zero		1


	//   ....[72]....
        /*0608*/ 	.word	0x000109f0
        /*060c*/ 	.word	0x00000005
        /*0610*/ 	.word	0x00016820
        /*0614*/ 	.short	0x010a
        /*0616*/ 	.byte	0x3f
	.zero		1


	//   ....[73]....
        /*0618*/ 	.word	0x00010a40
        /*061c*/ 	.word	0x00000003
        /*0620*/ 	.word	0x00016840
        /*0624*/ 	.short	0x010a
        /*0626*/ 	.byte	0x3f
	.zero		1


	//   ....[74]....
        /*0628*/ 	.word	0x00010a90
        /*062c*/ 	.word	0x00000002
        /*0630*/ 	.word	0x00000060
        /*0634*/ 	.short	0x010a
        /*0636*/ 	.byte	0x3f
	.zero		1


	//   ....[75]....
        /*0638*/ 	.word	0x00010ae0
        /*063c*/ 	.word	0x00000004
        /*0640*/ 	.word	0x00016840
        /*0644*/ 	.short	0x010a
        /*0646*/ 	.byte	0x3f
	.zero		1


	//   ....[76]....
        /*0648*/ 	.word	0x00010b30
        /*064c*/ 	.word	0x00000003
        /*0650*/ 	.word	0x00000060
        /*0654*/ 	.short	0x010a
        /*0656*/ 	.byte	0x3f
	.zero		1


	//   ....[77]....
        /*0658*/ 	.word	0x00010b80
        /*065c*/ 	.word	0x00000003
        /*0660*/ 	.word	0x00016840
        /*0664*/ 	.short	0x010a
        /*0666*/ 	.byte	0x3f
	.zero		1


	//   ....[78]....
        /*0668*/ 	.word	0x00010bd0
        /*066c*/ 	.word	0x00000003
        /*0670*/ 	.word	0x00000060
        /*0674*/ 	.short	0x010a
        /*0676*/ 	.byte	0x3f
	.zero		1


	//   ....[79]....
        /*0678*/ 	.word	0x00010c20
        /*067c*/ 	.word	0x00000003
        /*0680*/ 	.word	0x00016860
        /*0684*/ 	.short	0x010a
        /*0686*/ 	.byte	0x3f
	.zero		1


	//   ....[80]....
        /*0688*/ 	.word	0x00010d00
        /*068c*/ 	.word	0x00000009
        /*0690*/ 	.word	0x00016820
        /*0694*/ 	.short	0x010a
        /*0696*/ 	.byte	0x3f
	.zero		1


	//   ....[81]....
        /*0698*/ 	.word	0x00010d50
        /*069c*/ 	.word	0x00000005
        /*06a0*/ 	.word	0x00000000
        /*06a4*/ 	.short	0x010a
        /*06a6*/ 	.byte	0x3f
	.zero		1


	//   ....[82]....
        /*06a8*/ 	.word	0x00010da0
        /*06ac*/ 	.word	0x00000003
        /*06b0*/ 	.word	0x00000000
        /*06b4*/ 	.short	0x010a
        /*06b6*/ 	.byte	0x3f
	.zero		1


	//   ....[83]....
        /*06b8*/ 	.word	0x00010df0
        /*06bc*/ 	.word	0x00000013
        /*06c0*/ 	.word	0x00000000
        /*06c4*/ 	.short	0x010a
        /*06c6*/ 	.byte	0x3f
	.zero		1


	//----- nvinfo : EIATTR_NUM_MBARRIERS
	.align		4
.L_179:
        /*06c8*/ 	.byte	0x03, 0x38
        /*06ca*/ 	.short	0x0016


	//----- nvinfo : EIATTR_EXIT_INSTR_OFFSETS
	.align		4
        /*06cc*/ 	.byte	0x04, 0x1c
        /*06ce*/ 	.short	(.L_181 - .L_180)


	//   ....[0]....
.L_180:
        /*06d0*/ 	.word	0x00000a50


	//   ....[1]....
        /*06d4*/ 	.word	0x0000d8d0


	//   ....[2]....
        /*06d8*/ 	.word	0x0000d930


	//   ....[3]....
        /*06dc*/ 	.word	0x00010300


	//   ....[4]....
        /*06e0*/ 	.word	0x00010530


	//----- nvinfo : EIATTR_MAX_THREADS
	.align		4
.L_181:
        /*06e4*/ 	.byte	0x04, 0x05
        /*06e6*/ 	.short	(.L_183 - .L_182)
.L_182:
        /*06e8*/ 	.word	0x00000200
        /*06ec*/ 	.word	0x00000001
        /*06f0*/ 	.word	0x00000001


	//----- nvinfo : EIATTR_CRS_STACK_SIZE
	.align		4
.L_183:
        /*06f4*/ 	.byte	0x04, 0x1e
        /*06f6*/ 	.short	(.L_185 - .L_184)
.L_184:
        /*06f8*/ 	.word	0x00000000


	//----- nvinfo : EIATTR_CBANK_PARAM_SIZE
	.align		4
.L_185:
        /*06fc*/ 	.byte	0x03, 0x19
        /*06fe*/ 	.short	0x0bf0


	//----- nvinfo : EIATTR_PARAM_CBANK
	.align		4
        /*0700*/ 	.byte	0x04, 0x0a
        /*0702*/ 	.short	(.L_187 - .L_186)
	.align		4
.L_186:
        /*0704*/ 	.word	index@(.nv.constant0._ZN7cutlass13device_kernelIN5flash11enable_sm90INS1_16FlashAttnFwdSm90INS1_25CollectiveMainloopFwdSm90ILi2EN4cute5tupleIJNS5_1CILi1EEES8_S8_EEENS6_IJNS7_ILi192EEENS7_ILi128EEENS7_ILi64EEEEEELi64ENS_10bfloat16_tEfNS_4arch4Sm90ELb0ELb1ELb0ELb0ELb0ELb0ELb0ELb1ELb1ELb0ELb0ELb0EEENS1_21CollectiveEpilogueFwdINS6_IJSA_SC_SB_EEES9_SE_SG_Li384ELb0ELb0ELb0ELb0EEENS1_30DynamicPersistentTileSchedulerILi384ELi32ELb0ELb0ELb1EEEEEEEEEvNT_6ParamsE)
        /*0708*/ 	.short	0x0210
        /*070a*/ 	.short	0x0bf0


	//----- nvinfo : EIATTR_SW_WAR
	.align		4
.L_187:
        /*070c*/ 	.byte	0x04, 0x36
        /*070e*/ 	.short	(.L_189 - .L_188)
.L_188:
        /*0710*/ 	.word	0x00000008
.L_189:


//--------------------- .nv.info._ZN7cutlass13device_kernelIN5flash11enable_sm90INS1_16FlashAttnFwdSm90INS1_25CollectiveMainloopFwdSm90ILi2EN4cute5tupleIJNS5_1CILi1EEES8_S8_EEENS6_IJNS7_ILi192EEENS7_ILi128EEENS7_ILi64EEEEEELi64ENS_10bfloat16_tEfNS_4arch4Sm90ELb0ELb1ELb0ELb1ELb0ELb0ELb0ELb1ELb1ELb0ELb0ELb0EEENS1_21CollectiveEpilogueFwdINS6_IJSA_SC_SB_EEES9_SE_SG_Li384ELb1ELb0ELb0ELb0EEENS1_36VarlenDynamicPersistentTileSchedulerILi192ELi128ELi384ELi32ELb0ELb0ELb1ELb1ELb0ELb1EEEEEEEEEvNT_6ParamsE --------------------------
	.section	.nv.info._ZN7cutlass13device_kernelIN5flash11enable_sm90INS1_16FlashAttnFwdSm90INS1_25CollectiveMainloopFwdSm90ILi2EN4cute5tupleIJNS5_1CILi1EEES8_S8_EEENS6_IJNS7_ILi192EEENS7_ILi128EEENS7_ILi64EEEEEELi64ENS_10bfloat16_tEfNS_4arch4Sm90ELb0ELb1ELb0ELb1ELb0ELb0ELb0ELb1ELb1ELb0ELb0ELb0EEENS1_21CollectiveEpilogueFwdINS6_IJSA_SC_SB_EEES9_SE_SG_Li384ELb1ELb0ELb0ELb0EEENS1_36VarlenDynamicPersistentTileSchedulerILi192ELi128ELi384ELi32ELb0ELb0ELb1ELb1ELb0ELb1EEEEEEEEEvNT_6ParamsE,"",@"SHT_CUDA_INFO"
	.sectionflags	@""
	.align	4


	//----- nvinfo : EIATTR_CUDA_API_VERSION
	.align		4
        /*0000*/ 	.byte	0x04, 0x37
        /*0002*/ 	.short	(.L_191 - .L_190)
.L_190:
        /*0004*/ 	.word	0x00000082


	//----- nvinfo : EIATTR_KPARAM_INFO
	.align		4
.L_191:
        /*0008*/ 	.byte	0x04, 0x17
        /*000a*/ 	.short	(.L_193 - .L_192)
.L_192:
        /*000c*/ 	.word	0x00000000
        /*0010*/ 	.short	0x0000
        /*0012*/ 	.short	0x0070
        /*0014*/ 	.byte	0x00, 0xf0, 0x01, 0x28


	//----- nvinfo : EIATTR_SPARSE_MMA_MASK
	.align		4
.L_193:
        /*0018*/ 	.byte	0x03, 0x50
        /*001a*/ 	.short	0x0000


	//----- nvinfo : EIATTR_MAXREG_COUNT
	.align		4
        /*001c*/ 	.byte	0x03, 0x1b
        /*001e*/ 	.short	0x0080


	//----- nvinfo : EIATTR_NUM_BARRIERS
	.align		4
        /*0020*/ 	.byte	0x02, 0x4c
        /*0022*/ 	.byte	0x10
	.zero		1


	//----- nvinfo : EIATTR_EXTERNS
	.align		4
        /*0024*/ 	.byte	0x04, 0x0f
        /*0026*/ 	.short	(.L_195 - .L_194)


	//   ....[0]....
	.align		4
.L_194:
        /*0028*/ 	.word	index@(__assertfail)


	//----- nvinfo : EIATTR_ANNOTATIONS
	.align		4
.L_195:
        /*002c*/ 	.byte	0x04, 0x55
        /*002e*/ 	.short	(.L_197 - .L_196)


	//   ....[0]....
.L_196:
        /*0030*/ 	.word	0x00000001
        /*0034*/ 	.byte	0x70, 0x0d, 0x00, 0x00, 0x01, 0x00, 0x00, 0x00, 0x90, 0x0d, 0x00, 0x00, 0x01, 0x00, 0x00, 0x00
        /*0044*/ 	.byte	0xa0, 0x1a, 0x00, 0x00, 0x01, 0x00, 0x00, 0x00, 0x90, 0xcc, 0x00, 0x00, 0x01, 0x00, 0x00, 0x00
        /*0054*/ 	.byte	0x40, 0xd1, 0x00, 0x00, 0x01, 0x00, 0x00, 0x00, 0x40, 0xf3, 0x00, 0x00, 0x01, 0x00, 0x00, 0x00
        /*0064*/ 	.byte	0xd0, 0xfd, 0x00, 0x00


	//----- nvinfo : EIATTR_MERCURY_ISA_VERSION
	.align		4
.L_197:
        /*0068*/ 	.byte	0x03, 0x5f
        /*006a*/ 	.short	0x0101


	//----- nvinfo : EIATTR_UNUSED_LOAD_BYTE_OFFSET
	.align		4
        /*006c*/ 	.byte	0x04, 0x44
        /*006e*/ 	.short	(.L_199 - .L_198)


	//   ....[0]....
.L_198:
        /*0070*/ 	.word	0x00000a70
        /*0074*/ 	.word	0x0000fff0


	//   ....[1]....
        /*0078*/ 	.word	0x0000cc40
        /*007c*/ 	.word	0x0000fff0


	//----- nvinfo : EIATTR_INT_WARP_WIDE_INSTR_OFFSETS
	.align		4
.L_199:
        /*0080*/ 	.byte	0x04, 0x31
        /*0082*/ 	.short	(.L_201 - .L_200)


	//   ....[0]....
.L_200:
        /*0084*/ 	.word	0x00000160


	//   ....[1]....
        /*0088*/ 	.word	0x000001a0


	//   ....[2]....
        /*008c*/ 	.word	0x00000210


	//   ....[3]....
        /*0090*/ 	.word	0x0000f980


	//   ....[4]....
        /*0094*/ 	.word	0x0000fa10


	//   ....[5]....
        /*0098*/ 	.word	0x0000fec0


	//   ....[6]....
        /*009c*/ 	.word	0x0000ff00


	//   ....[7]....
        /*00a0*/ 	.word	0x000118a0


	//   ....[8]....
        /*00a4*/ 	.word	0x00011930


	//----- nvinfo : EIATTR_COOP_GROUP_MASK_REGIDS
	.align		4
.L_201:
        /*00a8*/ 	.byte	0x04, 0x29
        /*00aa*/ 	.short	(.L_203 - .L_202)


	//   ....[0]....
.L_202:
        /*00ac*/ 	.word	0xffffffff


	//   ....[1]....
        /*00b0*/ 	.word	0xffffffff


	//   ....[2]....
        /*00b4*/ 	.word	0xffffffff


	//   ....[3]....
        /*00b8*/ 	.word	0xffffffff


	//   ....[4]....
        /*00bc*/ 	.word	0xffffffff


	//   ....[5]....
        /*00c0*/ 	.word	0xffffffff


	//   ....[6]....
        /*00c4*/ 	.word	0xffffffff


	//   ....[7]....
        /*00c8*/ 	.word	0xffffffff


	//   ....[8]....
        /*00cc*/ 	.word	0xffffffff


	//   ....[9]....
        /*00d0*/ 	.word	0xffffffff


	//   ....[10]....
        /*00d4*/ 	.word	0xffffffff


	//   ....[11]....
        /*00d8*/ 	.word	0xffffffff


	//   ....[12]....
        /*00dc*/ 	.word	0xffffffff


	//   ....[13]....
        /*00e0*/ 	.word	0xffffffff


	//   ....[14]....
        /*00e4*/ 	.word	0xffffffff


	//   ....[15]....
        /*00e8*/ 	.word	0xffffffff


	//   ....[16]....
        /*00ec*/ 	.word	0xffffffff


	//   ....[17]....
        /*00f0*/ 	.word	0xffffffff


	//   ....[18]....
        /*00f4*/ 	.word	0xffffffff


	//   ....[19]....
        /*00f8*/ 	.word	0xffffffff


	//   ....[20]....
        /*00fc*/ 	.word	0xffffffff


	//   ....[21]....
        /*0100*/ 	.word	0xffffffff


	//   ....[22]....
        /*0104*/ 	.word	0xffffffff


	//   ....[23]....
        /*0108*/ 	.word	0xffffffff


	//   ....[24]....
        /*010c*/ 	.word	0xffffffff


	//   ....[25]....
        /*0110*/ 	.word	0xffffffff


	//   ....[26]....
        /*0114*/ 	.word	0xffffffff


	//   ....[27]....
        /*0118*/ 	.word	0xffffffff


	//   ....[28]....
        /*011c*/ 	.word	0xffffffff


	//   ....[29]....
        /*0120*/ 	.word	0xffffffff


	//   ....[30]....
        /*0124*/ 	.word	0xffffffff


	//   ....[31]....
        /*0128*/ 	.word	0xffffffff


	//   ....[32]....
        /*012c*/ 	.word	0xffffffff


	//   ....[33]....
        /*0130*/ 	.word	0xffffffff


	//   ....[34]....
        /*0134*/ 	.word	0xffffffff


	//   ....[35]....
        /*0138*/ 	.word	0xffffffff


	//   ....[36]....
        /*013c*/ 	.word	0xffffffff


	//   ....[37]....
        /*0140*/ 	.word	0xffffffff


	//   ....[38]....
        /*0144*/ 	.word	0xffffffff


	//   ....[39]....
        /*0148*/ 	.word	0xffffffff


	//   ....[40]....
        /*014c*/ 	.word	0xffffffff


	//   ....[41]....
        /*0150*/ 	.word	0xffffffff


	//   ....[42]....
        /*0154*/ 	.word	0xffffffff


	//   ....[43]....
        /*0158*/ 	.word	0xffffffff


	//   ....[44]....
        /*015c*/ 	.word	0xffffffff


	//   ....[45]....
        /*0160*/ 	.word	0xffffffff


	//   ....[46]....
        /*0164*/ 	.word	0xffffffff


	//   ....[47]....
        /*0168*/ 	.word	0xffffffff


	//   ....[48]....
        /*016c*/ 	.word	0xffffffff


	//   ....[49]....
        /*0170*/ 	.word	0xffffffff


	//   ....[50]....
        /*0174*/ 	.word	0xffffffff


	//   ....[51]....
        /*0178*/ 	.word	0xffffffff


	//   ....[52]....
        /*017c*/ 	.word	0xffffffff


	//   ....[53]....
        /*0180*/ 	.word	0xffffffff


	//   ....[54]....
        /*0184*/ 	.word	0xffffffff


	//   ....[55]....
        /*0188*/ 	.word	0xffffffff


	//   ....[56]....
        /*018c*/ 	.word	0xffffffff


	//   ....[57]....
        /*0190*/ 	.word	0xffffffff


	//   ....[58]....
        /*0194*/ 	.word	0xffffffff


	//   ....[59]....
        /*0198*/ 	.word	0xffffffff


	//   ....[60]....
        /*019c*/ 	.word	0xffffffff


	//   ....[61]....
        /*01a0*/ 	.word	0xffffffff


	//   ....[62]....
        /*01a4*/ 	.word	0x0500000f


	//   ....[63]....
        /*01a8*/ 	.word	0x0500000f


	//   ....[64]....
        /*01ac*/ 	.word	0x0500000f


	//   ....[65]....
        /*01b0*/ 	.word	0x0500000f


	//   ....[66]....
        /*01b4*/ 	.word	0x0500000f


	//   ....[67]....
        /*01b8*/ 	.word	0x0500000f


	//   ....[68]....
        /*01bc*/ 	.word	0x0500000f


	//   ....[69]....
        /*01c0*/ 	.word	0x0500000f


	//   ....[70]....
        /*01c4*/ 	.word	0x0500000f


	//   ....[71]....
        /*01c8*/ 	.word	0x0500000f


	//   ....[72]....
        /*01cc*/ 	.word	0x0500000f


	//   ....[73]....
        /*01d0*/ 	.word	0x0500000f


	//   ....[74]....
        /*01d4*/ 	.word	0x0500000f


	//   ....[75]....
        /*01d8*/ 	.word	0x0500000f


	//   ....[76]....
        /*01dc*/ 	.word	0x0500000f


	//   ....[77]....
        /*01e0*/ 	.word	0x0500000f


	//   ....[78]....
        /*01e4*/ 	.word	0x0500000f


	//   ....[79]....
        /*01e8*/ 	.word	0x0500000f


	//   ....[80]....
        /*01ec*/ 	.word	0x0500000f


	//----- nvinfo : EIATTR_COOP_GROUP_INSTR_OFFSETS
	.align		4
.L_203:
        /*01f0*/ 	.byte	0x04, 0x28
        /*01f2*/ 	.short	(.L_205 - .L_204)


	//   ....[0]....
.L_204:
        /*01f4*/ 	.word	0x00000070


	//   ....[1]....
        /*01f8*/ 	.word	0x00000170


	//   ....[2]....
        /*01fc*/ 	.word	0x000001c0


	//   ....[3]....
        /*0200*/ 	.word	0x000003f0


	//   ....[4]....
        /*0204*/ 	.word	0x00000550


	//   ....[5]....
        /*0208*/ 	.word	0x00000670


	//   ....[6]....
        /*020c*/ 	.word	0x000007d0


	//   ....[7]....
        /*0210*/ 	.word	0x00001750


	//   ....[8]....
        /*0214*/ 	.word	0x000031b0


	//   ....[9]....
        /*0218*/ 	.word	0x000032c0


	//   ....[10]....
        /*021c*/ 	.word	0x00003bb0


	//   ....[11]....
        /*0220*/ 	.word	0x00003c10


	//   ....[12]....
        /*0224*/ 	.word	0x00005f60


	//   ....[13]....
        /*0228*/ 	.word	0x00006000


	//   ....[14]....
        /*022c*/ 	.word	0x000068c0


	//   ....[15]....
        /*0230*/ 	.word	0x00006930


	//   ....[16]....
        /*0234*/ 	.word	0x00008090


	//   ....[17]....
        /*0238*/ 	.word	0x000080c0


	//   ....[18]....
        /*023c*/ 	.word	0x00008600


	//   ....[19]....
        /*0240*/ 	.word	0x00008680


	//   ....[20]....
        /*0244*/ 	.word	0x0000ac10


	//   ....[21]....
        /*0248*/ 	.word	0x0000ad10


	//   ....[22]....
        /*024c*/ 	.word	0x0000b550


	//   ....[23]....
        /*0250*/ 	.word	0x0000b5c0


	//   ....[24]....
        /*0254*/ 	.word	0x0000c500


	//   ....[25]....
        /*0258*/ 	.word	0x0000c540


	//   ....[26]....
        /*025c*/ 	.word	0x0000c630


	//   ....[27]....
        /*0260*/ 	.word	0x0000c640


	//   ....[28]....
        /*0264*/ 	.word	0x0000e580


	//   ....[29]....
        /*0268*/ 	.word	0x0000e700


	//   ....[30]....
        /*026c*/ 	.word	0x0000e730


	//   ....[31]....
        /*0270*/ 	.word	0x0000e770


	//   ....[32]....
        /*0274*/ 	.word	0x0000e7e0


	//   ....[33]....
        /*0278*/ 	.word	0x0000e840


	//   ....[34]....
        /*027c*/ 	.word	0x0000e880


	//   ....[35]....
        /*0280*/ 	.word	0x0000ea00


	//   ....[36]....
        /*0284*/ 	.word	0x0000ea60


	//   ....[37]....
        /*0288*/ 	.word	0x0000eaa0


	//   ....[38]....
        /*028c*/ 	.word	0x0000eae0


	//   ....[39]....
        /*0290*/ 	.word	0x0000eb10


	//   ....[40]....
        /*0294*/ 	.word	0x0000eb40


	//   ....[41]....
        /*0298*/ 	.word	0x0000ebe0


	//   ....[42]....
        /*029c*/ 	.word	0x0000ec40


	//   ....[43]....
        /*02a0*/ 	.word	0x0000ecd0


	//   ....[44]....
        /*02a4*/ 	.word	0x00011bf0


	//   ....[45]....
        /*02a8*/ 	.word	0x00011c00


	//   ....[46]....
        /*02ac*/ 	.word	0x00011cf0


	//   ....[47]....
        /*02b0*/ 	.word	0x00011d50


	//   ....[48]....
        /*02b4*/ 	.word	0x00011d90


	//   ....[49]....
        /*02b8*/ 	.word	0x00011dd0


	//   ....[50]....
        /*02bc*/ 	.word	0x00011e00


	//   ....[51]....
        /*02c0*/ 	.word	0x00011e30


	//   ....[52]....
        /*02c4*/ 	.word	0x00011fa0


	//   ....[53]....
        /*02c8*/ 	.word	0x00012000


	//   ....[54]....
        /*02cc*/ 	.word	0x00012040


	//   ....[55]....
        /*02d0*/ 	.word	0x00012080


	//   ....[56]....
        /*02d4*/ 	.word	0x000120b0


	//   ....[57]....
        /*02d8*/ 	.word	0x000120e0


	//   ....[58]....
        /*02dc*/ 	.word	0x000121a0


	//   ....[59]....
        /*02e0*/ 	.word	0x000121c0


	//   ....[60]....
        /*02e4*/ 	.word	0x00012230


	//   ....[61]....
        /*02e8*/ 	.word	0x00012880


	//   ....[62]....
        /*02ec*/ 	.word	0x00012ee0


	//   ....[63]....
        /*02f0*/ 	.word	0x000132d0


	//   ....[64]....
        /*02f4*/ 	.word	0x00013360


	//   ....[65]....
        /*02f8*/ 	.word	0x00013400


	//   ....[66]....
        /*02fc*/ 	.word	0x000134b0


	//   ....[67]....
        /*0300*/ 	.word	0x00013530


	//   ....[68]....
        /*0304*/ 	.word	0x000135b0


	//   ....[69]....
        /*0308*/ 	.word	0x00013630


	//   ....[70]....
        /*030c*/ 	.word	0x000136b0


	//   ....[71]....
        /*0310*/ 	.word	0x00013740


	//   ....[72]....
        /*0314*/ 	.word	0x000137f0


	//   ....[73]....
        /*0318*/ 	.word	0x00013870


	//   ....[74]....
        /*031c*/ 	.word	0x000138f0


	//   ....[75]....
        /*0320*/ 	.word	0x00013970


	//   ....[76]....
        /*0324*/ 	.word	0x000139f0


	//   ....[77]....
        /*0328*/ 	.word	0x00013a60


	//   ....[78]....
        /*032c*/ 	.word	0x00013b00


	//   ....[79]....
        /*0330*/ 	.word	0x00013b90


	//   ....[80]....
        /*0334*/ 	.word	0x00013cb0


	//----- nvinfo : EIATTR_REG_RECONFIG
	.align		4
.L_205:
        /*0338*/ 	.byte	0x01, 0x54
	.zero		2


	//----- nvinfo : EIATTR_SYSCALL_OFFSETS
	.align		4
        /*033c*/ 	.byte	0x04, 0x46
        /*033e*/ 	.short	(.L_207 - .L_206)


	//   ....[0]....
.L_206:
        /*0340*/ 	.word	0x00001900


	//   ....[1]....
        /*0344*/ 	.word	0x0000fb90


	//   ....[2]....
        /*0348*/ 	.word	0x0000fcc0


	//   ....[3]....
        /*034c*/ 	.word	0x0000fdc0


	//----- nvinfo : EIATTR_MBARRIER_INSTR_OFFSETS
	.align		4
.L_207:
        /*0350*/ 	.byte	0x04, 0x39
        /*0352*/ 	.short	(.L_209 - .L_208)


	//   ....[0]....
.L_208:
        /*0354*/ 	.word	0x000002a0
        /*0358*/ 	.word	0x000000ff
        /*035c*/ 	.word	0x00016800
        /*0360*/ 	.short	0x0100
        /*0362*/ 	.byte	0x08
	.zero		1


	//   ....[1]....
        /*0364*/ 	.word	0x000002b0
        /*0368*/ 	.word	0x000000ff
        /*036c*/ 	.word	0x00016820
        /*0370*/ 	.short	0x0100
        /*0372*/ 	.byte	0x08
	.zero		1


	//   ....[2]....
        /*0374*/ 	.word	0x000003a0
        /*0378*/ 	.word	0x000000ff
        /*037c*/ 	.word	0x00016830
        /*0380*/ 	.short	0x0100
        /*0382*/ 	.byte	0x08
	.zero		1


	//   ....[3]....
        /*0384*/ 	.word	0x000003b0
        /*0388*/ 	.word	0x000000ff
        /*038c*/ 	.word	0x00016840
        /*0390*/ 	.short	0x0100
        /*0392*/ 	.byte	0x08
	.zero		1


	//   ....[4]....
        /*0394*/ 	.word	0x000003c0
        /*0398*/ 	.word	0x000000ff
        /*039c*/ 	.word	0x00016838
        /*03a0*/ 	.short	0x0100
        /*03a2*/ 	.byte	0x08
	.zero		1


	//   ....[5]....
        /*03a4*/ 	.word	0x000003d0
        /*03a8*/ 	.word	0x000000ff
        /*03ac*/ 	.word	0x00016848
        /*03b0*/ 	.short	0x0100
        /*03b2*/ 	.byte	0x08
	.zero		1


	//   ....[6]....
        /*03b4*/ 	.word	0x00000500
        /*03b8*/ 	.word	0x000000ff
        /*03bc*/ 	.word	0x00016850
        /*03c0*/ 	.short	0x0100
        /*03c2*/ 	.byte	0x08
	.zero		1


	//   ....[7]....
        /*03c4*/ 	.word	0x00000510
        /*03c8*/ 	.word	0x000000ff
        /*03cc*/ 	.word	0x00016860
        /*03d0*/ 	.short	0x0100
        /*03d2*/ 	.byte	0x08
	.zero		1


	//   ....[8]....
        /*03d4*/ 	.word	0x00000520
        /*03d8*/ 	.word	0x000000ff
        /*03dc*/ 	.word	0x00016858
        /*03e0*/ 	.short	0x0100
        /*03e2*/ 	.byte	0x08
	.zero		1


	//   ....[9]....
        /*03e4*/ 	.word	0x00000530
        /*03e8*/ 	.word	0x000000ff
        /*03ec*/ 	.word	0x00016868
        /*03f0*/ 	.short	0x0100
        /*03f2*/ 	.byte	0x08
	.zero		1


	//   ....[10]....
        /*03f4*/ 	.word	0x00000620
        /*03f8*/ 	.word	0x000000ff
        /*03fc*/ 	.word	0x00016870
        /*0400*/ 	.short	0x0100
        /*0402*/ 	.byte	0x06
	.zero		1


	//   ....[11]....
        /*0404*/ 	.word	0x00000630
        /*0408*/ 	.word	0x000000ff
        /*040c*/ 	.word	0x00016880
        /*0410*/ 	.short	0x0100
        /*0412*/ 	.byte	0x06
	.zero		1


	//   ....[12]....
        /*0414*/ 	.word	0x00000640
        /*0418*/ 	.word	0x000000ff
        /*041c*/ 	.word	0x00016878
        /*0420*/ 	.short	0x0100
        /*0422*/ 	.byte	0x06
	.zero		1


	//   ....[13]....
        /*0424*/ 	.word	0x00000650
        /*0428*/ 	.word	0x000000ff
        /*042c*/ 	.word	0x00016888
        /*0430*/ 	.short	0x0100
        /*0432*/ 	.byte	0x06
	.zero		1


	//   ....[14]....
        /*0434*/ 	.word	0x00000780
        /*0438*/ 	.word	0x000000ff
        /*043c*/ 	.word	0x00016890
        /*0440*/ 	.short	0x0100
        /*0442*/ 	.byte	0x08
	.zero		1


	//   ....[15]....
        /*0444*/ 	.word	0x00000790
        /*0448*/ 	.word	0x000000ff
        /*044c*/ 	.word	0x000168a0
        /*0450*/ 	.short	0x0100
        /*0452*/ 	.byte	0x08
	.zero		1


	//   ....[16]....
        /*0454*/ 	.word	0x000007a0
        /*0458*/ 	.word	0x000000ff
        /*045c*/ 	.word	0x00016898
        /*0460*/ 	.short	0x0100
        /*0462*/ 	.byte	0x08
	.zero		1


	//   ....[17]....
        /*0464*/ 	.word	0x000007b0
        /*0468*/ 	.word	0x000000ff
        /*046c*/ 	.word	0x000168a8
        /*0470*/ 	.short	0x0100
        /*0472*/ 	.byte	0x08
	.zero		1


	//   ....[18]....
        /*0474*/ 	.word	0x000008e0
        /*0478*/ 	.word	0x000000ff
        /*047c*/ 	.word	0x000168b0
        /*0480*/ 	.short	0x0100
        /*0482*/ 	.byte	0x08
	.zero		1


	//   ....[19]....
        /*0484*/ 	.word	0x000008f0
        /*0488*/ 	.word	0x000000ff
        /*048c*/ 	.word	0x000168c0
        /*0490*/ 	.short	0x0100
        /*0492*/ 	.byte	0x08
	.zero		1


	//   ....[20]....
        /*0494*/ 	.word	0x00000900
        /*0498*/ 	.word	0x000000ff
        /*049c*/ 	.word	0x000168b8
        /*04a0*/ 	.short	0x0100
        /*04a2*/ 	.byte	0x08
	.zero		1


	//   ....[21]....
        /*04a4*/ 	.word	0x00000910
        /*04a8*/ 	.word	0x000000ff
        /*04ac*/ 	.word	0x000168c8
        /*04b0*/ 	.short	0x0100
        /*04b2*/ 	.byte	0x08
	.zero		1


	//   ....[22]....
        /*04b4*/ 	.word	0x00001980
        /*04b8*/ 	.word	0x000000ff
        /*04bc*/ 	.word	0x00016800
        /*04c0*/ 	.short	0x010a
        /*04c2*/ 	.byte	0x2d
	.zero		1


	//   ....[23]....
        /*04c4*/ 	.word	0x00001a00
        /*04c8*/ 	.word	0x00000005
        /*04cc*/ 	.word	0x00016830
        /*04d0*/ 	.short	0x010a
        /*04d2*/ 	.byte	0x3f
	.zero		1


	//   ....[24]....
        /*04d4*/ 	.word	0x00001a60
        /*04d8*/ 	.word	0x00000005
        /*04dc*/ 	.word	0x00016830
        /*04e0*/ 	.short	0x010a
        /*04e2*/ 	.byte	0x3f
	.zero		1


	//   ....[25]....
        /*04e4*/ 	.word	0x00001dc0
        /*04e8*/ 	.word	0x00000000
        /*04ec*/ 	.word	0x00000000
        /*04f0*/ 	.short	0x0101
        /*04f2*/ 	.byte	0x3f
	.zero		1


	//   ....[26]....
        /*04f4*/ 	.word	0x00004b70
        /*04f8*/ 	.word	0x000000ff
        /*04fc*/ 	.word	0x00016830
        /*0500*/ 	.short	0x010a
        /*0502*/ 	.byte	0x06
	.zero		1


	//   ....[27]....
        /*0504*/ 	.word	0x00004bb0
        /*0508*/ 	.word	0x000000ff
        /*050c*/ 	.word	0x00016830
        /*0510*/ 	.short	0x010a
        /*0512*/ 	.byte	0x06
	.zero		1


	//   ....[28]....
        /*0514*/ 	.word	0x00004db0
        /*0518*/ 	.word	0x000000ff
        /*051c*/ 	.word	0x00016850
        /*0520*/ 	.short	0x010a
        /*0522*/ 	.byte	0x06
	.zero		1


	//   ....[29]....
        /*0524*/ 	.word	0x00004df0
        /*0528*/ 	.word	0x000000ff
        /*052c*/ 	.word	0x00016850
        /*0530*/ 	.short	0x010a
        /*0532*/ 	.byte	0x06
	.zero		1


	//   ....[30]....
        /*0534*/ 	.word	0x000051e0
        /*0538*/ 	.word	0x0000000c
        /*053c*/ 	.word	0x00000000
        /*0540*/ 	.short	0x0101
        /*0542*/ 	.byte	0x3f
	.zero		1


	//   ....[31]....
        /*0544*/ 	.word	0x00007040
        /*0548*/ 	.word	0x0000001d
        /*054c*/ 	.word	0x00000000
        /*0550*/ 	.short	0x0101
        /*0552*/ 	.byte	0x3f
	.zero		1


	//   ....[32]....
        /*0554*/ 	.word	0x00007ac0
        /*0558*/ 	.word	0x000000ff
        /*055c*/ 	.word	0x00016830
        /*0560*/ 	.short	0x010a
        /*0562*/ 	.byte	0x06
	.zero		1


	//   ....[33]....
        /*0564*/ 	.word	0x00007b00
        /*0568*/ 	.word	0x000000ff
        /*056c*/ 	.word	0x00016830
        /*0570*/ 	.short	0x010a
        /*0572*/ 	.byte	0x06
	.zero		1


	//   ....[34]....
        /*0574*/ 	.word	0x00007d00
        /*0578*/ 	.word	0x000000ff
        /*057c*/ 	.word	0x00016850
        /*0580*/ 	.short	0x010a
        /*0582*/ 	.byte	0x06
	.zero		1


	//   ....[35]....
        /*0584*/ 	.word	0x00007d40
        /*0588*/ 	.word	0x000000ff
        /*058c*/ 	.word	0x00016850
        /*0590*/ 	.short	0x010a
        /*0592*/ 	.byte	0x06
	.zero		1


	//   ....[36]....
        /*0594*/ 	.word	0x00008fa0
        /*0598*/ 	.word	0x0000001b
        /*059c*/ 	.word	0x00000000
        /*05a0*/ 	.short	0x0101
        /*05a2*/ 	.byte	0x3f
	.zero		1


	//   ....[37]....
        /*05a4*/ 	.word	0x00009050
        /*05a8*/ 	.word	0x0000001f
        /*05ac*/ 	.word	0x00000000
        /*05b0*/ 	.short	0x0101
        /*05b2*/ 	.byte	0x3f
	.zero		1


	//   ....[38]....
        /*05b4*/ 	.word	0x00009840
        /*05b8*/ 	.word	0x000000ff
        /*05bc*/ 	.word	0x00016830
        /*05c0*/ 	.short	0x010a
        /*05c2*/ 	.byte	0x06
	.zero		1


	//   ....[39]....
        /*05c4*/ 	.word	0x00009880
        /*05c8*/ 	.word	0x000000ff
        /*05cc*/ 	.word	0x00016830
        /*05d0*/ 	.short	0x010a
        /*05d2*/ 	.byte	0x06
	.zero		1


	//   ....[40]....
        /*05d4*/ 	.word	0x00009a80
        /*05d8*/ 	.word	0x000000ff
        /*05dc*/ 	.word	0x00016850
        /*05e0*/ 	.short	0x010a
        /*05e2*/ 	.byte	0x06
	.zero		1


	//   ....[41]....
        /*05e4*/ 	.word	0x00009ac0
        /*05e8*/ 	.word	0x000000ff
        /*05ec*/ 	.word	0x00016850
        /*05f0*/ 	.short	0x010a
        /*05f2*/ 	.byte	0x06
	.zero		1


	//   ....[42]....
        /*05f4*/ 	.word	0x00009eb0
        /*05f8*/ 	.word	0x0000000a
        /*05fc*/ 	.word	0x00000000
        /*0600*/ 	.short	0x0101
        /*0602*/ 	.byte	0x3f
	.zero		1


	//   ....[43]....
        /*0604*/ 	.word	0x0000bc50
        /*0608*/ 	.word	0x0000001b
        /*060c*/ 	.word	0x00000000
        /*0610*/ 	.short	0x0101
        /*0612*/ 	.byte	0x3f
	.zero		1


	//   ....[44]....
        /*0614*/ 	.word	0x0000c470
        /*0618*/ 	.word	0x000000ff
        /*061c*/ 	.word	0x00016850
        /*0620*/ 	.short	0x010a
        /*0622*/ 	.byte	0x05
	.zero		1


	//   ....[45]....
        /*0624*/ 	.word	0x0000c4b0
        /*0628*/ 	.word	0x000000ff
        /*062c*/ 	.word	0x00016850
        /*0630*/ 	.short	0x010a
        /*0632*/ 	.byte	0x05
	.zero		1


	//   ....[46]....
        /*0634*/ 	.word	0x0000c9e0
        /*0638*/ 	.word	0x00000008
        /*063c*/ 	.word	0x00000000
        /*0640*/ 	.short	0x0101
        /*0642*/ 	.byte	0x3f
	.zero		1


	//   ....[47]....
        /*0644*/ 	.word	0x0000d790
        /*0648*/ 	.word	0x00000000
        /*064c*/ 	.word	0x00000000
        /*0650*/ 	.short	0x0101
        /*0652*/ 	.byte	0x3f
	.zero		1


	//   ....[48]....
        /*0654*/ 	.word	0x00010250
        /*0658*/ 	.word	0x00000005
        /*065c*/ 	.word	0x00016840
        /*0660*/ 	.short	0x010a
        /*0662*/ 	.byte	0x3f
	.zero		1


	//   ....[49]....
        /*0664*/ 	.word	0x00010580
        /*0668*/ 	.word	0x00000019
        /*066c*/ 	.word	0x00016820
        /*0670*/ 	.short	0x010a
        /*0672*/ 	.byte	0x3f
	.zero		1


	//   ....[50]....
        /*0674*/ 	.word	0x00010860
        /*0678*/ 	.word	0x00000003
        /*067c*/ 	.word	0x00016840
        /*0680*/ 	.short	0x010a
        /*0682*/ 	.byte	0x3f
	.zero		1


	//   ....[51]....
        /*0684*/ 	.word	0x00010a40
        /*0688*/ 	.word	0x00000002
        /*068c*/ 	.word	0x00000060
        /*0690*/ 	.short	0x010a
        /*0692*/ 	.byte	0x3f
	.zero		1


	//   ....[52]....
        /*0694*/ 	.word	0x00010ec0
        /*0698*/ 	.word	0x00000003
        /*069c*/ 	.word	0x00016840
        /*06a0*/ 	.short	0x010a
        /*06a2*/ 	.byte	0x3f
	.zero		1


	//   ....[53]....
        /*06a4*/ 	.word	0x000110a0
        /*06a8*/ 	.word	0x00000003
        /*06ac*/ 	.word	0x00000060
        /*06b0*/ 	.short	0x010a
        /*06b2*/ 	.byte	0x3f
	.zero		1


	//   ....[54]....
        /*06b4*/ 	.word	0x00011470
        /*06b8*/ 	.word	0x00000002
        /*06bc*/ 	.word	0x00016840
        /*06c0*/ 	.short	0x010a
        /*06c2*/ 	.byte	0x3f
	.zero		1


	//   ....[55]....
        /*06c4*/ 	.word	0x00011660
        /*06c8*/ 	.word	0x00000002
        /*06cc*/ 	.word	0x00000060
        /*06d0*/ 	.short	0x010a
        /*06d2*/ 	.byte	0x3f
	.zero		1


	//   ....[56]....
        /*06d4*/ 	.word	0x000119a0
        /*06d8*/ 	.word	0x00000003
        /*06dc*/ 	.word	0x00016860
        /*06e0*/ 	.short	0x010a
        /*06e2*/ 	.byte	0x3f
	.zero		1


	//   ....[57]....
        /*06e4*/ 	.word	0x00012800
        /*06e8*/ 	.word	0x00000009
        /*06ec*/ 	.word	0x00016820
        /*06f0*/ 	.short	0x010a
        /*06f2*/ 	.byte	0x3f
	.zero		1


	//   ....[58]....
        /*06f4*/ 	.word	0x000129a0
        /*06f8*/ 	.word	0x00000007
        /*06fc*/ 	.word	0x00000000
        /*0700*/ 	.short	0x010a
        /*0702*/ 	.byte	0x3f
	.zero		1


	//   ....[59]....
        /*0704*/ 	.word	0x00012a10
        /*0708*/ 	.word	0x00000003
        /*070c*/ 	.word	0x00000000
        /*0710*/ 	.short	0x010a
        /*0712*/ 	.byte	0x3f
	.zero		1


	//   ....[60]....
        /*0714*/ 	.word	0x00012a70
        /*0718*/ 	.word	0x00000005
        /*071c*/ 	.word	0x00000000
        /*0720*/ 	.short	0x010a
        /*0722*/ 	.byte	0x3f
	.zero		1


	//   ....[61]....
        /*0724*/ 	.word	0x00012aa0
        /*0728*/ 	.word	0x00000003
        /*072c*/ 	.word	0x00000000
        /*0730*/ 	.short	0x010a
        /*0732*/ 	.byte	0x3f
	.zero		1


	//   ....[62]....
        /*0734*/ 	.word	0x00012b10
        /*0738*/ 	.word	0x00000003
        /*073c*/ 	.word	0x00016800
        /*0740*/ 	.short	0x010a
        /*0742*/ 	.byte	0x3f
	.zero		1


	//   ....[63]....
        /*0744*/ 	.word	0x00012b60
        /*0748*/ 	.word	0x00000005
        /*074c*/ 	.word	0x00016830
        /*0750*/ 	.short	0x010a
        /*0752*/ 	.byte	0x3f
	.zero		1


	//   ....[64]....
        /*0754*/ 	.word	0x00012bc0
        /*0758*/ 	.word	0x0000000f
        /*075c*/ 	.word	0x00016830
        /*0760*/ 	.short	0x010a
        /*0762*/ 	.byte	0x3f
	.zero		1


	//   ....[65]....
        /*0764*/ 	.word	0x00012c20
        /*0768*/ 	.word	0x0000000f
        /*076c*/ 	.word	0x00016850
        /*0770*/ 	.short	0x010a
        /*0772*/ 	.byte	0x3f
	.zero		1


	//   ....[66]....
        /*0774*/ 	.word	0x00012c80
        /*0778*/ 	.word	0x0000000b
        /*077c*/ 	.word	0x00016830
        /*0780*/ 	.short	0x010a
        /*0782*/ 	.byte	0x3f
	.zero		1


	//   ....[67]....
        /*0784*/ 	.word	0x00012ce0
        /*0788*/ 	.word	0x0000000b
        /*078c*/ 	.word	0x00016850
        /*0790*/ 	.short	0x010a
        /*0792*/ 	.byte	0x3f
	.zero		1


	//   ....[68]....
        /*0794*/ 	.word	0x00012d40
        /*0798*/ 	.word	0x00000015
        /*079c*/ 	.word	0x00016830
        /*07a0*/ 	.short	0x010a
        /*07a2*/ 	.byte	0x3f
	.zero		1


	//   ....[69]....
        /*07a4*/ 	.word	0x00012da0
        /*07a8*/ 	.word	0x00000015
        /*07ac*/ 	.word	0x00016850
        /*07b0*/ 	.short	0x010a
        /*07b2*/ 	.byte	0x3f
	.zero		1


	//   ....[70]....
        /*07b4*/ 	.word	0x00012e00
        /*07b8*/ 	.word	0x00000004
        /*07bc*/ 	.word	0x00016850
        /*07c0*/ 	.short	0x010a
        /*07c2*/ 	.byte	0x3f
	.zero		1


	//   ....[71]....
        /*07c4*/ 	.word	0x00012fa0
        /*07c8*/ 	.word	0x00000005
        /*07cc*/ 	.word	0x00016840
        /*07d0*/ 	.short	0x010a
        /*07d2*/ 	.byte	0x3f
	.zero		1


	//   ....[72]....
        /*07d4*/ 	.word	0x00012ff0
        /*07d8*/ 	.word	0x00000019
        /*07dc*/ 	.word	0x00016820
        /*07e0*/ 	.short	0x010a
        /*07e2*/ 	.byte	0x3f
	.zero		1


	//   ....[73]....
        /*07e4*/ 	.word	0x00013040
        /*07e8*/ 	.word	0x00000003
        /*07ec*/ 	.word	0x00016840
        /*07f0*/ 	.short	0x010a
        /*07f2*/ 	.byte	0x3f
	.zero		1


	//   ....[74]....
        /*07f4*/ 	.word	0x00013090
        /*07f8*/ 	.word	0x00000002
        /*07fc*/ 	.word	0x00000060
        /*0800*/ 	.short	0x010a
        /*0802*/ 	.byte	0x3f
	.zero		1


	//   ....[75]....
        /*0804*/ 	.word	0x000130e0
        /*0808*/ 	.word	0x00000003
        /*080c*/ 	.word	0x00016840
        /*0810*/ 	.short	0x010a
        /*0812*/ 	.byte	0x3f
	.zero		1


	//   ....[76]....
        /*0814*/ 	.word	0x00013130
        /*0818*/ 	.word	0x00000003
        /*081c*/ 	.word	0x00000060
        /*0820*/ 	.short	0x010a
        /*0822*/ 	.byte	0x3f
	.zero		1


	//   ....[77]....
        /*0824*/ 	.word	0x00013180
        /*0828*/ 	.word	0x00000002
        /*082c*/ 	.word	0x00016840
        /*0830*/ 	.short	0x010a
        /*0832*/ 	.byte	0x3f
	.zero		1


	//   ....[78]....
        /*0834*/ 	.word	0x000131d0
        /*0838*/ 	.word	0x00000002
        /*083c*/ 	.word	0x00000060
        /*0840*/ 	.short	0x010a
        /*0842*/ 	.byte	0x3f
	.zero		1


	//   ....[79]....
        /*0844*/ 	.word	0x00013220
        /*0848*/ 	.word	0x00000003
        /*084c*/ 	.word	0x00016860
        /*0850*/ 	.short	0x010a
        /*0852*/ 	.byte	0x3f
	.zero		1


	//   ....[80]....
        /*0854*/ 	.word	0x00013bd0
        /*0858*/ 	.word	0x00000009
        /*085c*/ 	.word	0x00016820
        /*0860*/ 	.short	0x010a
        /*0862*/ 	.byte	0x3f
	.zero		1


	//   ....[81]....
        /*0864*/ 	.word	0x00013d70
        /*0868*/ 	.word	0x00000007
        /*086c*/ 	.word	0x00000000
        /*0870*/ 	.short	0x010a
        /*0872*/ 	.byte	0x3f
	.zero		1


	//   ....[82]....
        /*0874*/ 	.word	0x00013dc0
        /*0878*/ 	.word	0x00000003
        /*087c*/ 	.word	0x00000000
        /*0880*/ 	.short	0x010a
        /*0882*/ 	.byte	0x3f
	.zero		1


	//   ....[83]....
        /*0884*/ 	.word	0x00013e10
        /*0888*/ 	.word	0x00000005
        /*088c*/ 	.word	0x00000000
        /*0890*/ 	.short	0x010a
        /*0892*/ 	.byte	0x3f
	.zero		1


	//----- nvinfo : EIATTR_NUM_MBARRIERS
	.align		4
.L_209:
        /*0894*/ 	.byte	0x03, 0x38
        /*0896*/ 	.short	0x0016


	//----- nvinfo : EIATTR_EXIT_INSTR_OFFSETS
	.align		4
        /*0898*/ 	.byte	0x04, 0x1c
        /*089a*/ 	.short	(.L_211 - .L_210)


	//   ....[0]....
.L_210:
        /*089c*/ 	.word	0x00000ab0


	//   ....[1]....
        /*08a0*/ 	.word	0x0000e540


	//   ....[2]....
        /*08a4*/ 	.word	0x0000e5a0


	//   ....[3]....
        /*08a8*/ 	.word	0x00012af0


	//----- nvinfo : EIATTR_MAX_THREADS
	.align		4
.L_211:
        /*08ac*/ 	.byte	0x04, 0x05
        /*08ae*/ 	.short	(.L_213 - .L_212)
.L_212:
        /*08b0*/ 	.word	0x00000200
        /*08b4*/ 	.word	0x00000001
        /*08b8*/ 	.word	0x00000001


	//----- nvinfo : EIATTR_CRS_STACK_SIZE
	.align		4
.L_213:
        /*08bc*/ 	.byte	0x04, 0x1e
        /*08be*/ 	.short	(.L_215 - .L_214)
.L_214:
        /*08c0*/ 	.word	0x00000000


	//----- nvinfo : EIATTR_CBANK_PARAM_SIZE
	.align		4
.L_215:
        /*08c4*/ 	.byte	0x03, 0x19
        /*08c6*/ 	.short	0x0a70


	//----- nvinfo : EIATTR_PARAM_CBANK
	.align		4
        /*08c8*/ 	.byte	0x04, 0x0a
        /*08ca*/ 	.short	(.L_217 - .L_216)
	.align		4
.L_216:
        /*08cc*/ 	.word	index@(.nv.constant0._ZN7cutlass13device_kernelIN5flash11enable_sm90INS1_16FlashAttnFwdSm90INS1_25CollectiveMainloopFwdSm90ILi2EN4cute5tupleIJNS5_1CILi1EEES8_S8_EEENS6_IJNS7_ILi192EEENS7_ILi128EEENS7_ILi64EEEEEELi64ENS_10bfloat16_tEfNS_4arch4Sm90ELb0ELb1ELb0ELb1ELb0ELb0ELb0ELb1ELb1ELb0ELb0ELb0EEENS1_21CollectiveEpilogueFwdINS6_IJSA_SC_SB_EEES9_SE_SG_Li384ELb1ELb0ELb0ELb0EEENS1_36VarlenDynamicPersistentTileSchedulerILi192ELi128ELi384ELi32ELb0ELb0ELb1ELb1ELb0ELb1EEEEEEEEEvNT_6ParamsE)
        /*08d0*/ 	.short	0x0210
        /*08d2*/ 	.short	0x0a70


	//----- nvinfo : EIATTR_SW_WAR
	.align		4
.L_217:
        /*08d4*/ 	.byte	0x04, 0x36
        /*08d6*/ 	.short	(.L_219 - .L_218)
.L_218:
        /*08d8*/ 	.word	0x00000008
.L_219:


//--------------------- .nv.info._ZN7cutlass13device_kernelIN5flash11enable_sm90INS1_16FlashAttnFwdSm90INS1_25CollectiveMainloopFwdSm90ILi2EN4cute5tupleIJNS5_1CILi1EEES8_S8_EEENS6_IJNS7_ILi192EEENS7_ILi128EEENS7_ILi64EEEEEELi64ENS_10bfloat16_tEfNS_4arch4Sm90ELb0ELb1ELb0ELb1ELb0ELb1ELb0ELb1ELb1ELb0ELb0ELb0EEENS1_21CollectiveEpilogueFwdINS6_IJSA_SC_SB_EEES9_SE_SG_Li384ELb1ELb0ELb0ELb0EEENS1_36VarlenDynamicPersistentTileSchedulerILi192ELi128ELi384ELi32ELb0ELb0ELb1ELb1ELb0ELb1EEEEEEEEEvNT_6ParamsE --------------------------
	.section	.nv.info._ZN7cutlass13device_kernelIN5flash11enable_sm90INS1_16FlashAttnFwdSm90INS1_25CollectiveMainloopFwdSm90ILi2EN4cute5tupleIJNS5_1CILi1EEES8_S8_EEENS6_IJNS7_ILi192EEENS7_ILi128EEENS7_ILi64EEEEEELi64ENS_10bfloat16_tEfNS_4arch4Sm90ELb0ELb1ELb0ELb1ELb0ELb1ELb0ELb1ELb1ELb0ELb0ELb0EEENS1_21CollectiveEpilogueFwdINS6_IJSA_SC_SB_EEES9_SE_SG_Li384ELb1ELb0ELb0ELb0EEENS1_36VarlenDynamicPersistentTileSchedulerILi192ELi128ELi384ELi32ELb0ELb0ELb1ELb1ELb0ELb1EEEEEEEEEvNT_6ParamsE,"",@"SHT_CUDA_INFO"
	.sectionflags	@""
	.align	4


	//----- nvinfo : EIATTR_CUDA_API_VERSION
	.align		4
        /*0000*/ 	.byte	0x04, 0x37
        /*0002*/ 	.short	(.L_221 - .L_220)
.L_220:
        /*0004*/ 	.word	0x00000082


	//----- nvinfo : EIATTR_KPARAM_INFO
	.align		4
.L_221:
        /*0008*/ 	.byte	0x04, 0x17
        /*000a*/ 	.short	(.L_223 - .L_222)
.L_222:
        /*000c*/ 	.word	0x00000000
        /*0010*/ 	.short	0x0000
        /*0012*/ 	.short	0x0070
        /*0014*/ 	.byte	0x00, 0xf0, 0x01, 0x28


	//----- nvinfo : EIATTR_SPARSE_MMA_MASK
	.align		4
.L_223:
        /*0018*/ 	.byte	0x03, 0x50
        /*001a*/ 	.short	0x0000


	//----- nvinfo : EIATTR_MAXREG_COUNT
	.align		4
        /*001c*/ 	.byte	0x03, 0x1b
        /*001e*/ 	.short	0x0080


	//----- nvinfo : EIATTR_NUM_BARRIERS
	.align		4
        /*0020*/ 	.byte	0x02, 0x4c
        /*0022*/ 	.byte	0x10
	.zero		1


	//----- nvinfo : EIATTR_EXTERNS
	.align		4
        /*0024*/ 	.byte	0x04, 0x0f
        /*0026*/ 	.short	(.L_225 - .L_224)


	//   ....[0]....
	.align		4
.L_224:
        /*0028*/ 	.word	index@(__assertfail)


	//----- nvinfo : EIATTR_ANNOTATIONS
	.align		4
.L_225:
        /*002c*/ 	.byte	0x04, 0x55
        /*002e*/ 	.short	(.L_227 - .L_226)


	//   ....[0]....
.L_226:
        /* <DEDUP_REMOVED lines=48> */
        /*0324*/ 	.byte	0xc0, 0xc3, 0x01, 0x00


	//----- nvinfo : EIATTR_MERCURY_ISA_VERSION
	.align		4
.L_227:
        /*0328*/ 	.byte	0x03, 0x5f
        /*032a*/ 	.short	0x0101


	//----- nvinfo : EIATTR_UNUSED_LOAD_BYTE_OFFSET
	.align		4
        /*032c*/ 	.byte	0x04, 0x44
        /*032e*/ 	.short	(.L_229 - .L_228)


	//   ....[0]....
.L_228:
        /*0330*/ 	.word	0x00000b20
        /*0334*/ 	.word	0x0000fff0


	//   ....[1]....
        /*0338*/ 	.word	0x000152b0
        /*033c*/ 	.word	0x0000fff0


	//----- nvinfo : EIATTR_INT_WARP_WIDE_INSTR_OFFSETS
	.align		4
.L_229:
        /*0340*/ 	.byte	0x04, 0x31
        /*0342*/ 	.short	(.L_231 - .L_230)


	//   ....[0]....
.L_230:
        /*0344*/ 	.word	0x000001c0


	//   ....[1]....
        /*0348*/ 	.word	0x00000200


	//   ....[2]....
        /*034c*/ 	.word	0x00000270


	//   ....[3]....
        /*0350*/ 	.word	0x00019010


	//   ....[4]....
        /*0354*/ 	.word	0x000190a0


	//   ....[5]....
        /*0358*/ 	.word	0x00019550


	//   ....[6]....
        /*035c*/ 	.word	0x00019590


	//   ....[7]....
        /*0360*/ 	.word	0x0001af80


	//   ....[8]....
        /*0364*/ 	.word	0x0001b010


	//----- nvinfo : EIATTR_COOP_GROUP_MASK_REGIDS
	.align		4
.L_231:
        /*0368*/ 	.byte	0x04, 0x29
        /*036a*/ 	.short	(.L_233 - .L_232)


	//   ....[0]....
.L_232:
        /*036c*/ 	.word	0xffffffff


	//   ....[1]....
        /*0370*/ 	.word	0xffffffff


	//   ....[2]....
        /*0374*/ 	.word	0xffffffff


	//   ....[3]....
        /*0378*/ 	.word	0xffffffff


	//   ....[4]....
        /*037c*/ 	.word	0xffffffff


	//   ....[5]....
        /*0380*/ 	.word	0xffffffff


	//   ....[6]....
        /*0384*/ 	.word	0xffffffff


	//   ....[7]....
        /*0388*/ 	.word	0xffffffff


	//   ....[8]....
        /*038c*/ 	.word	0xffffffff


	//   ....[9]....
        /*0390*/ 	.word	0xffffffff


	//   ....[10]....
        /*0394*/ 	.word	0xffffffff


	//   ....[11]....
        /*0398*/ 	.word	0xffffffff


	//   ....[12]....
        /*039c*/ 	.word	0xffffffff


	//   ....[13]....
        /*03a0*/ 	.word	0xffffffff


	//   ....[14]....
        /*03a4*/ 	.word	0xffffffff


	//   ....[15]....
        /*03a8*/ 	.word	0xffffffff


	//   ....[16]....
        /*03ac*/ 	.word	0xffffffff


	//   ....[17]....
        /*03b0*/ 	.word	0xffffffff


	//   ....[18]....
        /*03b4*/ 	.word	0xffffffff


	//   ....[19]....
        /*03b8*/ 	.word	0xffffffff


	//   ....[20]....
        /*03bc*/ 	.word	0xffffffff


	//   ....[21]....
        /*03c0*/ 	.word	0xffffffff


	//   ....[22]....
        /*03c4*/ 	.word	0xffffffff


	//   ....[23]....
        /*03c8*/ 	.word	0xffffffff


	//   ....[24]....
        /*03cc*/ 	.word	0xffffffff


	//   ....[25]....
        /*03d0*/ 	.word	0xffffffff


	//   ....[26]....
        /*03d4*/ 	.word	0xffffffff


	//   ....[27]....
        /*03d8*/ 	.word	0xffffffff


	//   ....[28]....
        /*03dc*/ 	.word	0xffffffff


	//   ....[29]....
        /*03e0*/ 	.word	0xffffffff


	//   ....[30]....
        /*03e4*/ 	.word	0xffffffff


	//   ....[31]....
        /*03e8*/ 	.word	0xffffffff


	//   ....[32]....
        /*03ec*/ 	.word	0xffffffff


	//   ....[33]....
        /*03f0*/ 	.word	0xffffffff


	//   ....[34]....
        /*03f4*/ 	.word	0xffffffff


	//   ....[35]....
        /*03f8*/ 	.word	0xffffffff


	//   ....[36]....
        /*03fc*/ 	.word	0xffffffff


	//   ....[37]....
        /*0400*/ 	.word	0xffffffff


	//   ....[38]....
        /*0404*/ 	.word	0xffffffff


	//   ....[39]....
        /*0408*/ 	.word	0xffffffff


	//   ....[40]....
        /*040c*/ 	.word	0xffffffff


	//   ....[41]....
        /*0410*/ 	.word	0xffffffff


	//   ....[42]....
        /*0414*/ 	.word	0xffffffff


	//   ....[43]....
        /*0418*/ 	.word	0xffffffff


	//   ....[44]....
        /*041c*/ 	.word	0xffffffff


	//   ....[45]....
        /*0420*/ 	.word	0xffffffff


	//   ....[46]....
        /*0424*/ 	.word	0xffffffff


	//   ....[47]....
        /*0428*/ 	.word	0xffffffff


	//   ....[48]....
        /*042c*/ 	.word	0xffffffff


	//   ....[49]....
        /*0430*/ 	.word	0xffffffff


	//   ....[50]....
        /*0434*/ 	.word	0xffffffff


	//   ....[51]....
        /*0438*/ 	.word	0xffffffff


	//   ....[52]....
        /*043c*/ 	.word	0xffffffff


	//   ....[53]....
        /*0440*/ 	.word	0xffffffff


	//   ....[54]....
        /*0444*/ 	.word	0xffffffff


	//   ....[55]....
        /*0448*/ 	.word	0xffffffff


	//   ....[56]....
        /*044c*/ 	.word	0xffffffff


	//   ....[57]....
        /*0450*/ 	.word	0xffffffff


	//   ....[58]....
        /*0454*/ 	.word	0xffffffff


	//   ....[59]....
        /*0458*/ 	.word	0xffffffff


	//   ....[60]....
        /*045c*/ 	.word	0xffffffff


	//   ....[61]....
        /*0460*/ 	.word	0xffffffff


	//   ....[62]....
        /*0464*/ 	.word	0x0500000f


	//   ....[63]....
        /*0468*/ 	.word	0x0500000f


	//   ....[64]....
        /*046c*/ 	.word	0x0500000f


	//   ....[65]....
        /*0470*/ 	.word	0x0500000f


	//   ....[66]....
        /*0474*/ 	.word	0x0500000f


	//   ....[67]....
        /*0478*/ 	.word	0x0500000f


	//   ....[68]....
        /*047c*/ 	.word	0x0500000f


	//   ....[69]....
        /*0480*/ 	.word	0x0500000f


	//   ....[70]....
        /*0484*/ 	.word	0x0500000f


	//   ....[71]....
        /*0488*/ 	.word	0x0500000f


	//   ....[72]....
        /*048c*/ 	.word	0x0500000f


	//   ....[73]....
        /*0490*/ 	.word	0x0500000f


	//   ....[74]....
        /*0494*/ 	.word	0x0500000f


	//   ....[75]....
        /*0498*/ 	.word	0x0500000f


	//   ....[76]....
        /*049c*/ 	.word	0x0500000f


	//   ....[77]....
        /*04a0*/ 	.word	0x0500000f


	//   ....[78]....
        /*04a4*/ 	.word	0x0500000f


	//   ....[79]....
        /*04a8*/ 	.word	0x0500000f


	//   ....[80]....
        /*04ac*/ 	.word	0x0500000f


	//   ....[81]....
        /*04b0*/ 	.word	0x0500000f


	//   ....[82]....
        /*04b4*/ 	.word	0x0500000f


	//   ....[83]....
        /*04b8*/ 	.word	0x0500000f


	//   ....[84]....
        /*04bc*/ 	.word	0x0500000f


	//   ....[85]....
        /*04c0*/ 	.word	0x0500000f


	//   ....[86]....
        /*04c4*/ 	.word	0x0500000f


	//   ....[87]....
        /*04c8*/ 	.word	0x0500000f


	//   ....[88]....
        /*04cc*/ 	.word	0x0500000f


	//   ....[89]....
        /*04d0*/ 	.word	0x0500000f


	//   ....[90]....
        /*04d4*/ 	.word	0x0500000f


	//   ....[91]....
        /*04d8*/ 	.word	0x0500000f


	//   ....[92]....
        /*04dc*/ 	.word	0x0500000f


	//   ....[93]....
        /*04e0*/ 	.word	0x0500000f


	//   ....[94]....
        /*04e4*/ 	.word	0x0500000f


	//   ....[95]....
        /*04e8*/ 	.word	0x0500000f


	//   ....[96]....
        /*04ec*/ 	.word	0x0500000f


	//   ....[97]....
        /*04f0*/ 	.word	0x0500000f


	//   ....[98]....
        /*04f4*/ 	.word	0x0500000f


	//----- nvinfo : EIATTR_COOP_GROUP_INSTR_OFFSETS
	.align		4
.L_233:
        /*04f8*/ 	.byte	0x04, 0x28
        /*04fa*/ 	.short	(.L_235 - .L_234)


	//   ....[0]....
.L_234:
        /*04fc*/ 	.word	0x00000070


	//   ....[1]....
        /*0500*/ 	.word	0x000001d0


	//   ....[2]....
        /*0504*/ 	.word	0x00000220


	//   ....[3]....
        /*0508*/ 	.word	0x00000450


	//   ....[4]....
        /*050c*/ 	.word	0x000005b0


	//   ....[5]....
        /*0510*/ 	.word	0x000006d0


	//   ....[6]....
        /*0514*/ 	.word	0x00000830


	//   ....[7]....
        /*0518*/ 	.word	0x00005e80


	//   ....[8]....
        /*051c*/ 	.word	0x0000af60


	//   ....[9]....
        /*0520*/ 	.word	0x0000b070


	//   ....[10]....
        /*0524*/ 	.word	0x0000b950


	//   ....[11]....
        /*0528*/ 	.word	0x0000b9c0


	//   ....[12]....
        /*052c*/ 	.word	0x0000e020


	//   ....[13]....
        /*0530*/ 	.word	0x0000e120


	//   ....[14]....
        /*0534*/ 	.word	0x0000e890


	//   ....[15]....
        /*0538*/ 	.word	0x0000e8d0


	//   ....[16]....
        /*053c*/ 	.word	0x00010320


	//   ....[17]....
        /*0540*/ 	.word	0x00010340


	//   ....[18]....
        /*0544*/ 	.word	0x000108c0


	//   ....[19]....
        /*0548*/ 	.word	0x00010930


	//   ....[20]....
        /*054c*/ 	.word	0x00013230


	//   ....[21]....
        /*0550*/ 	.word	0x00013390


	//   ....[22]....
        /*0554*/ 	.word	0x00013a60


	//   ....[23]....
        /*0558*/ 	.word	0x00013ac0


	//   ....[24]....
        /*055c*/ 	.word	0x00014ad0


	//   ....[25]....
        /*0560*/ 	.word	0x00014e20


	//   ....[26]....
        /*0564*/ 	.word	0x00014ea0


	//   ....[27]....
        /*0568*/ 	.word	0x00014eb0


	//   ....[28]....
        /*056c*/ 	.word	0x00016d00


	//   ....[29]....
        /*0570*/ 	.word	0x00016e90


	//   ....[30]....
        /*0574*/ 	.word	0x00016ec0


	//   ....[31]....
        /*0578*/ 	.word	0x00016f00


	//   ....[32]....
        /*057c*/ 	.word	0x00016f60


	//   ....[33]....
        /*0580*/ 	.word	0x00016fc0


	//   ....[34]....
        /*0584*/ 	.word	0x00017000


	//   ....[35]....
        /*0588*/ 	.word	0x00017190


	//   ....[36]....
        /*058c*/ 	.word	0x000171f0


	//   ....[37]....
        /*0590*/ 	.word	0x00017230


	//   ....[38]....
        /*0594*/ 	.word	0x00017270


	//   ....[39]....
        /*0598*/ 	.word	0x000172a0


	//   ....[40]....
        /*059c*/ 	.word	0x000172d0


	//   ....[41]....
        /*05a0*/ 	.word	0x00017370


	//   ....[42]....
        /*05a4*/ 	.word	0x000173d0


	//   ....[43]....
        /*05a8*/ 	.word	0x00017460


	//   ....[44]....
        /*05ac*/ 	.word	0x0001b2d0


	//   ....[45]....
        /*05b0*/ 	.word	0x0001b2e0


	//   ....[46]....
        /*05b4*/ 	.word	0x0001b3d0


	//   ....[47]....
        /*05b8*/ 	.word	0x0001b430


	//   ....[48]....
        /*05bc*/ 	.word	0x0001b470


	//   ....[49]....
        /*05c0*/ 	.word	0x0001b4b0


	//   ....[50]....
        /*05c4*/ 	.word	0x0001b4e0


	//   ....[51]....
        /*05c8*/ 	.word	0x0001b510


	//   ....[52]....
        /*05cc*/ 	.word	0x0001b680


	//   ....[53]....
        /*05d0*/ 	.word	0x0001b6e0


	//   ....[54]....
        /*05d4*/ 	.word	0x0001b720


	//   ....[55]....
        /*05d8*/ 	.word	0x0001b760


	//   ....[56]....
        /*05dc*/ 	.word	0x0001b790


	//   ....[57]....
        /*05e0*/ 	.word	0x0001b7c0


	//   ....[58]....
        /*05e4*/ 	.word	0x0001b880


	//   ....[59]....
        /*05e8*/ 	.word	0x0001b8a0


	//   ....[60]....
        /*05ec*/ 	.word	0x0001b910


	//   ....[61]....
        /*05f0*/ 	.word	0x0001bf80


	//   ....[62]....
        /*05f4*/ 	.word	0x0001c390


	//   ....[63]....
        /*05f8*/ 	.word	0x0001c440


	//   ....[64]....
        /*05fc*/ 	.word	0x0001c4e0


	//   ....[65]....
        /*0600*/ 	.word	0x0001c580


	//   ....[66]....
        /*0604*/ 	.word	0x0001c620


	//   ....[67]....
        /*0608*/ 	.word	0x0001c6c0


	//   ....[68]....
        /*060c*/ 	.word	0x0001c760


	//   ....[69]....
        /*0610*/ 	.word	0x0001c800


	//   ....[70]....
        /*0614*/ 	.word	0x0001c8a0


	//   ....[71]....
        /*0618*/ 	.word	0x0001c990


	//   ....[72]....
        /*061c*/ 	.word	0x0001ca30


	//   ....[73]....
        /*0620*/ 	.word	0x0001cad0


	//   ....[74]....
        /*0624*/ 	.word	0x0001cb70


	//   ....[75]....
        /*0628*/ 	.word	0x0001cc10


	//   ....[76]....
        /*062c*/ 	.word	0x0001ccb0


	//   ....[77]....
        /*0630*/ 	.word	0x0001cd50


	//   ....[78]....
        /*0634*/ 	.word	0x0001cdf0


	//   ....[79]....
        /*0638*/ 	.word	0x0001d180


	//   ....[80]....
        /*063c*/ 	.word	0x0001d460


	//   ....[81]....
        /*0640*/ 	.word	0x0001d850


	//   ....[82]....
        /*0644*/ 	.word	0x0001d8e0


	//   ....[83]....
        /*0648*/ 	.word	0x0001d980


	//   ....[84]....
        /*064c*/ 	.word	0x0001da30


	//   ....[85]....
        /*0650*/ 	.word	0x0001dab0


	//   ....[86]....
        /*0654*/ 	.word	0x0001db30


	//   ....[87]....
        /*0658*/ 	.word	0x0001dbb0


	//   ....[88]....
        /*065c*/ 	.word	0x0001dc30


	//   ....[89]....
        /*0660*/ 	.word	0x0001dcc0


	//   ....[90]....
        /*0664*/ 	.word	0x0001dd70


	//   ....[91]....
        /*0668*/ 	.word	0x0001ddf0


	//   ....[92]....
        /*066c*/ 	.word	0x0001de70


	//   ....[93]....
        /*0670*/ 	.word	0x0001def0


	//   ....[94]....
        /*0674*/ 	.word	0x0001df70


	//   ....[95]....
        /*0678*/ 	.word	0x0001dfe0


	//   ....[96]....
        /*067c*/ 	.word	0x0001e080


	//   ....[97]....
        /*0680*/ 	.word	0x0001e110


	//   ....[98]....
        /*0684*/ 	.word	0x0001e230


	//----- nvinfo : EIATTR_REG_RECONFIG
	.align		4
.L_235:
        /*0688*/ 	.byte	0x01, 0x54
	.zero		2


	//----- nvinfo : EIATTR_SYSCALL_OFFSETS
	.align		4
        /*068c*/ 	.byte	0x04, 0x46
        /*068e*/ 	.short	(.L_237 - .L_236)


	//   ....[0]....
.L_236:
        /*0690*/ 	.word	0x00001910


	//   ....[1]....
        /*0694*/ 	.word	0x00001a60


	//   ....[2]....
        /*0698*/ 	.word	0x00006060


	//   ....[3]....
        /*069c*/ 	.word	0x00006530


	//   ....[4]....
        /*06a0*/ 	.word	0x00019220


	//   ....[5]....
        /*06a4*/ 	.word	0x00019350


	//   ....[6]....
        /*06a8*/ 	.word	0x00019450


	//----- nvinfo : EIATTR_MBARRIER_INSTR_OFFSETS
	.align		4
.L_237:
        /*06ac*/ 	.byte	0x04, 0x39
        /*06ae*/ 	.short	(.L_239 - .L_238)


	//   ....[0]....
.L_238:
        /*06b0*/ 	.word	0x00000300
        /*06b4*/ 	.word	0x000000ff
        /*06b8*/ 	.word	0x00016800
        /*06bc*/ 	.short	0x0100
        /*06be*/ 	.byte	0x08
	.zero		1


	//   ....[1]....
        /*06c0*/ 	.word	0x00000310
        /*06c4*/ 	.word	0x000000ff
        /*06c8*/ 	.word	0x00016820
        /*06cc*/ 	.short	0x0100
        /*06ce*/ 	.byte	0x08
	.zero		1


	//   ....[2]....
        /*06d0*/ 	.word	0x00000400
        /*06d4*/ 	.word	0x000000ff
        /*06d8*/ 	.word	0x00016830
        /*06dc*/ 	.short	0x0100
        /*06de*/ 	.byte	0x08
	.zero		1


	//   ....[3]....
        /*06e0*/ 	.word	0x00000410
        /*06e4*/ 	.word	0x000000ff
        /*06e8*/ 	.word	0x00016840
        /*06ec*/ 	.short	0x0100
        /*06ee*/ 	.byte	0x08
	.zero		1


	//   ....[4]....
        /*06f0*/ 	.word	0x00000420
        /*06f4*/ 	.word	0x000000ff
        /*06f8*/ 	.word	0x00016838
        /*06fc*/ 	.short	0x0100
        /*06fe*/ 	.byte	0x08
	.zero		1


	//   ....[5]....
        /*0700*/ 	.word	0x00000430
        /*0704*/ 	.word	0x000000ff
        /*0708*/ 	.word	0x00016848
        /*070c*/ 	.short	0x0100
        /*070e*/ 	.byte	0x08
	.zero		1


	//   ....[6]....
        /*0710*/ 	.word	0x00000560
        /*0714*/ 	.word	0x000000ff
        /*0718*/ 	.word	0x00016850
        /*071c*/ 	.short	0x0100
        /*071e*/ 	.byte	0x08
	.zero		1


	//   ....[7]....
        /*0720*/ 	.word	0x00000570
        /*0724*/ 	.word	0x000000ff
        /*0728*/ 	.word	0x00016860
        /*072c*/ 	.short	0x0100
        /*072e*/ 	.byte	0x08
	.zero		1


	//   ....[8]....
        /*0730*/ 	.word	0x00000580
        /*0734*/ 	.word	0x000000ff
        /*0738*/ 	.word	0x00016858
        /*073c*/ 	.short	0x0100
        /*073e*/ 	.byte	0x08
	.zero		1


	//   ....[9]....
        /*0740*/ 	.word	0x00000590
        /*0744*/ 	.word	0x000000ff
        /*0748*/ 	.word	0x00016868
        /*074c*/ 	.short	0x0100
        /*074e*/ 	.byte	0x08
	.zero		1


	//   ....[10]....
        /*0750*/ 	.word	0x00000680
        /*0754*/ 	.word	0x000000ff
        /*0758*/ 	.word	0x00016870
        /*075c*/ 	.short	0x0100
        /*075e*/ 	.byte	0x06
	.zero		1


	//   ....[11]....
        /*0760*/ 	.word	0x00000690
        /*0764*/ 	.word	0x000000ff
        /*0768*/ 	.word	0x00016880
        /*076c*/ 	.short	0x0100
        /*076e*/ 	.byte	0x06
	.zero		1


	//   ....[12]....
        /*0770*/ 	.word	0x000006a0
        /*0774*/ 	.word	0x000000ff
        /*0778*/ 	.word	0x00016878
        /*077c*/ 	.short	0x0100
        /*077e*/ 	.byte	0x06
	.zero		1


	//   ....[13]....
        /*0780*/ 	.word	0x000006b0
        /*0784*/ 	.word	0x000000ff
        /*0788*/ 	.word	0x00016888
        /*078c*/ 	.short	0x0100
        /*078e*/ 	.byte	0x06
	.zero		1


	//   ....[14]....
        /*0790*/ 	.word	0x000007e0
        /*0794*/ 	.word	0x000000ff
        /*0798*/ 	.word	0x00016890
        /*079c*/ 	.short	0x0100
        /*079e*/ 	.byte	0x08
	.zero		1


	//   ....[15]....
        /*07a0*/ 	.word	0x000007f0
        /*07a4*/ 	.word	0x000000ff
        /*07a8*/ 	.word	0x000168a0
        /*07ac*/ 	.short	0x0100
        /*07ae*/ 	.byte	0x08
	.zero		1


	//   ....[16]....
        /*07b0*/ 	.word	0x00000800
        /*07b4*/ 	.word	0x000000ff
        /*07b8*/ 	.word	0x00016898
        /*07bc*/ 	.short	0x0100
        /*07be*/ 	.byte	0x08
	.zero		1


	//   ....[17]....
        /*07c0*/ 	.word	0x00000810
        /*07c4*/ 	.word	0x000000ff
        /*07c8*/ 	.word	0x000168a8
        /*07cc*/ 	.short	0x0100
        /*07ce*/ 	.byte	0x08
	.zero		1


	//   ....[18]....
        /*07d0*/ 	.word	0x00000940
        /*07d4*/ 	.word	0x000000ff
        /*07d8*/ 	.word	0x000168b0
        /*07dc*/ 	.short	0x0100
        /*07de*/ 	.byte	0x08
	.zero		1


	//   ....[19]....
        /*07e0*/ 	.word	0x00000950
        /*07e4*/ 	.word	0x000000ff
        /*07e8*/ 	.word	0x000168c0
        /*07ec*/ 	.short	0x0100
        /*07ee*/ 	.byte	0x08
	.zero		1


	//   ....[20]....
        /*07f0*/ 	.word	0x00000960
        /*07f4*/ 	.word	0x000000ff
        /*07f8*/ 	.word	0x000168b8
        /*07fc*/ 	.short	0x0100
        /*07fe*/ 	.byte	0x08
	.zero		1


	//   ....[21]....
        /*0800*/ 	.word	0x00000970
        /*0804*/ 	.word	0x000000ff
        /*0808*/ 	.word	0x000168c8
        /*080c*/ 	.short	0x0100
        /*080e*/ 	.byte	0x08
	.zero		1


	//   ....[22]....
        /*0810*/ 	.word	0x00002d40
        /*0814*/ 	.word	0x00000055
        /*0818*/ 	.word	0x00016890
        /*081c*/ 	.short	0x010a
        /*081e*/ 	.byte	0x3f
	.zero		1


	//   ....[23]....
        /*0820*/ 	.word	0x00004110
        /*0824*/ 	.word	0x00000055
        /*0828*/ 	.word	0x00016890
        /*082c*/ 	.short	0x010a
        /*082e*/ 	.byte	0x3f
	.zero		1


	//   ....[24]....
        /*0830*/ 	.word	0x00005260
        /*0834*/ 	.word	0x00000055
        /*0838*/ 	.word	0x00016890
        /*083c*/ 	.short	0x010a
        /*083e*/ 	.byte	0x3f
	.zero		1


	//   ....[25]....
        /*0840*/ 	.word	0x00005470
        /*0844*/ 	.word	0x00000020
        /*0848*/ 	.word	0x00000000
        /*084c*/ 	.short	0x0101
        /*084e*/ 	.byte	0x3f
	.zero		1


	//   ....[26]....
        /*0850*/ 	.word	0x000054b0
        /*0854*/ 	.word	0x00000055
        /*0858*/ 	.word	0x000168b0
        /*085c*/ 	.short	0x010a
        /*085e*/ 	.byte	0x3f
	.zero		1


	//   ....[27]....
        /*0860*/ 	.word	0x00005890
        /*0864*/ 	.word	0x00000055
        /*0868*/ 	.word	0x00000000
        /*086c*/ 	.short	0x0101
        /*086e*/ 	.byte	0x3f
	.zero		1


	//   ....[28]....
        /*0870*/ 	.word	0x00006100
        /*0874*/ 	.word	0x00000002
        /*0878*/ 	.word	0x00016800
        /*087c*/ 	.short	0x010a
        /*087e*/ 	.byte	0x3f
	.zero		1


	//   ....[29]....
        /*0880*/ 	.word	0x00006150
        /*0884*/ 	.word	0x00000002
        /*0888*/ 	.word	0x00016800
        /*088c*/ 	.short	0x010a
        /*088e*/ 	.byte	0x3f
	.zero		1


	//   ....[30]....
        /*0890*/ 	.word	0x00006e90
        /*0894*/ 	.word	0x00000002
        /*0898*/ 	.word	0x00016800
        /*089c*/ 	.short	0x010a
        /*089e*/ 	.byte	0x3f
	.zero		1


	//   ....[31]....
        /*08a0*/ 	.word	0x00008450
        /*08a4*/ 	.word	0x00000002
        /*08a8*/ 	.word	0x00016800
        /*08ac*/ 	.short	0x010a
        /*08ae*/ 	.byte	0x3f
	.zero		1


	//   ....[32]....
        /*08b0*/ 	.word	0x00009540
        /*08b4*/ 	.word	0x00000007
        /*08b8*/ 	.word	0x00016830
        /*08bc*/ 	.short	0x010a
        /*08be*/ 	.byte	0x3f
	.zero		1


	//   ....[33]....
        /*08c0*/ 	.word	0x000096c0
        /*08c4*/ 	.word	0x00000007
        /*08c8*/ 	.word	0x00016830
        /*08cc*/ 	.short	0x010a
        /*08ce*/ 	.byte	0x3f
	.zero		1


	//   ....[34]....
        /*08d0*/ 	.word	0x00009b20
        /*08d4*/ 	.word	0x00000000
        /*08d8*/ 	.word	0x00000000
        /*08dc*/ 	.short	0x0101
        /*08de*/ 	.byte	0x3f
	.zero		1


	//   ....[35]....
        /*08e0*/ 	.word	0x0000c9d0
        /*08e4*/ 	.word	0x0000000d
        /*08e8*/ 	.word	0x00016830
        /*08ec*/ 	.short	0x010a
        /*08ee*/ 	.byte	0x3f
	.zero		1


	//   ....[36]....
        /*08f0*/ 	.word	0x0000ca20
        /*08f4*/ 	.word	0x0000000d
        /*08f8*/ 	.word	0x00016830
        /*08fc*/ 	.short	0x010a
        /*08fe*/ 	.byte	0x3f
	.zero		1


	//   ....[37]....
        /*0900*/ 	.word	0x0000cd30
        /*0904*/ 	.word	0x0000000d
        /*0908*/ 	.word	0x00016850
        /*090c*/ 	.short	0x010a
        /*090e*/ 	.byte	0x3f
	.zero		1


	//   ....[38]....
        /*0910*/ 	.word	0x0000cd70
        /*0914*/ 	.word	0x0000000d
        /*0918*/ 	.word	0x00016850
        /*091c*/ 	.short	0x010a
        /*091e*/ 	.byte	0x3f
	.zero		1


	//   ....[39]....
        /*0920*/ 	.word	0x0000d250
        /*0924*/ 	.word	0x00000013
        /*0928*/ 	.word	0x00000000
        /*092c*/ 	.short	0x0101
        /*092e*/ 	.byte	0x3f
	.zero		1


	//   ....[40]....
        /*0930*/ 	.word	0x0000eda0
        /*0934*/ 	.word	0x00000023
        /*0938*/ 	.word	0x00000000
        /*093c*/ 	.short	0x0101
        /*093e*/ 	.byte	0x3f
	.zero		1


	//   ....[41]....
        /*0940*/ 	.word	0x0000fba0
        /*0944*/ 	.word	0x00000000
        /*0948*/ 	.word	0x00016830
        /*094c*/ 	.short	0x010a
        /*094e*/ 	.byte	0x3f
	.zero		1


	//   ....[42]....
        /*0950*/ 	.word	0x0000fbf0
        /*0954*/ 	.word	0x00000000
        /*0958*/ 	.word	0x00016830
        /*095c*/ 	.short	0x010a
        /*095e*/ 	.byte	0x3f
	.zero		1


	//   ....[43]....
        /*0960*/ 	.word	0x0000ff00
        /*0964*/ 	.word	0x00000003
        /*0968*/ 	.word	0x00016850
        /*096c*/ 	.short	0x010a
        /*096e*/ 	.byte	0x3f
	.zero		1


	//   ....[44]....
        /*0970*/ 	.word	0x0000ff40
        /*0974*/ 	.word	0x00000003
        /*0978*/ 	.word	0x00016850
        /*097c*/ 	.short	0x010a
        /*097e*/ 	.byte	0x3f
	.zero		1


	//   ....[45]....
        /*0980*/ 	.word	0x00011120
        /*0984*/ 	.word	0x0000002b
        /*0988*/ 	.word	0x00000000
        /*098c*/ 	.short	0x0101
        /*098e*/ 	.byte	0x3f
	.zero		1


	//   ....[46]....
        /*0990*/ 	.word	0x000111b0
        /*0994*/ 	.word	0x00000017
        /*0998*/ 	.word	0x00000000
        /*099c*/ 	.short	0x0101
        /*099e*/ 	.byte	0x3f
	.zero		1


	//   ....[47]....
        /*09a0*/ 	.word	0x00011b40
        /*09a4*/ 	.word	0x00000000
        /*09a8*/ 	.word	0x00016830
        /*09ac*/ 	.short	0x010a
        /*09ae*/ 	.byte	0x3f
	.zero		1


	//   ....[48]....
        /*09b0*/ 	.word	0x00011b90
        /*09b4*/ 	.word	0x00000000
        /*09b8*/ 	.word	0x00016830
        /*09bc*/ 	.short	0x010a
        /*09be*/ 	.byte	0x3f
	.zero		1


	//   ....[49]....
        /*09c0*/ 	.word	0x00011ea0
        /*09c4*/ 	.word	0x00000003
        /*09c8*/ 	.word	0x00016850
        /*09cc*/ 	.short	0x010a
        /*09ce*/ 	.byte	0x3f
	.zero		1


	//   ....[50]....
        /*09d0*/ 	.word	0x00011ee0
        /*09d4*/ 	.word	0x00000003
        /*09d8*/ 	.word	0x00016850
        /*09dc*/ 	.short	0x010a
        /*09de*/ 	.byte	0x3f
	.zero		1


	//   ....[51]....
        /*09e0*/ 	.word	0x000123d0
        /*09e4*/ 	.word	0x00000078
        /*09e8*/ 	.word	0x00000000
        /*09ec*/ 	.short	0x0101
        /*09ee*/ 	.byte	0x3f
	.zero		1


	//   ....[52]....
        /*09f0*/ 	.word	0x00013eb0
        /*09f4*/ 	.word	0x0000002f
        /*09f8*/ 	.word	0x00000000
        /*09fc*/ 	.short	0x0101
        /*09fe*/ 	.byte	0x3f
	.zero		1


	//   ....[53]....
        /*0a00*/ 	.word	0x000149c0
        /*0a04*/ 	.word	0x0000000b
        /*0a08*/ 	.word	0x00016850
        /*0a0c*/ 	.short	0x010a
        /*0a0e*/ 	.byte	0x3f
	.zero		1


	//   ....[54]....
        /*0a10*/ 	.word	0x00014a30
        /*0a14*/ 	.word	0x0000000b
        /*0a18*/ 	.word	0x00016850
        /*0a1c*/ 	.short	0x010a
        /*0a1e*/ 	.byte	0x3f
	.zero		1


	//   ....[55]....
        /*0a20*/ 	.word	0x00015020
        /*0a24*/ 	.word	0x00000008
        /*0a28*/ 	.word	0x00000000
        /*0a2c*/ 	.short	0x0101
        /*0a2e*/ 	.byte	0x3f
	.zero		1


	//   ....[56]....
        /*0a30*/ 	.word	0x00015f70
        /*0a34*/ 	.word	0x00000000
        /*0a38*/ 	.word	0x00000000
        /*0a3c*/ 	.short	0x0101
        /*0a3e*/ 	.byte	0x3f
	.zero		1


	//   ....[57]....
        /*0a40*/ 	.word	0x00018410
        /*0a44*/ 	.word	0x00000008
        /*0a48*/ 	.word	0x00016820
        /*0a4c*/ 	.short	0x010a
        /*0a4e*/ 	.byte	0x3f
	.zero		1


	//   ....[58]....
        /*0a50*/ 	.word	0x00018480
        /*0a54*/ 	.word	0x00000009
        /*0a58*/ 	.word	0x000168a0
        /*0a5c*/ 	.short	0x010a
        /*0a5e*/ 	.byte	0x3f
	.zero		1


	//   ....[59]....
        /*0a60*/ 	.word	0x00018630
        /*0a64*/ 	.word	0x00000009
        /*0a68*/ 	.word	0x000168c0
        /*0a6c*/ 	.short	0x010a
        /*0a6e*/ 	.byte	0x3f
	.zero		1


	//   ....[60]....
        /*0a70*/ 	.word	0x000188a0
        /*0a74*/ 	.word	0x0000000c
        /*0a78*/ 	.word	0x000168a0
        /*0a7c*/ 	.short	0x010a
        /*0a7e*/ 	.byte	0x3f
	.zero		1


	//   ....[61]....
        /*0a80*/ 	.word	0x00018a40
        /*0a84*/ 	.word	0x0000000c
        /*0a88*/ 	.word	0x000168c0
        /*0a8c*/ 	.short	0x010a
        /*0a8e*/ 	.byte	0x3f
	.zero		1


	//   ....[62]....
        /*0a90*/ 	.word	0x000198e0
        /*0a94*/ 	.word	0x00000005
        /*0a98*/ 	.word	0x00016840
        /*0a9c*/ 	.short	0x010a
        /*0a9e*/ 	.byte	0x3f
	.zero		1


	//   ....[63]....
        /*0aa0*/ 	.word	0x00019c30
        /*0aa4*/ 	.word	0x0000001b
        /*0aa8*/ 	.word	0x00016820
        /*0aac*/ 	.short	0x010a
        /*0aae*/ 	.byte	0x3f
	.zero		1


	//   ....[64]....
        /*0ab0*/ 	.word	0x00019f20
        /*0ab4*/ 	.word	0x00000003
        /*0ab8*/ 	.word	0x00016840
        /*0abc*/ 	.short	0x010a
        /*0abe*/ 	.byte	0x3f
	.zero		1


	//   ....[65]....
        /*0ac0*/ 	.word	0x0001a100
        /*0ac4*/ 	.word	0x00000002
        /*0ac8*/ 	.word	0x00000060
        /*0acc*/ 	.short	0x010a
        /*0ace*/ 	.byte	0x3f
	.zero		1


	//   ....[66]....
        /*0ad0*/ 	.word	0x0001a5a0
        /*0ad4*/ 	.word	0x00000003
        /*0ad8*/ 	.word	0x00016840
        /*0adc*/ 	.short	0x010a
        /*0ade*/ 	.byte	0x3f
	.zero		1


	//   ....[67]....
        /*0ae0*/ 	.word	0x0001a780
        /*0ae4*/ 	.word	0x00000003
        /*0ae8*/ 	.word	0x00000060
        /*0aec*/ 	.short	0x010a
        /*0aee*/ 	.byte	0x3f
	.zero		1


	//   ....[68]....
        /*0af0*/ 	.word	0x0001ab50
        /*0af4*/ 	.word	0x00000002
        /*0af8*/ 	.word	0x00016840
        /*0afc*/ 	.short	0x010a
        /*0afe*/ 	.byte	0x3f
	.zero		1


	//   ....[69]....
        /*0b00*/ 	.word	0x0001ad40
        /*0b04*/ 	.word	0x00000002
        /*0b08*/ 	.word	0x00000060
        /*0b0c*/ 	.short	0x010a
        /*0b0e*/ 	.byte	0x3f
	.zero		1


	//   ....[70]....
        /*0b10*/ 	.word	0x0001b080
        /*0b14*/ 	.word	0x00000003
        /*0b18*/ 	.word	0x00016860
        /*0b1c*/ 	.short	0x010a
        /*0b1e*/ 	.byte	0x3f
	.zero		1


	//   ....[71]....
        /*0b20*/ 	.word	0x0001bf00
        /*0b24*/ 	.word	0x00000009
        /*0b28*/ 	.word	0x00016820
        /*0b2c*/ 	.short	0x010a
        /*0b2e*/ 	.byte	0x3f
	.zero		1


	//   ....[72]....
        /*0b30*/ 	.word	0x0001c090
        /*0b34*/ 	.word	0x00000007
        /*0b38*/ 	.word	0x00000000
        /*0b3c*/ 	.short	0x010a
        /*0b3e*/ 	.byte	0x3f
	.zero		1


	//   ....[73]....
        /*0b40*/ 	.word	0x0001c100
        /*0b44*/ 	.word	0x00000003
        /*0b48*/ 	.word	0x00000000
        /*0b4c*/ 	.short	0x010a
        /*0b4e*/ 	.byte	0x3f
	.zero		1


	//   ....[74]....
        /*0b50*/ 	.word	0x0001c160
        /*0b54*/ 	.word	0x00000005
        /*0b58*/ 	.word	0x00000000
        /*0b5c*/ 	.short	0x010a
        /*0b5e*/ 	.byte	0x3f
	.zero		1


	//   ....[75]....
        /*0b60*/ 	.word	0x0001c190
        /*0b64*/ 	.word	0x00000003
        /*0b68*/ 	.word	0x00000000
        /*0b6c*/ 	.short	0x010a
        /*0b6e*/ 	.byte	0x3f
	.zero		1


	//   ....[76]....
        /*0b70*/ 	.word	0x0001c1f0
        /*0b74*/ 	.word	0x00000055
        /*0b78*/ 	.word	0x00016890
        /*0b7c*/ 	.short	0x010a
        /*0b7e*/ 	.byte	0x3f
	.zero		1


	//   ....[77]....
        /*0b80*/ 	.word	0x0001c240
        /*0b84*/ 	.word	0x00000055
        /*0b88*/ 	.word	0x00016890
        /*0b8c*/ 	.short	0x010a
        /*0b8e*/ 	.byte	0x3f
	.zero		1


	//   ....[78]....
        /*0b90*/ 	.word	0x0001c290
        /*0b94*/ 	.word	0x00000055
        /*0b98*/ 	.word	0x00016890
        /*0b9c*/ 	.short	0x010a
        /*0b9e*/ 	.byte	0x3f
	.zero		1


	//   ....[79]....
        /*0ba0*/ 	.word	0x0001c2e0
        /*0ba4*/ 	.word	0x00000055
        /*0ba8*/ 	.word	0x000168b0
        /*0bac*/ 	.short	0x010a
        /*0bae*/ 	.byte	0x3f
	.zero		1


	//   ....[80]....
        /*0bb0*/ 	.word	0x0001c8e0
        /*0bb4*/ 	.word	0x00000002
        /*0bb8*/ 	.word	0x00016800
        /*0bbc*/ 	.short	0x010a
        /*0bbe*/ 	.byte	0x3f
	.zero		1


	//   ....[81]....
        /*0bc0*/ 	.word	0x0001ce30
        /*0bc4*/ 	.word	0x00000002
        /*0bc8*/ 	.word	0x00016800
        /*0bcc*/ 	.short	0x010a
        /*0bce*/ 	.byte	0x3f
	.zero		1


	//   ....[82]....
        /*0bd0*/ 	.word	0x0001ce80
        /*0bd4*/ 	.word	0x00000007
        /*0bd8*/ 	.word	0x00016830
        /*0bdc*/ 	.short	0x010a
        /*0bde*/ 	.byte	0x3f
	.zero		1


	//   ....[83]....
        /*0be0*/ 	.word	0x0001ced0
        /*0be4*/ 	.word	0x0000000d
        /*0be8*/ 	.word	0x00016830
        /*0bec*/ 	.short	0x010a
        /*0bee*/ 	.byte	0x3f
	.zero		1


	//   ....[84]....
        /*0bf0*/ 	.word	0x0001cf20
        /*0bf4*/ 	.word	0x0000000d
        /*0bf8*/ 	.word	0x00016850
        /*0bfc*/ 	.short	0x010a
        /*0bfe*/ 	.byte	0x3f
	.zero		1


	//   ....[85]....
        /*0c00*/ 	.word	0x0001cf70
        /*0c04*/ 	.word	0x00000000
        /*0c08*/ 	.word	0x00016830
        /*0c0c*/ 	.short	0x010a
        /*0c0e*/ 	.byte	0x3f
	.zero		1


	//   ....[86]....
        /*0c10*/ 	.word	0x0001cfc0
        /*0c14*/ 	.word	0x00000003
        /*0c18*/ 	.word	0x00016850
        /*0c1c*/ 	.short	0x010a
        /*0c1e*/ 	.byte	0x3f
	.zero		1


	//   ....[87]....
        /*0c20*/ 	.word	0x0001d010
        /*0c24*/ 	.word	0x00000000
        /*0c28*/ 	.word	0x00016830
        /*0c2c*/ 	.short	0x010a
        /*0c2e*/ 	.byte	0x3f
	.zero		1


	//   ....[88]....
        /*0c30*/ 	.word	0x0001d060
        /*0c34*/ 	.word	0x00000003
        /*0c38*/ 	.word	0x00016850
        /*0c3c*/ 	.short	0x010a
        /*0c3e*/ 	.byte	0x3f
	.zero		1


	//   ....[89]....
        /*0c40*/ 	.word	0x0001d0b0
        /*0c44*/ 	.word	0x0000000b
        /*0c48*/ 	.word	0x00016850
        /*0c4c*/ 	.short	0x010a
        /*0c4e*/ 	.byte	0x3f
	.zero		1


	//   ....[90]....
        /*0c50*/ 	.word	0x0001d240
        /*0c54*/ 	.word	0x00000008
        /*0c58*/ 	.word	0x00016820
        /*0c5c*/ 	.short	0x010a
        /*0c5e*/ 	.byte	0x3f
	.zero		1


	//   ....[91]....
        /*0c60*/ 	.word	0x0001d290
        /*0c64*/ 	.word	0x00000009
        /*0c68*/ 	.word	0x000168a0
        /*0c6c*/ 	.short	0x010a
        /*0c6e*/ 	.byte	0x3f
	.zero		1


	//   ....[92]....
        /*0c70*/ 	.word	0x0001d2e0
        /*0c74*/ 	.word	0x00000009
        /*0c78*/ 	.word	0x000168c0
        /*0c7c*/ 	.short	0x010a
        /*0c7e*/ 	.byte	0x3f
	.zero		1


	//   ....[93]....
        /*0c80*/ 	.word	0x0001d330
        /*0c84*/ 	.word	0x0000000c
        /*0c88*/ 	.word	0x000168a0
        /*0c8c*/ 	.short	0x010a
        /*0c8e*/ 	.byte	0x3f
	.zero		1


	//   ....[94]....
        /*0c90*/ 	.word	0x0001d380
        /*0c94*/ 	.word	0x0000000c
        /*0c98*/ 	.word	0x000168c0
        /*0c9c*/ 	.short	0x010a
        /*0c9e*/ 	.byte	0x3f
	.zero		1


	//   ....[95]....
        /*0ca0*/ 	.word	0x0001d520
        /*0ca4*/ 	.word	0x00000005
        /*0ca8*/ 	.word	0x00016840
        /*0cac*/ 	.short	0x010a
        /*0cae*/ 	.byte	0x3f
	.zero		1


	//   ....[96]....
        /*0cb0*/ 	.word	0x0001d570
        /*0cb4*/ 	.word	0x0000001b
        /*0cb8*/ 	.word	0x00016820
        /*0cbc*/ 	.short	0x010a
        /*0cbe*/ 	.byte	0x3f
	.zero		1


	//   ....[97]....
        /*0cc0*/ 	.word	0x0001d5c0
        /*0cc4*/ 	.word	0x00000003
        /*0cc8*/ 	.word	0x00016840
        /*0ccc*/ 	.short	0x010a
        /*0cce*/ 	.byte	0x3f
	.zero		1


	//   ....[98]....
        /*0cd0*/ 	.word	0x0001d610
        /*0cd4*/ 	.word	0x00000002
        /*0cd8*/ 	.word	0x00000060
        /*0cdc*/ 	.short	0x010a
        /*0cde*/ 	.byte	0x3f
	.zero		1


	//   ....[99]....
        /*0ce0*/ 	.word	0x0001d660
        /*0ce4*/ 	.word	0x00000003
        /*0ce8*/ 	.word	0x00016840
        /*0cec*/ 	.short	0x010a
        /*0cee*/ 	.byte	0x3f
	.zero		1


	//   ....[100]....
        /*0cf0*/ 	.word	0x0001d6b0
        /*0cf4*/ 	.word	0x00000003
        /*0cf8*/ 	.word	0x00000060
        /*0cfc*/ 	.short	0x010a
        /*0cfe*/ 	.byte	0x3f
	.zero		1


	//   ....[101]....
        /*0d00*/ 	.word	0x0001d700
        /*0d04*/ 	.word	0x00000002
        /*0d08*/ 	.word	0x00016840
        /*0d0c*/ 	.short	0x010a
        /*0d0e*/ 	.byte	0x3f
	.zero		1


	//   ....[102]....
        /*0d10*/ 	.word	0x0001d750
        /*0d14*/ 	.word	0x00000002
        /*0d18*/ 	.word	0x00000060
        /*0d1c*/ 	.short	0x010a
        /*0d1e*/ 	.byte	0x3f
	.zero		1


	//   ....[103]....
        /*0d20*/ 	.word	0x0001d7a0
        /*0d24*/ 	.word	0x00000003
        /*0d28*/ 	.word	0x00016860
        /*0d2c*/ 	.short	0x010a
        /*0d2e*/ 	.byte	0x3f
	.zero		1


	//   ....[104]....
        /*0d30*/ 	.word	0x0001e150
        /*0d34*/ 	.word	0x00000009
        /*0d38*/ 	.word	0x00016820
        /*0d3c*/ 	.short	0x010a
        /*0d3e*/ 	.byte	0x3f
	.zero		1


	//   ....[105]....
        /*0d40*/ 	.word	0x0001e2f0
        /*0d44*/ 	.word	0x00000007
        /*0d48*/ 	.word	0x00000000
        /*0d4c*/ 	.short	0x010a
        /*0d4e*/ 	.byte	0x3f
	.zero		1


	//   ....[106]....
        /*0d50*/ 	.word	0x0001e340
        /*0d54*/ 	.word	0x00000003
        /*0d58*/ 	.word	0x00000000
        /*0d5c*/ 	.short	0x010a
        /*0d5e*/ 	.byte	0x3f
	.zero		1


	//   ....[107]....
        /*0d60*/ 	.word	0x0001e390
        /*0d64*/ 	.word	0x00000005
        /*0d68*/ 	.word	0x00000000
        /*0d6c*/ 	.short	0x010a
        /*0d6e*/ 	.byte	0x3f
	.zero		1


	//----- nvinfo : EIATTR_NUM_MBARRIERS
	.align		4
.L_239:
        /*0d70*/ 	.byte	0x03, 0x38
        /*0d72*/ 	.short	0x0016


	//----- nvinfo : EIATTR_EXIT_INSTR_OFFSETS
	.align		4
        /*0d74*/ 	.byte	0x04, 0x1c
        /*0d76*/ 	.short	(.L_241 - .L_240)


	//   ....[0]....
.L_240:
        /*0d78*/ 	.word	0x0001c1e0


	//----- nvinfo : EIATTR_MAX_THREADS
	.align		4
.L_241:
        /*0d7c*/ 	.byte	0x04, 0x05
        /*0d7e*/ 	.short	(.L_243 - .L_242)
.L_242:
        /*0d80*/ 	.word	0x00000200
        /*0d84*/ 	.word	0x00000001
        /*0d88*/ 	.word	0x00000001


	//----- nvinfo : EIATTR_CRS_STACK_SIZE
	.align		4
.L_243:
        /*0d8c*/ 	.byte	0x04, 0x1e
        /*0d8e*/ 	.short	(.L_245 - .L_244)
.L_244:
        /*0d90*/ 	.word	0x00000000


	//----- nvinfo : EIATTR_CBANK_PARAM_SIZE
	.align		4
.L_245:
        /*0d94*/ 	.byte	0x03, 0x19
        /*0d96*/ 	.short	0x0a70


	//----- nvinfo : EIATTR_PARAM_CBANK
	.align		4
        /*0d98*/ 	.byte	0x04, 0x0a
        /*0d9a*/ 	.short	(.L_247 - .L_246)
	.align		4
.L_246:
        /*0d9c*/ 	.word	index@(.nv.constant0._ZN7cutlass13device_kernelIN5flash11enable_sm90INS1_16FlashAttnFwdSm90INS1_25CollectiveMainloopFwdSm90ILi2EN4cute5tupleIJNS5_1CILi1EEES8_S8_EEENS6_IJNS7_ILi192EEENS7_ILi128EEENS7_ILi64EEEEEELi64ENS_10bfloat16_tEfNS_4arch4Sm90ELb0ELb1ELb0ELb1ELb0ELb1ELb0ELb1ELb1ELb0ELb0ELb0EEENS1_21CollectiveEpilogueFwdINS6_IJSA_SC_SB_EEES9_SE_SG_Li384ELb1ELb0ELb0ELb0EEENS1_36VarlenDynamicPersistentTileSchedulerILi192ELi128ELi384ELi32ELb0ELb0ELb1ELb1ELb0ELb1EEEEEEEEEvNT_6ParamsE)
        /*0da0*/ 	.short	0x0210
        /*0da2*/ 	.short	0x0a70


	//----- nvinfo : EIATTR_SW_WAR
	.align		4
.L_247:
        /*0da4*/ 	.byte	0x04, 0x36
        /*0da6*/ 	.short	(.L_249 - .L_248)
.L_248:
        /*0da8*/ 	.word	0x00000008
.L_249:


//--------------------- .nv.info._ZN7cutlass13device_kernelIN5flash11enable_sm90INS1_16FlashAttnFwdSm90INS1_25CollectiveMainloopFwdSm90ILi2EN4cute5tupleIJNS5_1CILi1EEES8_S8_EEENS6_IJNS7_ILi192EEENS7_ILi128EEENS7_ILi64EEEEEELi64ENS_10bfloat16_tEfNS_4arch4Sm90ELb1ELb0ELb0ELb0ELb0ELb0ELb0ELb1ELb1ELb0ELb0ELb0EEENS1_21CollectiveEpilogueFwdINS6_IJSA_SC_SB_EEES9_SE_SG_Li384ELb0ELb0ELb0ELb0EEENS1_30DynamicPersistentTileSchedulerILi384ELi32ELb0ELb0ELb1EEEEEEEEEvNT_6ParamsE --------------------------
	.section	.nv.info._ZN7cutlass13device_kernelIN5flash11enable_sm90INS1_16FlashAttnFwdSm90INS1_25CollectiveMainloopFwdSm90ILi2EN4cute5tupleIJNS5_1CILi1EEES8_S8_EEENS6_IJNS7_ILi192EEENS7_ILi128EEENS7_ILi64EEEEEELi64ENS_10bfloat16_tEfNS_4arch4Sm90ELb1ELb0ELb0ELb0ELb0ELb0ELb0ELb1ELb1ELb0ELb0ELb0EEENS1_21CollectiveEpilogueFwdINS6_IJSA_SC_SB_EEES9_SE_SG_Li384ELb0ELb0ELb0ELb0EEENS1_30DynamicPersistentTileSchedulerILi384ELi32ELb0ELb0ELb1EEEEEEEEEvNT_6ParamsE,"",@"SHT_CUDA_INFO"
	.sectionflags	@""
	.align	4


	//----- nvinfo : EIATTR_CUDA_API_VERSION
	.align		4
        /*0000*/ 	.byte	0x04, 0x37
        /*0002*/ 	.short	(.L_251 - .L_250)
.L_250:
        /*0004*/ 	.word	0x00000082


	//----- nvinfo : EIATTR_KPARAM_INFO
	.align		4
.L_251:
        /*0008*/ 	.byte	0x04, 0x17
        /*000a*/ 	.short	(.L_253 - .L_252)
.L_252:
        /*000c*/ 	.word	0x00000000
        /*0010*/ 	.short	0x0000
        /*0012*/ 	.short	0x0070
        /*0014*/ 	.byte	0x00, 0xf0, 0x01, 0x2e


	//----- nvinfo : EIATTR_SPARSE_MMA_MASK
	.align		4
.L_253:
        /*0018*/ 	.byte	0x03, 0x50
        /*001a*/ 	.short	0x0000


	//----- nvinfo : EIATTR_MAXREG_COUNT
	.align		4
        /*001c*/ 	.byte	0x03, 0x1b
        /*001e*/ 	.short	0x0080


	//----- nvinfo : EIATTR_NUM_BARRIERS
	.align		4
        /*0020*/ 	.byte	0x02, 0x4c
        /*0022*/ 	.byte	0x10
	.zero		1


	//----- nvinfo : EIATTR_EXTERNS
	.align		4
        /*0024*/ 	.byte	0x04, 0x0f
        /*0026*/ 	.short	(.L_255 - .L_254)


	//   ....[0]....
	.align		4
.L_254:
        /*0028*/ 	.word	index@(__assertfail)


	//----- nvinfo : EIATTR_MERCURY_ISA_VERSION
	.align		4
.L_255:
        /*002c*/ 	.byte	0x03, 0x5f
        /*002e*/ 	.short	0x0101


	//----- nvinfo : EIATTR_INT_WARP_WIDE_INSTR_OFFSETS
	.align		4
        /*0030*/ 	.byte	0x04, 0x31
        /*0032*/ 	.short	(.L_257 - .L_256)


	//   ....[0]....
.L_256:
        /*0034*/ 	.word	0x00000180


	//   ....[1]....
        /*0038*/ 	.word	0x000001b0


	//   ....[2]....
        /*003c*/ 	.word	0x000001c0


	//   ....[3]....
        /*0040*/ 	.word	0x000096c0


	//   ....[4]....
        /*0044*/ 	.word	0x00009750


	//   ....[5]....
        /*0048*/ 	.word	0x00009c00


	//   ....[6]....
        /*004c*/ 	.word	0x0000b320


	//   ....[7]....
        /*0050*/ 	.word	0x0000b3b0


	//----- nvinfo : EIATTR_COOP_GROUP_MASK_REGIDS
	.align		4
.L_257:
        /*0054*/ 	.byte	0x04, 0x29
        /*0056*/ 	.short	(.L_259 - .L_258)


	//   ....[0]....
.L_258:
        /*0058*/ 	.word	0xffffffff


	//   ....[1]....
        /*005c*/ 	.word	0xffffffff


	//   ....[2]....
        /*0060*/ 	.word	0xffffffff


	//   ....[3]....
        /*0064*/ 	.word	0xffffffff


	//   ....[4]....
        /*0068*/ 	.word	0xffffffff


	//   ....[5]....
        /*006c*/ 	.word	0xffffffff


	//   ....[6]....
        /*0070*/ 	.word	0xffffffff


	//   ....[7]....
        /*0074*/ 	.word	0xffffffff


	//   ....[8]....
        /*0078*/ 	.word	0xffffffff


	//   ....[9]....
        /*007c*/ 	.word	0xffffffff


	//   ....[10]....
        /*0080*/ 	.word	0xffffffff


	//   ....[11]....
        /*0084*/ 	.word	0xffffffff


	//   ....[12]....
        /*0088*/ 	.word	0xffffffff


	//   ....[13]....
        /*008c*/ 	.word	0xffffffff


	//   ....[14]....
        /*0090*/ 	.word	0xffffffff


	//   ....[15]....
        /*0094*/ 	.word	0xffffffff


	//   ....[16]....
        /*0098*/ 	.word	0xffffffff


	//   ....[17]....
        /*009c*/ 	.word	0xffffffff


	//   ....[18]....
        /*00a0*/ 	.word	0xffffffff


	//   ....[19]....
        /*00a4*/ 	.word	0xffffffff


	//   ....[20]....
        /*00a8*/ 	.word	0xffffffff


	//   ....[21]....
        /*00ac*/ 	.word	0xffffffff


	//   ....[22]....
        /*00b0*/ 	.word	0xffffffff


	//   ....[23]....
        /*00b4*/ 	.word	0xffffffff


	//   ....[24]....
        /*00b8*/ 	.word	0xffffffff


	//   ....[25]....
        /*00bc*/ 	.word	0xffffffff


	//   ....[26]....
        /*00c0*/ 	.word	0xffffffff


	//   ....[27]....
        /*00c4*/ 	.word	0xffffffff


	//   ....[28]....
        /*00c8*/ 	.word	0x0500000f


	//   ....[29]....
        /*00cc*/ 	.word	0x0500000f


	//----- nvinfo : EIATTR_COOP_GROUP_INSTR_OFFSETS
	.align		4
.L_259:
        /*00d0*/ 	.byte	0x04, 0x28
        /*00d2*/ 	.short	(.L_261 - .L_260)


	//   ....[0]....
.L_260:
        /*00d4*/ 	.word	0x00000060


	//   ....[1]....
        /*00d8*/ 	.word	0x00000190


	//   ....[2]....
        /*00dc*/ 	.word	0x000001e0


	//   ....[3]....
        /*00e0*/ 	.word	0x000003d0


	//   ....[4]....
        /*00e4*/ 	.word	0x00000530


	//   ....[5]....
        /*00e8*/ 	.word	0x00000650


	//   ....[6]....
        /*00ec*/ 	.word	0x000007b0


	//   ....[7]....
        /*00f0*/ 	.word	0x00001300


	//   ....[8]....
        /*00f4*/ 	.word	0x000020b0


	//   ....[9]....
        /*00f8*/ 	.word	0x000020f0


	//   ....[10]....
        /*00fc*/ 	.word	0x00002b80


	//   ....[11]....
        /*0100*/ 	.word	0x00002bf0


	//   ....[12]....
        /*0104*/ 	.word	0x00004430


	//   ....[13]....
        /*0108*/ 	.word	0x00004500


	//   ....[14]....
        /*010c*/ 	.word	0x00004e40


	//   ....[15]....
        /*0110*/ 	.word	0x00004eb0


	//   ....[16]....
        /*0114*/ 	.word	0x00006490


	//   ....[17]....
        /*0118*/ 	.word	0x000064c0


	//   ....[18]....
        /*011c*/ 	.word	0x00006a40


	//   ....[19]....
        /*0120*/ 	.word	0x00006aa0


	//   ....[20]....
        /*0124*/ 	.word	0x00007b80


	//   ....[21]....
        /*0128*/ 	.word	0x00007bc0


	//   ....[22]....
        /*012c*/ 	.word	0x00007cb0


	//   ....[23]....
        /*0130*/ 	.word	0x00007cc0


	//   ....[24]....
        /*0134*/ 	.word	0x000087d0


	//   ....[25]....
        /*0138*/ 	.word	0x00009160


	//   ....[26]....
        /*013c*/ 	.word	0x0000b650


	//   ....[27]....
        /*0140*/ 	.word	0x0000b7d0


	//   ....[28]....
        /*0144*/ 	.word	0x0000bd10


	//   ....[29]....
        /*0148*/ 	.word	0x0000c100


	//----- nvinfo : EIATTR_REG_RECONFIG
	.align		4
.L_261:
        /*014c*/ 	.byte	0x01, 0x54
	.zero		2


	//----- nvinfo : EIATTR_SYSCALL_OFFSETS
	.align		4
        /*0150*/ 	.byte	0x04, 0x46
        /*0152*/ 	.short	(.L_263 - .L_262)


	//   ....[0]....
.L_262:
        /*0154*/ 	.word	0x000014b0


	//   ....[1]....
        /*0158*/ 	.word	0x000098e0


	//   ....[2]....
        /*015c*/ 	.word	0x00009a20


	//   ....[3]....
        /*0160*/ 	.word	0x00009b10


	//----- nvinfo : EIATTR_MBARRIER_INSTR_OFFSETS
	.align		4
.L_263:
        /*0164*/ 	.byte	0x04, 0x39
        /*0166*/ 	.short	(.L_265 - .L_264)


	//   ....[0]....
.L_264:
        /*0168*/ 	.word	0x00000280
        /*016c*/ 	.word	0x000000ff
        /*0170*/ 	.word	0x00016800
        /*0174*/ 	.short	0x0100
        /*0176*/ 	.byte	0x06
	.zero		1


	//   ....[1]....
        /*0178*/ 	.word	0x00000290
        /*017c*/ 	.word	0x000000ff
        /*0180*/ 	.word	0x00016820
        /*0184*/ 	.short	0x0100
        /*0186*/ 	.byte	0x06
	.zero		1


	//   ....[2]....
        /*0188*/ 	.word	0x00000380
        /*018c*/ 	.word	0x000000ff
        /*0190*/ 	.word	0x00016830
        /*0194*/ 	.short	0x0100
        /*0196*/ 	.byte	0x08
	.zero		1


	//   ....[3]....
        /*0198*/ 	.word	0x00000390
        /*019c*/ 	.word	0x000000ff
        /*01a0*/ 	.word	0x00016840
        /*01a4*/ 	.short	0x0100
        /*01a6*/ 	.byte	0x08
	.zero		1


	//   ....[4]....
        /*01a8*/ 	.word	0x000003a0
        /*01ac*/ 	.word	0x000000ff
        /*01b0*/ 	.word	0x00016838
        /*01b4*/ 	.short	0x0100
        /*01b6*/ 	.byte	0x08
	.zero		1


	//   ....[5]....
        /*01b8*/ 	.word	0x000003b0
        /*01bc*/ 	.word	0x000000ff
        /*01c0*/ 	.word	0x00016848
        /*01c4*/ 	.short	0x0100
        /*01c6*/ 	.byte	0x08
	.zero		1


	//   ....[6]....
        /*01c8*/ 	.word	0x000004e0
        /*01cc*/ 	.word	0x000000ff
        /*01d0*/ 	.word	0x00016850
        /*01d4*/ 	.short	0x0100
        /*01d6*/ 	.byte	0x08
	.zero		1


	//   ....[7]....
        /*01d8*/ 	.word	0x000004f0
        /*01dc*/ 	.word	0x000000ff
        /*01e0*/ 	.word	0x00016860
        /*01e4*/ 	.short	0x0100
        /*01e6*/ 	.byte	0x08
	.zero		1


	//   ....[8]....
        /*01e8*/ 	.word	0x00000500
        /*01ec*/ 	.word	0x000000ff
        /*01f0*/ 	.word	0x00016858
        /*01f4*/ 	.short	0x0100
        /*01f6*/ 	.byte	0x08
	.zero		1


	//   ....[9]....
        /*01f8*/ 	.word	0x00000510
        /*01fc*/ 	.word	0x000000ff
        /*0200*/ 	.word	0x00016868
        /*0204*/ 	.short	0x0100
        /*0206*/ 	.byte	0x08
	.zero		1


	//   ....[10]....
        /*0208*/ 	.word	0x00000600
        /*020c*/ 	.word	0x000000ff
        /*0210*/ 	.word	0x00016870
        /*0214*/ 	.short	0x0100
        /*0216*/ 	.byte	0x06
	.zero		1


	//   ....[11]....
        /*0218*/ 	.word	0x00000610
        /*021c*/ 	.word	0x000000ff
        /*0220*/ 	.word	0x00016880
        /*0224*/ 	.short	0x0100
        /*0226*/ 	.byte	0x06
	.zero		1


	//   ....[12]....
        /*0228*/ 	.word	0x00000620
        /*022c*/ 	.word	0x000000ff
        /*0230*/ 	.word	0x00016878
        /*0234*/ 	.short	0x0100
        /*0236*/ 	.byte	0x06
	.zero		1


	//   ....[13]....
        /*0238*/ 	.word	0x00000630
        /*023c*/ 	.word	0x000000ff
        /*0240*/ 	.word	0x00016888
        /*0244*/ 	.short	0x0100
        /*0246*/ 	.byte	0x06
	.zero		1


	//   ....[14]....
        /*0248*/ 	.word	0x00000760
        /*024c*/ 	.word	0x000000ff
        /*0250*/ 	.word	0x00016890
        /*0254*/ 	.short	0x0100
        /*0256*/ 	.byte	0x08
	.zero		1


	//   ....[15]....
        /*0258*/ 	.word	0x00000770
        /*025c*/ 	.word	0x000000ff
        /*0260*/ 	.word	0x000168a0
        /*0264*/ 	.short	0x0100
        /*0266*/ 	.byte	0x08
	.zero		1


	//   ....[16]....
        /*0268*/ 	.word	0x00000780
        /*026c*/ 	.word	0x000000ff
        /*0270*/ 	.word	0x00016898
        /*0274*/ 	.short	0x0100
        /*0276*/ 	.byte	0x08
	.zero		1


	//   ....[17]....
        /*0278*/ 	.word	0x00000790
        /*027c*/ 	.word	0x000000ff
        /*0280*/ 	.word	0x000168a8
        /*0284*/ 	.short	0x0100
        /*0286*/ 	.byte	0x08
	.zero		1


	//   ....[18]....
        /*0288*/ 	.word	0x000008c0
        /*028c*/ 	.word	0x000000ff
        /*0290*/ 	.word	0x000168b0
        /*0294*/ 	.short	0x0100
        /*0296*/ 	.byte	0x08
	.zero		1


	//   ....[19]....
        /*0298*/ 	.word	0x000008d0
        /*029c*/ 	.word	0x000000ff
        /*02a0*/ 	.word	0x000168c0
        /*02a4*/ 	.short	0x0100
        /*02a6*/ 	.byte	0x08
	.zero		1


	//   ....[20]....
        /*02a8*/ 	.word	0x000008e0
        /*02ac*/ 	.word	0x000000ff
        /*02b0*/ 	.word	0x000168b8
        /*02b4*/ 	.short	0x0100
        /*02b6*/ 	.byte	0x08
	.zero		1


	//   ....[21]....
        /*02b8*/ 	.word	0x000008f0
        /*02bc*/ 	.word	0x000000ff
        /*02c0*/ 	.word	0x000168c8
        /*02c4*/ 	.short	0x0100
        /*02c6*/ 	.byte	0x08
	.zero		1


	//   ....[22]....
        /*02c8*/ 	.word	0x00001530
        /*02cc*/ 	.word	0x000000ff
        /*02d0*/ 	.word	0x00016800
        /*02d4*/ 	.short	0x010a
        /*02d6*/ 	.byte	0x28
	.zero		1


	//   ....[23]....
        /*02d8*/ 	.word	0x000015b0
        /*02dc*/ 	.word	0x00000003
        /*02e0*/ 	.word	0x00016830
        /*02e4*/ 	.short	0x010a
        /*02e6*/ 	.byte	0x3f
	.zero		1


	//   ....[24]....
        /*02e8*/ 	.word	0x00001610
        /*02ec*/ 	.word	0x00000003
        /*02f0*/ 	.word	0x00016830
        /*02f4*/ 	.short	0x010a
        /*02f6*/ 	.byte	0x3f
	.zero		1


	//   ....[25]....
        /*02f8*/ 	.word	0x00001af0
        /*02fc*/ 	.word	0x00000003
        /*0300*/ 	.word	0x00000000
        /*0304*/ 	.short	0x0101
        /*0306*/ 	.byte	0x3f
	.zero		1


	//   ....[26]....
        /*0308*/ 	.word	0x000038f0
        /*030c*/ 	.word	0x000000ff
        /*0310*/ 	.word	0x00016830
        /*0314*/ 	.short	0x010a
        /*0316*/ 	.byte	0x06
	.zero		1


	//   ....[27]....
        /*0318*/ 	.word	0x00003930
        /*031c*/ 	.word	0x000000ff
        /*0320*/ 	.word	0x00016830
        /*0324*/ 	.short	0x010a
        /*0326*/ 	.byte	0x06
	.zero		1


	//   ....[28]....
        /*0328*/ 	.word	0x00003b10
        /*032c*/ 	.word	0x000000ff
        /*0330*/ 	.word	0x00016850
        /*0334*/ 	.short	0x010a
        /*0336*/ 	.byte	0x06
	.zero		1


	//   ....[29]....
        /*0338*/ 	.word	0x00003b50
        /*033c*/ 	.word	0x000000ff
        /*0340*/ 	.word	0x00016850
        /*0344*/ 	.short	0x010a
        /*0346*/ 	.byte	0x06
	.zero		1


	//   ....[30]....
        /*0348*/ 	.word	0x00005460
        /*034c*/ 	.word	0x00000025
        /*0350*/ 	.word	0x00000000
        /*0354*/ 	.short	0x0101
        /*0356*/ 	.byte	0x3f
	.zero		1


	//   ....[31]....
        /*0358*/ 	.word	0x000055b0
        /*035c*/ 	.word	0x00000004
        /*0360*/ 	.word	0x00000000
        /*0364*/ 	.short	0x0101
        /*0366*/ 	.byte	0x3f
	.zero		1


	//   ....[32]....
        /*0368*/ 	.word	0x00005ee0
        /*036c*/ 	.word	0x000000ff
        /*0370*/ 	.word	0x00016830
        /*0374*/ 	.short	0x010a
        /*0376*/ 	.byte	0x06
	.zero		1


	//   ....[33]....
        /*0378*/ 	.word	0x00005f20
        /*037c*/ 	.word	0x000000ff
        /*0380*/ 	.word	0x00016830
        /*0384*/ 	.short	0x010a
        /*0386*/ 	.byte	0x06
	.zero		1


	//   ....[34]....
        /*0388*/ 	.word	0x00006100
        /*038c*/ 	.word	0x000000ff
        /*0390*/ 	.word	0x00016850
        /*0394*/ 	.short	0x010a
        /*0396*/ 	.byte	0x06
	.zero		1


	//   ....[35]....
        /*0398*/ 	.word	0x00006140
        /*039c*/ 	.word	0x000000ff
        /*03a0*/ 	.word	0x00016850
        /*03a4*/ 	.short	0x010a
        /*03a6*/ 	.byte	0x06
	.zero		1


	//   ....[36]....
        /*03a8*/ 	.word	0x000076d0
        /*03ac*/ 	.word	0x00000023
        /*03b0*/ 	.word	0x00000000
        /*03b4*/ 	.short	0x0101
        /*03b6*/ 	.byte	0x3f
	.zero		1


	//   ....[37]....
        /*03b8*/ 	.word	0x000078a0
        /*03bc*/ 	.word	0x0000001f
        /*03c0*/ 	.word	0x00000000
        /*03c4*/ 	.short	0x0101
        /*03c6*/ 	.byte	0x3f
	.zero		1


	//   ....[38]....
        /*03c8*/ 	.word	0x00007af0
        /*03cc*/ 	.word	0x000000ff
        /*03d0*/ 	.word	0x00016850
        /*03d4*/ 	.short	0x010a
        /*03d6*/ 	.byte	0x05
	.zero		1


	//   ....[39]....
        /*03d8*/ 	.word	0x00007b30
        /*03dc*/ 	.word	0x000000ff
        /*03e0*/ 	.word	0x00016850
        /*03e4*/ 	.short	0x010a
        /*03e6*/ 	.byte	0x05
	.zero		1


	//   ....[40]....
        /*03e8*/ 	.word	0x00008130
        /*03ec*/ 	.word	0x00000000
        /*03f0*/ 	.word	0x00000000
        /*03f4*/ 	.short	0x0101
        /*03f6*/ 	.byte	0x3f
	.zero		1


	//   ....[41]....
        /*03f8*/ 	.word	0x00008930
        /*03fc*/ 	.word	0x000000ff
        /*0400*/ 	.word	0x00000000
        /*0404*/ 	.short	0x0101
        /*0406*/ 	.byte	0x05
	.zero		1


	//   ....[42]....
        /*0408*/ 	.word	0x00009ea0
        /*040c*/ 	.word	0x0000000d
        /*0410*/ 	.word	0x00016840
        /*0414*/ 	.short	0x010a
        /*0416*/ 	.byte	0x3f
	.zero		1


	//   ....[43]....
        /*0418*/ 	.word	0x0000a190
        /*041c*/ 	.word	0x000000ff
        /*0420*/ 	.word	0x00016820
        /*0424*/ 	.short	0x010a
        /*0426*/ 	.byte	0x27
	.zero		1


	//   ....[44]....
        /*0428*/ 	.word	0x0000a460
        /*042c*/ 	.word	0x00000003
        /*0430*/ 	.word	0x00016840
        /*0434*/ 	.short	0x010a
        /*0436*/ 	.byte	0x3f
	.zero		1


	//   ....[45]....
        /*0438*/ 	.word	0x0000a600
        /*043c*/ 	.word	0x00000002
        /*0440*/ 	.word	0x00000060
        /*0444*/ 	.short	0x010a
        /*0446*/ 	.byte	0x3f
	.zero		1


	//   ....[46]....
        /*0448*/ 	.word	0x0000aa30
        /*044c*/ 	.word	0x00000004
        /*0450*/ 	.word	0x00016840
        /*0454*/ 	.short	0x010a
        /*0456*/ 	.byte	0x3f
	.zero		1


	//   ....[47]....
        /*0458*/ 	.word	0x0000abd0
        /*045c*/ 	.word	0x00000004
        /*0460*/ 	.word	0x00000060
        /*0464*/ 	.short	0x010a
        /*0466*/ 	.byte	0x3f
	.zero		1


	//   ....[48]....
        /*0468*/ 	.word	0x0000af60
        /*046c*/ 	.word	0x00000003
        /*0470*/ 	.word	0x00016840
        /*0474*/ 	.short	0x010a
        /*0476*/ 	.byte	0x3f
	.zero		1


	//   ....[49]....
        /*0478*/ 	.word	0x0000b100
        /*047c*/ 	.word	0x00000003
        /*0480*/ 	.word	0x00000060
        /*0484*/ 	.short	0x010a
        /*0486*/ 	.byte	0x3f
	.zero		1


	//   ....[50]....
        /*0488*/ 	.word	0x0000b430
        /*048c*/ 	.word	0x00000003
        /*0490*/ 	.word	0x00016860
        /*0494*/ 	.short	0x010a
        /*0496*/ 	.byte	0x3f
	.zero		1


	//   ....[51]....
        /*0498*/ 	.word	0x0000b7b0
        /*049c*/ 	.word	0x00000007
        /*04a0*/ 	.word	0x00016820
        /*04a4*/ 	.short	0x010a
        /*04a6*/ 	.byte	0x3f
	.zero		1


	//   ....[52]....
        /*04a8*/ 	.word	0x0000b8d0
        /*04ac*/ 	.word	0x00000005
        /*04b0*/ 	.word	0x00000000
        /*04b4*/ 	.short	0x010a
        /*04b6*/ 	.byte	0x3f
	.zero		1


	//   ....[53]....
        /*04b8*/ 	.word	0x0000b940
        /*04bc*/ 	.word	0x00000003
        /*04c0*/ 	.word	0x00000000
        /*04c4*/ 	.short	0x010a
        /*04c6*/ 	.byte	0x3f
	.zero		1


	//   ....[54]....
        /*04c8*/ 	.word	0x0000b9a0
        /*04cc*/ 	.word	0x00000005
        /*04d0*/ 	.word	0x00000000
        /*04d4*/ 	.short	0x010a
        /*04d6*/ 	.byte	0x3f
	.zero		1


	//   ....[55]....
        /*04d8*/ 	.word	0x0000b9d0
        /*04dc*/ 	.word	0x00000003
        /*04e0*/ 	.word	0x00000000
        /*04e4*/ 	.short	0x010a
        /*04e6*/ 	.byte	0x3f
	.zero		1


	//   ....[56]....
        /*04e8*/ 	.word	0x0000ba40
        /*04ec*/ 	.word	0x00000003
        /*04f0*/ 	.word	0x00016800
        /*04f4*/ 	.short	0x010a
        /*04f6*/ 	.byte	0x3f
	.zero		1


	//   ....[57]....
        /*04f8*/ 	.word	0x0000ba90
        /*04fc*/ 	.word	0x00000003
        /*0500*/ 	.word	0x00016830
        /*0504*/ 	.short	0x010a
        /*0506*/ 	.byte	0x3f
	.zero		1


	//   ....[58]....
        /*0508*/ 	.word	0x0000baf0
        /*050c*/ 	.word	0x00000005
        /*0510*/ 	.word	0x00016830
        /*0514*/ 	.short	0x010a
        /*0516*/ 	.byte	0x3f
	.zero		1


	//   ....[59]....
        /*0518*/ 	.word	0x0000bb50
        /*051c*/ 	.word	0x00000005
        /*0520*/ 	.word	0x00016850
        /*0524*/ 	.short	0x010a
        /*0526*/ 	.byte	0x3f
	.zero		1


	//   ....[60]....
        /*0528*/ 	.word	0x0000bbb0
        /*052c*/ 	.word	0x00000005
        /*0530*/ 	.word	0x00016830
        /*0534*/ 	.short	0x010a
        /*0536*/ 	.byte	0x3f
	.zero		1


	//   ....[61]....
        /*0538*/ 	.word	0x0000bc10
        /*053c*/ 	.word	0x00000005
        /*0540*/ 	.word	0x00016850
        /*0544*/ 	.short	0x010a
        /*0546*/ 	.byte	0x3f
	.zero		1


	//   ....[62]....
        /*0548*/ 	.word	0x0000bc70
        /*054c*/ 	.word	0x00000007
        /*0550*/ 	.word	0x00016850
        /*0554*/ 	.short	0x010a
        /*0556*/ 	.byte	0x3f
	.zero		1


	//   ....[63]....
        /*0558*/ 	.word	0x0000bdd0
        /*055c*/ 	.word	0x0000000d
        /*0560*/ 	.word	0x00016840
        /*0564*/ 	.short	0x010a
        /*0566*/ 	.byte	0x3f
	.zero		1


	//   ....[64]....
        /*0568*/ 	.word	0x0000be30
        /*056c*/ 	.word	0x00000005
        /*0570*/ 	.word	0x00016820
        /*0574*/ 	.short	0x010a
        /*0576*/ 	.byte	0x3f
	.zero		1


	//   ....[65]....
        /*0578*/ 	.word	0x0000be80
        /*057c*/ 	.word	0x00000003
        /*0580*/ 	.word	0x00016840
        /*0584*/ 	.short	0x010a
        /*0586*/ 	.byte	0x3f
	.zero		1


	//   ....[66]....
        /*0588*/ 	.word	0x0000bed0
        /*058c*/ 	.word	0x00000002
        /*0590*/ 	.word	0x00000060
        /*0594*/ 	.short	0x010a
        /*0596*/ 	.byte	0x3f
	.zero		1


	//   ....[67]....
        /*0598*/ 	.word	0x0000bf20
        /*059c*/ 	.word	0x00000004
        /*05a0*/ 	.word	0x00016840
        /*05a4*/ 	.short	0x010a
        /*05a6*/ 	.byte	0x3f
	.zero		1


	//   ....[68]....
        /*05a8*/ 	.word	0x0000bf70
        /*05ac*/ 	.word	0x00000004
        /*05b0*/ 	.word	0x00000060
        /*05b4*/ 	.short	0x010a
        /*05b6*/ 	.byte	0x3f
	.zero		1


	//   ....[69]....
        /*05b8*/ 	.word	0x0000bfc0
        /*05bc*/ 	.word	0x00000003
        /*05c0*/ 	.word	0x00016840
        /*05c4*/ 	.short	0x010a
        /*05c6*/ 	.byte	0x3f
	.zero		1


	//   ....[70]....
        /*05c8*/ 	.word	0x0000c010
        /*05cc*/ 	.word	0x00000003
        /*05d0*/ 	.word	0x00000060
        /*05d4*/ 	.short	0x010a
        /*05d6*/ 	.byte	0x3f
	.zero		1


	//   ....[71]....
        /*05d8*/ 	.word	0x0000c060
        /*05dc*/ 	.word	0x00000003
        /*05e0*/ 	.word	0x00016860
        /*05e4*/ 	.short	0x010a
        /*05e6*/ 	.byte	0x3f
	.zero		1


	//   ....[72]....
        /*05e8*/ 	.word	0x0000c140
        /*05ec*/ 	.word	0x00000007
        /*05f0*/ 	.word	0x00016820
        /*05f4*/ 	.short	0x010a
        /*05f6*/ 	.byte	0x3f
	.zero		1


	//   ....[73]....
        /*05f8*/ 	.word	0x0000c190
        /*05fc*/ 	.word	0x00000005
        /*0600*/ 	.word	0x00000000
        /*0604*/ 	.short	0x010a
        /*0606*/ 	.byte	0x3f
	.zero		1


	//   ....[74]....
        /*0608*/ 	.word	0x0000c1e0
        /*060c*/ 	.word	0x00000003
        /*0610*/ 	.word	0x00000000
        /*0614*/ 	.short	0x010a
        /*0616*/ 	.byte	0x3f
	.zero		1


	//   ....[75]....
        /*0618*/ 	.word	0x0000c230
        /*061c*/ 	.word	0x00000005
        /*0620*/ 	.word	0x00000000
        /*0624*/ 	.short	0x010a
        /*0626*/ 	.byte	0x3f
	.zero		1


	//----- nvinfo : EIATTR_NUM_MBARRIERS
	.align		4
.L_265:
        /*0628*/ 	.byte	0x03, 0x38
        /*062a*/ 	.short	0x0016


	//----- nvinfo : EIATTR_EXIT_INSTR_OFFSETS
	.align		4
        /*062c*/ 	.byte	0x04, 0x1c
        /*062e*/ 	.short	(.L_267 - .L_266)


	//   ....[0]....
.L_266:
        /*0630*/ 	.word	0x00000a50


	//   ....[1]....
        /*0634*/ 	.word	0x00009120


	//   ....[2]....
        /*0638*/ 	.word	0x00009180


	//   ....[3]....
        /*063c*/ 	.word	0x0000b7f0


	//   ....[4]....
        /*0640*/ 	.word	0x0000ba20


	//----- nvinfo : EIATTR_MAX_THREADS
	.align		4
.L_267:
        /*0644*/ 	.byte	0x04, 0x05
        /*0646*/ 	.short	(.L_269 - .L_268)
.L_268:
        /*0648*/ 	.word	0x00000200
        /*064c*/ 	.word	0x00000001
        /*0650*/ 	.word	0x00000001


	//----- nvinfo : EIATTR_CRS_STACK_SIZE
	.align		4
.L_269:
        /*0654*/ 	.byte	0x04, 0x1e
        /*0656*/ 	.short	(.L_271 - .L_270)
.L_270:
        /*0658*/ 	.word	0x00000000


	//----- nvinfo : EIATTR_CBANK_PARAM_SIZE
	.align		4
.L_271:
        /*065c*/ 	.byte	0x03, 0x19
        /*065e*/ 	.short	0x0bf0


	//----- nvinfo : EIATTR_PARAM_CBANK
	.align		4
        /*0660*/ 	.byte	0x04, 0x0a
        /*0662*/ 	.short	(.L_273 - .L_272)
	.align		4
.L_272:
        /*0664*/ 	.word	index@(.nv.constant0._ZN7cutlass13device_kernelIN5flash11enable_sm90INS1_16FlashAttnFwdSm90INS1_25CollectiveMainloopFwdSm90ILi2EN4cute5tupleIJNS5_1CILi1EEES8_S8_EEENS6_IJNS7_ILi192EEENS7_ILi128EEENS7_ILi64EEEEEELi64ENS_10bfloat16_tEfNS_4arch4Sm90ELb1ELb0ELb0ELb0ELb0ELb0ELb0ELb1ELb1ELb0ELb0ELb0EEENS1_21CollectiveEpilogueFwdINS6_IJSA_SC_SB_EEES9_SE_SG_Li384ELb0ELb0ELb0ELb0EEENS1_30DynamicPersistentTileSchedulerILi384ELi32ELb0ELb0ELb1EEEEEEEEEvNT_6ParamsE)
        /*0668*/ 	.short	0x0210
        /*066a*/ 	.short	0x0bf0


	//----- nvinfo : EIATTR_SW_WAR
	.align		4
.L_273:
        /*066c*/ 	.byte	0x04, 0x36
        /*066e*/ 	.short	(.L_275 - .L_274)
.L_274:
        /*0670*/ 	.word	0x00000008
.L_275:


//--------------------- .nv.info._ZN7cutlass13device_kernelIN5flash11enable_sm90INS1_16FlashAttnFwdSm90INS1_25CollectiveMainloopFwdSm90ILi2EN4cute5tupleIJNS5_1CILi1EEES8_S8_EEENS6_IJNS7_ILi192EEENS7_ILi128EEENS7_ILi64EEEEEELi64ENS_10bfloat16_tEfNS_4arch4Sm90ELb1ELb0ELb0ELb1ELb0ELb0ELb0ELb1ELb1ELb0ELb0ELb0EEENS1_21CollectiveEpilogueFwdINS6_IJSA_SC_SB_EEES9_SE_SG_Li384ELb1ELb0ELb0ELb0EEENS1_36VarlenDynamicPersistentTileSchedulerILi192ELi128ELi384ELi32ELb0ELb0ELb1ELb1ELb1ELb1EEEEEEEEEvNT_6ParamsE --------------------------
	.section	.nv.info._ZN7cutlass13device_kernelIN5flash11enable_sm90INS1_16FlashAttnFwdSm90INS1_25CollectiveMainloopFwdSm90ILi2EN4cute5tupleIJNS5_1CILi1EEES8_S8_EEENS6_IJNS7_ILi192EEENS7_ILi128EEENS7_ILi64EEEEEELi64ENS_10bfloat16_tEfNS_4arch4Sm90ELb1ELb0ELb0ELb1ELb0ELb0ELb0ELb1ELb1ELb0ELb0ELb0EEENS1_21CollectiveEpilogueFwdINS6_IJSA_SC_SB_EEES9_SE_SG_Li384ELb1ELb0ELb0ELb0EEENS1_36VarlenDynamicPersistentTileSchedulerILi192ELi128ELi384ELi32ELb0ELb0ELb1ELb1ELb1ELb1EEEEEEEEEvNT_6ParamsE,"",@"SHT_CUDA_INFO"
	.sectionflags	@""
	.align	4


	//----- nvinfo : EIATTR_CUDA_API_VERSION
	.align		4
        /*0000*/ 	.byte	0x04, 0x37
        /*0002*/ 	.short	(.L_277 - .L_276)
.L_276:
        /*0004*/ 	.word	0x00000082


	//----- nvinfo : EIATTR_KPARAM_INFO
	.align		4
.L_277:
        /*0008*/ 	.byte	0x04, 0x17
        /*000a*/ 	.short	(.L_279 - .L_278)
.L_278:
        /*000c*/ 	.word	0x00000000
        /*0010*/ 	.short	0x0000
        /*0012*/ 	.short	0x0070
        /*0014*/ 	.byte	0x00, 0xf0, 0x01, 0x28


	//----- nvinfo : EIATTR_SPARSE_MMA_MASK
	.align		4
.L_279:
        /*0018*/ 	.byte	0x03, 0x50
        /*001a*/ 	.short	0x0000


	//----- nvinfo : EIATTR_MAXREG_COUNT
	.align		4
        /*001c*/ 	.byte	0x03, 0x1b
        /*001e*/ 	.short	0x0080


	//----- nvinfo : EIATTR_NUM_BARRIERS
	.align		4
        /*0020*/ 	.byte	0x02, 0x4c
        /*0022*/ 	.byte	0x10
	.zero		1


	//----- nvinfo : EIATTR_EXTERNS
	.align		4
        /*0024*/ 	.byte	0x04, 0x0f
        /*0026*/ 	.short	(.L_281 - .L_280)


	//   ....[0]....
	.align		4
.L_280:
        /*0028*/ 	.word	index@(__assertfail)


	//----- nvinfo : EIATTR_ANNOTATIONS
	.align		4
.L_281:
        /*002c*/ 	.byte	0x04, 0x55
        /*002e*/ 	.short	(.L_283 - .L_282)


	//   ....[0]....
.L_282:
        /*0030*/ 	.word	0x00000001
        /*0034*/ 	.byte	0x90, 0xa8, 0x00, 0x00, 0x01, 0x00, 0x00, 0x00, 0x30, 0xa9, 0x00, 0x00, 0x01, 0x00, 0x00, 0x00
        /*0044*/ 	.byte	0xb0, 0xaa, 0x00, 0x00, 0x01, 0x00, 0x00, 0x00, 0x80, 0xab, 0x00, 0x00, 0x01, 0x00, 0x00, 0x00
        /*0054*/ 	.byte	0xf0, 0xb2, 0x00, 0x00, 0x01, 0x00, 0x00, 0x00, 0x20, 0xb3, 0x00, 0x00, 0x01, 0x00, 0x00, 0x00
        /*0064*/ 	.byte	0x40, 0xb9, 0x00, 0x00, 0x01, 0x00, 0x00, 0x00, 0x90, 0xba, 0x00, 0x00, 0x01, 0x00, 0x00, 0x00
        /*0074*/ 	.byte	0x80, 0xdc, 0x00, 0x00


	//----- nvinfo : EIATTR_MERCURY_ISA_VERSION
	.align		4
.L_283:
        /*0078*/ 	.byte	0x03, 0x5f
        /*007a*/ 	.short	0x0101


	//----- nvinfo : EIATTR_UNUSED_LOAD_BYTE_OFFSET
	.align		4
        /*007c*/ 	.byte	0x04, 0x44
        /*007e*/ 	.short	(.L_285 - .L_284)


	//   ....[0]....
.L_284:
        /*0080*/ 	.word	0x00000a70
        /*0084*/ 	.word	0x0000fff0


	//   ....[1]....
        /*0088*/ 	.word	0x000083e0
        /*008c*/ 	.word	0x0000fff0


	//----- nvinfo : EIATTR_INT_WARP_WIDE_INSTR_OFFSETS
	.align		4
.L_285:
        /*0090*/ 	.byte	0x04, 0x31
        /*0092*/ 	.short	(.L_287 - .L_286)


	//   ....[0]....
.L_286:
        /*0094*/ 	.word	0x00000160


	//   ....[1]....
        /*0098*/ 	.word	0x000001a0


	//   ....[2]....
        /*009c*/ 	.word	0x00000210


	//   ....[3]....
        /*00a0*/ 	.word	0x0000aea0


	//   ....[4]....
        /*00a4*/ 	.word	0x0000af30


	//   ....[5]....
        /*00a8*/ 	.word	0x0000b380


	//   ....[6]....
        /*00ac*/ 	.word	0x0000b3b0


	//   ....[7]....
        /*00b0*/ 	.word	0x0000cdb0


	//   ....[8]....
        /*00b4*/ 	.word	0x0000ce40


	//----- nvinfo : EIATTR_COOP_GROUP_MASK_REGIDS
	.align		4
.L_287:
        /*00b8*/ 	.byte	0x04, 0x29
        /*00ba*/ 	.short	(.L_289 - .L_288)


	//   ....[0]....
.L_288:
        /*00bc*/ 	.word	0xffffffff


	//   ....[1]....
        /*00c0*/ 	.word	0xffffffff


	//   ....[2]....
        /*00c4*/ 	.word	0xffffffff


	//   ....[3]....
        /*00c8*/ 	.word	0xffffffff


	//   ....[4]....
        /*00cc*/ 	.word	0xffffffff


	//   ....[5]....
        /*00d0*/ 	.word	0xffffffff


	//   ....[6]....
        /*00d4*/ 	.word	0xffffffff


	//   ....[7]....
        /*00d8*/ 	.word	0xffffffff


	//   ....[8]....
        /*00dc*/ 	.word	0xffffffff


	//   ....[9]....
        /*00e0*/ 	.word	0xffffffff


	//   ....[10]....
        /*00e4*/ 	.word	0xffffffff


	//   ....[11]....
        /*00e8*/ 	.word	0xffffffff


	//   ....[12]....
        /*00ec*/ 	.word	0xffffffff


	//   ....[13]....
        /*00f0*/ 	.word	0xffffffff


	//   ....[14]....
        /*00f4*/ 	.word	0xffffffff


	//   ....[15]....
        /*00f8*/ 	.word	0xffffffff


	//   ....[16]....
        /*00fc*/ 	.word	0xffffffff


	//   ....[17]....
        /*0100*/ 	.word	0xffffffff


	//   ....[18]....
        /*0104*/ 	.word	0xffffffff


	//   ....[19]....
        /*0108*/ 	.word	0xffffffff


	//   ....[20]....
        /*010c*/ 	.word	0xffffffff


	//   ....[21]....
        /*0110*/ 	.word	0xffffffff


	//   ....[22]....
        /*0114*/ 	.word	0xffffffff


	//   ....[23]....
        /*0118*/ 	.word	0xffffffff


	//   ....[24]....
        /*011c*/ 	.word	0xffffffff


	//   ....[25]....
        /*0120*/ 	.word	0xffffffff


	//   ....[26]....
        /*0124*/ 	.word	0xffffffff


	//   ....[27]....
        /*0128*/ 	.word	0xffffffff


	//   ....[28]....
        /*012c*/ 	.word	0xffffffff


	//   ....[29]....
        /*0130*/ 	.word	0xffffffff


	//   ....[30]....
        /*0134*/ 	.word	0xffffffff


	//   ....[31]....
        /*0138*/ 	.word	0xffffffff


	//   ....[32]....
        /*013c*/ 	.word	0xffffffff


	//   ....[33]....
        /*0140*/ 	.word	0xffffffff


	//   ....[34]....
        /*0144*/ 	.word	0xffffffff


	//   ....[35]....
        /*0148*/ 	.word	0xffffffff


	//   ....[36]....
        /*014c*/ 	.word	0xffffffff


	//   ....[37]....
        /*0150*/ 	.word	0xffffffff


	//   ....[38]....
        /*0154*/ 	.word	0xffffffff


	//   ....[39]....
        /*0158*/ 	.word	0xffffffff


	//   ....[40]....
        /*015c*/ 	.word	0xffffffff


	//   ....[41]....
        /*0160*/ 	.word	0xffffffff


	//   ....[42]....
        /*0164*/ 	.word	0xffffffff


	//   ....[43]....
        /*0168*/ 	.word	0xffffffff


	//   ....[44]....
        /*016c*/ 	.word	0xffffffff


	//   ....[45]....
        /*0170*/ 	.word	0xffffffff


	//   ....[46]....
        /*0174*/ 	.word	0xffffffff


	//   ....[47]....
        /*0178*/ 	.word	0xffffffff


	//   ....[48]....
        /*017c*/ 	.word	0xffffffff


	//   ....[49]....
        /*0180*/ 	.word	0xffffffff


	//   ....[50]....
        /*0184*/ 	.word	0xffffffff


	//   ....[51]....
        /*0188*/ 	.word	0xffffffff


	//   ....[52]....
        /*018c*/ 	.word	0xffffffff


	//   ....[53]....
        /*0190*/ 	.word	0xffffffff


	//   ....[54]....
        /*0194*/ 	.word	0xffffffff


	//   ....[55]....
        /*0198*/ 	.word	0xffffffff


	//   ....[56]....
        /*019c*/ 	.word	0xffffffff


	//   ....[57]....
        /*01a0*/ 	.word	0xffffffff


	//   ....[58]....
        /*01a4*/ 	.word	0x0500000f


	//   ....[59]....
        /*01a8*/ 	.word	0x0500000f


	//   ....[60]....
        /*01ac*/ 	.word	0x0500000f


	//   ....[61]....
        /*01b0*/ 	.word	0x0500000f


	//   ....[62]....
        /*01b4*/ 	.word	0x0500000f


	//   ....[63]....
        /*01b8*/ 	.word	0x0500000f


	//   ....[64]....
        /*01bc*/ 	.word	0x0500000f


	//   ....[65]....
        /*01c0*/ 	.word	0x0500000f


	//   ....[66]....
        /*01c4*/ 	.word	0x0500000f


	//   ....[67]....
        /*01c8*/ 	.word	0x0500000f


	//   ....[68]....
        /*01cc*/ 	.word	0x0500000f


	//   ....[69]....
        /*01d0*/ 	.word	0x0500000f


	//   ....[70]....
        /*01d4*/ 	.word	0x0500000f


	//   ....[71]....
        /*01d8*/ 	.word	0x0500000f


	//   ....[72]....
        /*01dc*/ 	.word	0x0500000f


	//   ....[73]....
        /*01e0*/ 	.word	0x0500000f


	//   ....[74]....
        /*01e4*/ 	.word	0x0500000f


	//   ....[75]....
        /*01e8*/ 	.word	0x0500000f


	//   ....[76]....
        /*01ec*/ 	.word	0x0500000f


	//----- nvinfo : EIATTR_COOP_GROUP_INSTR_OFFSETS
	.align		4
.L_289:
        /*01f0*/ 	.byte	0x04, 0x28
        /*01f2*/ 	.short	(.L_291 - .L_290)


	//   ....[0]....
.L_290:
        /*01f4*/ 	.word	0x00000070


	//   ....[1]....
        /*01f8*/ 	.word	0x00000170


	//   ....[2]....
        /*01fc*/ 	.word	0x000001c0


	//   ....[3]....
        /*0200*/ 	.word	0x000003f0


	//   ....[4]....
        /*0204*/ 	.word	0x00000550


	//   ....[5]....
        /*0208*/ 	.word	0x00000670


	//   ....[6]....
        /*020c*/ 	.word	0x000007d0


	//   ....[7]....
        /*0210*/ 	.word	0x00001460


	//   ....[8]....
        /*0214*/ 	.word	0x00002300


	//   ....[9]....
        /*0218*/ 	.word	0x00002360


	//   ....[10]....
        /*021c*/ 	.word	0x00002cd0


	//   ....[11]....
        /*0220*/ 	.word	0x00002d40


	//   ....[12]....
        /*0224*/ 	.word	0x000044e0


	//   ....[13]....
        /*0228*/ 	.word	0x000045f0


	//   ....[14]....
        /*022c*/ 	.word	0x00004ee0


	//   ....[15]....
        /*0230*/ 	.word	0x00004f50


	//   ....[16]....
        /*0234*/ 	.word	0x00006580


	//   ....[17]....
        /*0238*/ 	.word	0x000065a0


	//   ....[18]....
        /*023c*/ 	.word	0x00006b70


	//   ....[19]....
        /*0240*/ 	.word	0x00006c00


	//   ....[20]....
        /*0244*/ 	.word	0x00007ca0


	//   ....[21]....
        /*0248*/ 	.word	0x00007ce0


	//   ....[22]....
        /*024c*/ 	.word	0x00007dc0


	//   ....[23]....
        /*0250*/ 	.word	0x00007de0


	//   ....[24]....
        /*0254*/ 	.word	0x00009d40


	//   ....[25]....
        /*0258*/ 	.word	0x00009ed0


	//   ....[26]....
        /*025c*/ 	.word	0x00009f00


	//   ....[27]....
        /*0260*/ 	.word	0x00009f40


	//   ....[28]....
        /*0264*/ 	.word	0x00009fa0


	//   ....[29]....
        /*0268*/ 	.word	0x0000a000


	//   ....[30]....
        /*026c*/ 	.word	0x0000a040


	//   ....[31]....
        /*0270*/ 	.word	0x0000a1d0


	//   ....[32]....
        /*0274*/ 	.word	0x0000a230


	//   ....[33]....
        /*0278*/ 	.word	0x0000a270


	//   ....[34]....
        /*027c*/ 	.word	0x0000a2b0


	//   ....[35]....
        /*0280*/ 	.word	0x0000a2e0


	//   ....[36]....
        /*0284*/ 	.word	0x0000a310


	//   ....[37]....
        /*0288*/ 	.word	0x0000a3a0


	//   ....[38]....
        /*028c*/ 	.word	0x0000a400


	//   ....[39]....
        /*0290*/ 	.word	0x0000a490


	//   ....[40]....
        /*0294*/ 	.word	0x0000d100


	//   ....[41]....
        /*0298*/ 	.word	0x0000d110


	//   ....[42]....
        /*029c*/ 	.word	0x0000d200


	//   ....[43]....
        /*02a0*/ 	.word	0x0000d260


	//   ....[44]....
        /*02a4*/ 	.word	0x0000d2a0


	//   ....[45]....
        /*02a8*/ 	.word	0x0000d2e0


	//   ....[46]....
        /*02ac*/ 	.word	0x0000d310


	//   ....[47]....
        /*02b0*/ 	.word	0x0000d340


	//   ....[48]....
        /*02b4*/ 	.word	0x0000d4b0


	//   ....[49]....
        /*02b8*/ 	.word	0x0000d510


	//   ....[50]....
        /*02bc*/ 	.word	0x0000d550


	//   ....[51]....
        /*02c0*/ 	.word	0x0000d590


	//   ....[52]....
        /*02c4*/ 	.word	0x0000d5c0


	//   ....[53]....
        /*02c8*/ 	.word	0x0000d5f0


	//   ....[54]....
        /*02cc*/ 	.word	0x0000d6b0


	//   ....[55]....
        /*02d0*/ 	.word	0x0000d6d0


	//   ....[56]....
        /*02d4*/ 	.word	0x0000d740


	//   ....[57]....
        /*02d8*/ 	.word	0x0000dda0


	//   ....[58]....
        /*02dc*/ 	.word	0x0000e340


	//   ....[59]....
        /*02e0*/ 	.word	0x0000e730


	//   ....[60]....
        /*02e4*/ 	.word	0x0000e7c0


	//   ....[61]....
        /*02e8*/ 	.word	0x0000e860


	//   ....[62]....
        /*02ec*/ 	.word	0x0000e910


	//   ....[63]....
        /*02f0*/ 	.word	0x0000e990


	//   ....[64]....
        /*02f4*/ 	.word	0x0000ea10


	//   ....[65]....
        /*02f8*/ 	.word	0x0000ea90


	//   ....[66]....
        /*02fc*/ 	.word	0x0000eb10


	//   ....[67]....
        /*0300*/ 	.word	0x0000eba0


	//   ....[68]....
        /*0304*/ 	.word	0x0000ec50


	//   ....[69]....
        /*0308*/ 	.word	0x0000ecd0


	//   ....[70]....
        /*030c*/ 	.word	0x0000ed50


	//   ....[71]....
        /*0310*/ 	.word	0x0000edd0


	//   ....[72]....
        /*0314*/ 	.word	0x0000ee50


	//   ....[73]....
        /*0318*/ 	.word	0x0000eec0


	//   ....[74]....
        /*031c*/ 	.word	0x0000ef60


	//   ....[75]....
        /*0320*/ 	.word	0x0000eff0


	//   ....[76]....
        /*0324*/ 	.word	0x0000f110


	//----- nvinfo : EIATTR_REG_RECONFIG
	.align		4
.L_291:
        /*0328*/ 	.byte	0x01, 0x54
	.zero		2


	//----- nvinfo : EIATTR_SYSCALL_OFFSETS
	.align		4
        /*032c*/ 	.byte	0x04, 0x46
        /*032e*/ 	.short	(.L_293 - .L_292)


	//   ....[0]....
.L_292:
        /*0330*/ 	.word	0x00001640


	//   ....[1]....
        /*0334*/ 	.word	0x0000b0b0


	//   ....[2]....
        /*0338*/ 	.word	0x0000b1e0


	//   ....[3]....
        /*033c*/ 	.word	0x0000b2e0


	//----- nvinfo : EIATTR_MBARRIER_INSTR_OFFSETS
	.align		4
.L_293:
        /*0340*/ 	.byte	0x04, 0x39
        /*0342*/ 	.short	(.L_295 - .L_294)


	//   ....[0]....
.L_294:
        /*0344*/ 	.word	0x000002a0
        /*0348*/ 	.word	0x000000ff
        /*034c*/ 	.word	0x00016800
        /*0350*/ 	.short	0x0100
        /*0352*/ 	.byte	0x08
	.zero		1


	//   ....[1]....
        /*0354*/ 	.word	0x000002b0
        /*0358*/ 	.word	0x000000ff
        /*035c*/ 	.word	0x00016820
        /*0360*/ 	.short	0x0100
        /*0362*/ 	.byte	0x08
	.zero		1


	//   ....[2]....
        /*0364*/ 	.word	0x000003a0
        /*0368*/ 	.word	0x000000ff
        /*036c*/ 	.word	0x00016830
        /*0370*/ 	.short	0x0100
        /*0372*/ 	.byte	0x08
	.zero		1


	//   ....[3]....
        /*0374*/ 	.word	0x000003b0
        /*0378*/ 	.word	0x000000ff
        /*037c*/ 	.word	0x00016840
        /*0380*/ 	.short	0x0100
        /*0382*/ 	.byte	0x08
	.zero		1


	//   ....[4]....
        /*0384*/ 	.word	0x000003c0
        /*0388*/ 	.word	0x000000ff
        /*038c*/ 	.word	0x00016838
        /*0390*/ 	.short	0x0100
        /*0392*/ 	.byte	0x08
	.zero		1


	//   ....[5]....
        /*0394*/ 	.word	0x000003d0
        /*0398*/ 	.word	0x000000ff
        /*039c*/ 	.word	0x00016848
        /*03a0*/ 	.short	0x0100
        /*03a2*/ 	.byte	0x08
	.zero		1


	//   ....[6]....
        /*03a4*/ 	.word	0x00000500
        /*03a8*/ 	.word	0x000000ff
        /*03ac*/ 	.word	0x00016850
        /*03b0*/ 	.short	0x0100
        /*03b2*/ 	.byte	0x08
	.zero		1


	//   ....[7]....
        /*03b4*/ 	.word	0x00000510
        /*03b8*/ 	.word	0x000000ff
        /*03bc*/ 	.word	0x00016860
        /*03c0*/ 	.short	0x0100
        /*03c2*/ 	.byte	0x08
	.zero		1


	//   ....[8]....
        /*03c4*/ 	.word	0x00000520
        /*03c8*/ 	.word	0x000000ff
        /*03cc*/ 	.word	0x00016858
        /*03d0*/ 	.short	0x0100
        /*03d2*/ 	.byte	0x08
	.zero		1


	//   ....[9]....
        /*03d4*/ 	.word	0x00000530
        /*03d8*/ 	.word	0x000000ff
        /*03dc*/ 	.word	0x00016868
        /*03e0*/ 	.short	0x0100
        /*03e2*/ 	.byte	0x08
	.zero		1


	//   ....[10]....
        /*03e4*/ 	.word	0x00000620
        /*03e8*/ 	.word	0x000000ff
        /*03ec*/ 	.word	0x00016870
        /*03f0*/ 	.short	0x0100
        /*03f2*/ 	.byte	0x06
	.zero		1


	//   ....[11]....
        /*03f4*/ 	.word	0x00000630
        /*03f8*/ 	.word	0x000000ff
        /*03fc*/ 	.word	0x00016880
        /*0400*/ 	.short	0x0100
        /*0402*/ 	.byte	0x06
	.zero		1


	//   ....[12]....
        /*0404*/ 	.word	0x00000640
        /*0408*/ 	.word	0x000000ff
        /*040c*/ 	.word	0x00016878
        /*0410*/ 	.short	0x0100
        /*0412*/ 	.byte	0x06
	.zero		1


	//   ....[13]....
        /*0414*/ 	.word	0x00000650
        /*0418*/ 	.word	0x000000ff
        /*041c*/ 	.word	0x00016888
        /*0420*/ 	.short	0x0100
        /*0422*/ 	.byte	0x06
	.zero		1


	//   ....[14]....
        /*0424*/ 	.word	0x00000780
        /*0428*/ 	.word	0x000000ff
        /*042c*/ 	.word	0x00016890
        /*0430*/ 	.short	0x0100
        /*0432*/ 	.byte	0x08
	.zero		1


	//   ....[15]....
        /*0434*/ 	.word	0x00000790
        /*0438*/ 	.word	0x000000ff
        /*043c*/ 	.word	0x000168a0
        /*0440*/ 	.short	0x0100
        /*0442*/ 	.byte	0x08
	.zero		1


	//   ....[16]....
        /*0444*/ 	.word	0x000007a0
        /*0448*/ 	.word	0x000000ff
        /*044c*/ 	.word	0x00016898
        /*0450*/ 	.short	0x0100
        /*0452*/ 	.byte	0x08
	.zero		1


	//   ....[17]....
        /*0454*/ 	.word	0x000007b0
        /*0458*/ 	.word	0x000000ff
        /*045c*/ 	.word	0x000168a8
        /*0460*/ 	.short	0x0100
        /*0462*/ 	.byte	0x08
	.zero		1


	//   ....[18]....
        /*0464*/ 	.word	0x000008e0
        /*0468*/ 	.word	0x000000ff
        /*046c*/ 	.word	0x000168b0
        /*0470*/ 	.short	0x0100
        /*0472*/ 	.byte	0x08
	.zero		1


	//   ....[19]....
        /*0474*/ 	.word	0x000008f0
        /*0478*/ 	.word	0x000000ff
        /*047c*/ 	.word	0x000168c0
        /*0480*/ 	.short	0x0100
        /*0482*/ 	.byte	0x08
	.zero		1


	//   ....[20]....
        /*0484*/ 	.word	0x00000900
        /*0488*/ 	.word	0x000000ff
        /*048c*/ 	.word	0x000168b8
        /*0490*/ 	.short	0x0100
        /*0492*/ 	.byte	0x08
	.zero		1


	//   ....[21]....
        /*0494*/ 	.word	0x00000910
        /*0498*/ 	.word	0x000000ff
        /*049c*/ 	.word	0x000168c8
        /*04a0*/ 	.short	0x0100
        /*04a2*/ 	.byte	0x08
	.zero		1


	//   ....[22]....
        /*04a4*/ 	.word	0x000016c0
        /*04a8*/ 	.word	0x000000ff
        /*04ac*/ 	.word	0x00016800
        /*04b0*/ 	.short	0x010a
        /*04b2*/ 	.byte	0x29
	.zero		1


	//   ....[23]....
        /*04b4*/ 	.word	0x00001740
        /*04b8*/ 	.word	0x00000002
        /*04bc*/ 	.word	0x00016830
        /*04c0*/ 	.short	0x010a
        /*04c2*/ 	.byte	0x3f
	.zero		1


	//   ....[24]....
        /*04c4*/ 	.word	0x000017b0
        /*04c8*/ 	.word	0x00000002
        /*04cc*/ 	.word	0x00016830
        /*04d0*/ 	.short	0x010a
        /*04d2*/ 	.byte	0x3f
	.zero		1


	//   ....[25]....
        /*04d4*/ 	.word	0x00001d10
        /*04d8*/ 	.word	0x00000002
        /*04dc*/ 	.word	0x00000000
        /*04e0*/ 	.short	0x0101
        /*04e2*/ 	.byte	0x3f
	.zero		1


	//   ....[26]....
        /*04e4*/ 	.word	0x00003a40
        /*04e8*/ 	.word	0x000000ff
        /*04ec*/ 	.word	0x00016830
        /*04f0*/ 	.short	0x010a
        /*04f2*/ 	.byte	0x06
	.zero		1


	//   ....[27]....
        /*04f4*/ 	.word	0x00003a80
        /*04f8*/ 	.word	0x000000ff
        /*04fc*/ 	.word	0x00016830
        /*0500*/ 	.short	0x010a
        /*0502*/ 	.byte	0x06
	.zero		1


	//   ....[28]....
        /*0504*/ 	.word	0x00003c60
        /*0508*/ 	.word	0x000000ff
        /*050c*/ 	.word	0x00016850
        /*0510*/ 	.short	0x010a
        /*0512*/ 	.byte	0x06
	.zero		1


	//   ....[29]....
        /*0514*/ 	.word	0x00003ca0
        /*0518*/ 	.word	0x000000ff
        /*051c*/ 	.word	0x00016850
        /*0520*/ 	.short	0x010a
        /*0522*/ 	.byte	0x06
	.zero		1


	//   ....[30]....
        /*0524*/ 	.word	0x00005630
        /*0528*/ 	.word	0x00000005
        /*052c*/ 	.word	0x00000000
        /*0530*/ 	.short	0x0101
        /*0532*/ 	.byte	0x3f
	.zero		1


	//   ....[31]....
        /*0534*/ 	.word	0x000056e0
        /*0538*/ 	.word	0x0000001b
        /*053c*/ 	.word	0x00000000
        /*0540*/ 	.short	0x0101
        /*0542*/ 	.byte	0x3f
	.zero		1


	//   ....[32]....
        /*0544*/ 	.word	0x00006000
        /*0548*/ 	.word	0x000000ff
        /*054c*/ 	.word	0x00016830
        /*0550*/ 	.short	0x010a
        /*0552*/ 	.byte	0x06
	.zero		1


	//   ....[33]....
        /*0554*/ 	.word	0x00006040
        /*0558*/ 	.word	0x000000ff
        /*055c*/ 	.word	0x00016830
        /*0560*/ 	.short	0x010a
        /*0562*/ 	.byte	0x06
	.zero		1


	//   ....[34]....
        /*0564*/ 	.word	0x00006220
        /*0568*/ 	.word	0x000000ff
        /*056c*/ 	.word	0x00016850
        /*0570*/ 	.short	0x010a
        /*0572*/ 	.byte	0x06
	.zero		1


	//   ....[35]....
        /*0574*/ 	.word	0x00006260
        /*0578*/ 	.word	0x000000ff
        /*057c*/ 	.word	0x00016850
        /*0580*/ 	.short	0x010a
        /*0582*/ 	.byte	0x06
	.zero		1


	//   ....[36]....
        /*0584*/ 	.word	0x00007540
        /*0588*/ 	.word	0x0000001f
        /*058c*/ 	.word	0x00000000
        /*0590*/ 	.short	0x0101
        /*0592*/ 	.byte	0x3f
	.zero		1


	//   ....[37]....
        /*0594*/ 	.word	0x000076f0
        /*0598*/ 	.word	0x0000001f
        /*059c*/ 	.word	0x00000000
        /*05a0*/ 	.short	0x0101
        /*05a2*/ 	.byte	0x3f
	.zero		1


	//   ....[38]....
        /*05a4*/ 	.word	0x00007c10
        /*05a8*/ 	.word	0x000000ff
        /*05ac*/ 	.word	0x00016850
        /*05b0*/ 	.short	0x010a
        /*05b2*/ 	.byte	0x05
	.zero		1


	//   ....[39]....
        /*05b4*/ 	.word	0x00007c50
        /*05b8*/ 	.word	0x000000ff
        /*05bc*/ 	.word	0x00016850
        /*05c0*/ 	.short	0x010a
        /*05c2*/ 	.byte	0x05
	.zero		1


	//   ....[40]....
        /*05c4*/ 	.word	0x00008270
        /*05c8*/ 	.word	0x00000007
        /*05cc*/ 	.word	0x00000000
        /*05d0*/ 	.short	0x0101
        /*05d2*/ 	.byte	0x3f
	.zero		1


	//   ....[41]....
        /*05d4*/ 	.word	0x00008ef0
        /*05d8*/ 	.word	0x00000000
        /*05dc*/ 	.word	0x00000000
        /*05e0*/ 	.short	0x0101
        /*05e2*/ 	.byte	0x3f
	.zero		1


	//   ....[42]....
        /*05e4*/ 	.word	0x0000b780
        /*05e8*/ 	.word	0x00000005
        /*05ec*/ 	.word	0x00016840
        /*05f0*/ 	.short	0x010a
        /*05f2*/ 	.byte	0x3f
	.zero		1


	//   ....[43]....
        /*05f4*/ 	.word	0x0000bad0
        /*05f8*/ 	.word	0x00000019
        /*05fc*/ 	.word	0x00016820
        /*0600*/ 	.short	0x010a
        /*0602*/ 	.byte	0x3f
	.zero		1


	//   ....[44]....
        /*0604*/ 	.word	0x0000bd90
        /*0608*/ 	.word	0x00000003
        /*060c*/ 	.word	0x00016840
        /*0610*/ 	.short	0x010a
        /*0612*/ 	.byte	0x3f
	.zero		1


	//   ....[45]....
        /*0614*/ 	.word	0x0000bf70
        /*0618*/ 	.word	0x00000002
        /*061c*/ 	.word	0x00000060
        /*0620*/ 	.short	0x010a
        /*0622*/ 	.byte	0x3f
	.zero		1


	//   ....[46]....
        /*0624*/ 	.word	0x0000c3d0
        /*0628*/ 	.word	0x00000003
        /*062c*/ 	.word	0x00016840
        /*0630*/ 	.short	0x010a
        /*0632*/ 	.byte	0x3f
	.zero		1


	//   ....[47]....
        /*0634*/ 	.word	0x0000c5b0
        /*0638*/ 	.word	0x00000003
        /*063c*/ 	.word	0x00000060
        /*0640*/ 	.short	0x010a
        /*0642*/ 	.byte	0x3f
	.zero		1


	//   ....[48]....
        /*0644*/ 	.word	0x0000c970
        /*0648*/ 	.word	0x00000002
        /*064c*/ 	.word	0x00016840
        /*0650*/ 	.short	0x010a
        /*0652*/ 	.byte	0x3f
	.zero		1


	//   ....[49]....
        /*0654*/ 	.word	0x0000cb60
        /*0658*/ 	.word	0x00000002
        /*065c*/ 	.word	0x00000060
        /*0660*/ 	.short	0x010a
        /*0662*/ 	.byte	0x3f
	.zero		1


	//   ....[50]....
        /*0664*/ 	.word	0x0000ceb0
        /*0668*/ 	.word	0x00000003
        /*066c*/ 	.word	0x00016860
        /*0670*/ 	.short	0x010a
        /*0672*/ 	.byte	0x3f
	.zero		1


	//   ....[51]....
        /*0674*/ 	.word	0x0000dd20
        /*0678*/ 	.word	0x00000009
        /*067c*/ 	.word	0x00016820
        /*0680*/ 	.short	0x010a
        /*0682*/ 	.byte	0x3f
	.zero		1


	//   ....[52]....
        /*0684*/ 	.word	0x0000dec0
        /*0688*/ 	.word	0x00000007
        /*068c*/ 	.word	0x00000000
        /*0690*/ 	.short	0x010a
        /*0692*/ 	.byte	0x3f
	.zero		1


	//   ....[53]....
        /*0694*/ 	.word	0x0000df30
        /*0698*/ 	.word	0x00000003
        /*069c*/ 	.word	0x00000000
        /*06a0*/ 	.short	0x010a
        /*06a2*/ 	.byte	0x3f
	.zero		1


	//   ....[54]....
        /*06a4*/ 	.word	0x0000df90
        /*06a8*/ 	.word	0x00000005
        /*06ac*/ 	.word	0x00000000
        /*06b0*/ 	.short	0x010a
        /*06b2*/ 	.byte	0x3f
	.zero		1


	//   ....[55]....
        /*06b4*/ 	.word	0x0000dfc0
        /*06b8*/ 	.word	0x00000003
        /*06bc*/ 	.word	0x00000000
        /*06c0*/ 	.short	0x010a
        /*06c2*/ 	.byte	0x3f
	.zero		1


	//   ....[56]....
        /*06c4*/ 	.word	0x0000e030
        /*06c8*/ 	.word	0x00000003
        /*06cc*/ 	.word	0x00016800
        /*06d0*/ 	.short	0x010a
        /*06d2*/ 	.byte	0x3f
	.zero		1


	//   ....[57]....
        /*06d4*/ 	.word	0x0000e080
        /*06d8*/ 	.word	0x00000002
        /*06dc*/ 	.word	0x00016830
        /*06e0*/ 	.short	0x010a
        /*06e2*/ 	.byte	0x3f
	.zero		1


	//   ....[58]....
        /*06e4*/ 	.word	0x0000e0e0
        /*06e8*/ 	.word	0x00000007
        /*06ec*/ 	.word	0x00016830
        /*06f0*/ 	.short	0x010a
        /*06f2*/ 	.byte	0x3f
	.zero		1


	//   ....[59]....
        /*06f4*/ 	.word	0x0000e140
        /*06f8*/ 	.word	0x00000007
        /*06fc*/ 	.word	0x00016850
        /*0700*/ 	.short	0x010a
        /*0702*/ 	.byte	0x3f
	.zero		1


	//   ....[60]....
        /*0704*/ 	.word	0x0000e1a0
        /*0708*/ 	.word	0x00000009
        /*070c*/ 	.word	0x00016830
        /*0710*/ 	.short	0x010a
        /*0712*/ 	.byte	0x3f
	.zero		1


	//   ....[61]....
        /*0714*/ 	.word	0x0000e200
        /*0718*/ 	.word	0x00000009
        /*071c*/ 	.word	0x00016850
        /*0720*/ 	.short	0x010a
        /*0722*/ 	.byte	0x3f
	.zero		1


	//   ....[62]....
        /*0724*/ 	.word	0x0000e260
        /*0728*/ 	.word	0x00000005
        /*072c*/ 	.word	0x00016850
        /*0730*/ 	.short	0x010a
        /*0732*/ 	.byte	0x3f
	.zero		1


	//   ....[63]....
        /*0734*/ 	.word	0x0000e400
        /*0738*/ 	.word	0x00000005
        /*073c*/ 	.word	0x00016840
        /*0740*/ 	.short	0x010a
        /*0742*/ 	.byte	0x3f
	.zero		1


	//   ....[64]....
        /*0744*/ 	.word	0x0000e450
        /*0748*/ 	.word	0x00000019
        /*074c*/ 	.word	0x00016820
        /*0750*/ 	.short	0x010a
        /*0752*/ 	.byte	0x3f
	.zero		1


	//   ....[65]....
        /*0754*/ 	.word	0x0000e4a0
        /*0758*/ 	.word	0x00000003
        /*075c*/ 	.word	0x00016840
        /*0760*/ 	.short	0x010a
        /*0762*/ 	.byte	0x3f
	.zero		1


	//   ....[66]....
        /*0764*/ 	.word	0x0000e4f0
        /*0768*/ 	.word	0x00000002
        /*076c*/ 	.word	0x00000060
        /*0770*/ 	.short	0x010a
        /*0772*/ 	.byte	0x3f
	.zero		1


	//   ....[67]....
        /*0774*/ 	.word	0x0000e540
        /*0778*/ 	.word	0x00000003
        /*077c*/ 	.word	0x00016840
        /*0780*/ 	.short	0x010a
        /*0782*/ 	.byte	0x3f
	.zero		1


	//   ....[68]....
        /*0784*/ 	.word	0x0000e590
        /*0788*/ 	.word	0x00000003
        /*078c*/ 	.word	0x00000060
        /*0790*/ 	.short	0x010a
        /*0792*/ 	.byte	0x3f
	.zero		1


	//   ....[69]....
        /*0794*/ 	.word	0x0000e5e0
        /*0798*/ 	.word	0x00000002
        /*079c*/ 	.word	0x00016840
        /*07a0*/ 	.short	0x010a
        /*07a2*/ 	.byte	0x3f
	.zero		1


	//   ....[70]....
        /*07a4*/ 	.word	0x0000e630
        /*07a8*/ 	.word	0x00000002
        /*07ac*/ 	.word	0x00000060
        /*07b0*/ 	.short	0x010a
        /*07b2*/ 	.byte	0x3f
	.zero		1


	//   ....[71]....
        /*07b4*/ 	.word	0x0000e680
        /*07b8*/ 	.word	0x00000003
        /*07bc*/ 	.word	0x00016860
        /*07c0*/ 	.short	0x010a
        /*07c2*/ 	.byte	0x3f
	.zero		1


	//   ....[72]....
        /*07c4*/ 	.word	0x0000f030
        /*07c8*/ 	.word	0x00000009
        /*07cc*/ 	.word	0x00016820
        /*07d0*/ 	.short	0x010a
        /*07d2*/ 	.byte	0x3f
	.zero		1


	//   ....[73]....
        /*07d4*/ 	.word	0x0000f1d0
        /*07d8*/ 	.word	0x00000007
        /*07dc*/ 	.word	0x00000000
        /*07e0*/ 	.short	0x010a
        /*07e2*/ 	.byte	0x3f
	.zero		1


	//   ....[74]....
        /*07e4*/ 	.word	0x0000f220
        /*07e8*/ 	.word	0x00000003
        /*07ec*/ 	.word	0x00000000
        /*07f0*/ 	.short	0x010a
        /*07f2*/ 	.byte	0x3f
	.zero		1


	//   ....[75]....
        /*07f4*/ 	.word	0x0000f270
        /*07f8*/ 	.word	0x00000005
        /*07fc*/ 	.word	0x00000000
        /*0800*/ 	.short	0x010a
        /*0802*/ 	.byte	0x3f
	.zero		1


	//----- nvinfo : EIATTR_NUM_MBARRIERS
	.align		4
.L_295:
        /*0804*/ 	.byte	0x03, 0x38
        /*0806*/ 	.short	0x0016


	//----- nvinfo : EIATTR_EXIT_INSTR_OFFSETS
	.align		4
        /*0808*/ 	.byte	0x04, 0x1c
        /*080a*/ 	.short	(.L_297 - .L_296)


	//   ....[0]....
.L_296:
        /*080c*/ 	.word	0x00000ab0


	//   ....[1]....
        /*0810*/ 	.word	0x00009d00


	//   ....[2]....
        /*0814*/ 	.word	0x00009d60


	//   ....[3]....
        /*0818*/ 	.word	0x0000e010


	//----- nvinfo : EIATTR_MAX_THREADS
	.align		4
.L_297:
        /*081c*/ 	.byte	0x04, 0x05
        /*081e*/ 	.short	(.L_299 - .L_298)
.L_298:
        /*0820*/ 	.word	0x00000200
        /*0824*/ 	.word	0x00000001
        /*0828*/ 	.word	0x00000001


	//----- nvinfo : EIATTR_CRS_STACK_SIZE
	.align		4
.L_299:
        /*082c*/ 	.byte	0x04, 0x1e
        /*082e*/ 	.short	(.L_301 - .L_300)
.L_300:
        /*0830*/ 	.word	0x00000000


	//----- nvinfo : EIATTR_CBANK_PARAM_SIZE
	.align		4
.L_301:
        /*0834*/ 	.byte	0x03, 0x19
        /*0836*/ 	.short	0x0a70


	//----- nvinfo : EIATTR_PARAM_CBANK
	.align		4
        /*0838*/ 	.byte	0x04, 0x0a
        /*083a*/ 	.short	(.L_303 - .L_302)
	.align		4
.L_302:
        /*083c*/ 	.word	index@(.nv.constant0._ZN7cutlass13device_kernelIN5flash11enable_sm90INS1_16FlashAttnFwdSm90INS1_25CollectiveMainloopFwdSm90ILi2EN4cute5tupleIJNS5_1CILi1EEES8_S8_EEENS6_IJNS7_ILi192EEENS7_ILi128EEENS7_ILi64EEEEEELi64ENS_10bfloat16_tEfNS_4arch4Sm90ELb1ELb0ELb0ELb1ELb0ELb0ELb0ELb1ELb1ELb0ELb0ELb0EEENS1_21CollectiveEpilogueFwdINS6_IJSA_SC_SB_EEES9_SE_SG_Li384ELb1ELb0ELb0ELb0EEENS1_36VarlenDynamicPersistentTileSchedulerILi192ELi128ELi384ELi32ELb0ELb0ELb1ELb1ELb1ELb1EEEEEEEEEvNT_6ParamsE)
        /*0840*/ 	.short	0x0210
        /*0842*/ 	.short	0x0a70


	//----- nvinfo : EIATTR_SW_WAR
	.align		4
.L_303:
        /*0844*/ 	.byte	0x04, 0x36
        /*0846*/ 	.short	(.L_305 - .L_304)
.L_304:
        /*0848*/ 	.word	0x00000008
.L_305:


//--------------------- .nv.info._ZN7cutlass13device_kernelIN5flash11enable_sm90INS1_16FlashAttnFwdSm90INS1_25CollectiveMainloopFwdSm90ILi2EN4cute5tupleIJNS5_1CILi1EEES8_S8_EEENS6_IJNS7_ILi192EEENS7_ILi128EEENS7_ILi64EEEEEELi64ENS_10bfloat16_tEfNS_4arch4Sm90ELb1ELb0ELb0ELb1ELb0ELb1ELb0ELb1ELb1ELb0ELb0ELb0EEENS1_21CollectiveEpilogueFwdINS6_IJSA_SC_SB_EEES9_SE_SG_Li384ELb1ELb0ELb0ELb0EEENS1_36VarlenDynamicPersistentTileSchedulerILi192ELi128ELi384ELi32ELb0ELb0ELb1ELb1ELb1ELb1EEEEEEEEEvNT_6ParamsE --------------------------
	.section	.nv.info._ZN7cutlass13device_kernelIN5flash11enable_sm90INS1_16FlashAttnFwdSm90INS1_25CollectiveMainloopFwdSm90ILi2EN4cute5tupleIJNS5_1CILi1EEES8_S8_EEENS6_IJNS7_ILi192EEENS7_ILi128EEENS7_ILi64EEEEEELi64ENS_10bfloat16_tEfNS_4arch4Sm90ELb1ELb0ELb0ELb1ELb0ELb1ELb0ELb1ELb1ELb0ELb0ELb0EEENS1_21CollectiveEpilogueFwdINS6_IJSA_SC_SB_EEES9_SE_SG_Li384ELb1ELb0ELb0ELb0EEENS1_36VarlenDynamicPersistentTileSchedulerILi192ELi128ELi384ELi32ELb0ELb0ELb1ELb1ELb1ELb1EEEEEEEEEvNT_6ParamsE,"",@"SHT_CUDA_INFO"
	.sectionflags	@""
	.align	4


	//----- nvinfo : EIATTR_CUDA_API_VERSION
	.align		4
        /*0000*/ 	.byte	0x04, 0x37
        /*0002*/ 	.short	(.L_307 - .L_306)
.L_306:
        /*0004*/ 	.word	0x00000082


	//----- nvinfo : EIATTR_KPARAM_INFO
	.align		4
.L_307:
        /*0008*/ 	.byte	0x04, 0x17
        /*000a*/ 	.short	(.L_309 - .L_308)
.L_308:
        /*000c*/ 	.word	0x00000000
        /*0010*/ 	.short	0x0000
        /*0012*/ 	.short	0x0070
        /*0014*/ 	.byte	0x00, 0xf0, 0x01, 0x28


	//----- nvinfo : EIATTR_SPARSE_MMA_MASK
	.align		4
.L_309:
        /*0018*/ 	.byte	0x03, 0x50
        /*001a*/ 	.short	0x0000


	//----- nvinfo : EIATTR_MAXREG_COUNT
	.align		4
        /*001c*/ 	.byte	0x03, 0x1b
        /*001e*/ 	.short	0x0080


	//----- nvinfo : EIATTR_NUM_BARRIERS
	.align		4
        /*0020*/ 	.byte	0x02, 0x4c
        /*0022*/ 	.byte	0x10
	.zero		1


	//----- nvinfo : EIATTR_EXTERNS
	.align		4
        /*0024*/ 	.byte	0x04, 0x0f
        /*0026*/ 	.short	(.L_311 - .L_310)


	//   ....[0]....
	.align		4
.L_310:
        /*0028*/ 	.word	index@(__assertfail)


	//----- nvinfo : EIATTR_ANNOTATIONS
	.align		4
.L_311:
        /*002c*/ 	.byte	0x04, 0x55
        /*002e*/ 	.short	(.L_313 - .L_312)


	//   ....[0]....
.L_312:
        /* <DEDUP_REMOVED lines=44> */


	//----- nvinfo : EIATTR_MERCURY_ISA_VERSION
	.align		4
.L_313:
        /*02e0*/ 	.byte	0x03, 0x5f
        /*02e2*/ 	.short	0x0101


	//----- nvinfo : EIATTR_UNUSED_LOAD_BYTE_OFFSET
	.align		4
        /*02e4*/ 	.byte	0x04, 0x44
        /*02e6*/ 	.short	(.L_315 - .L_314)


	//   ....[0]....
.L_314:
        /*02e8*/ 	.word	0x00000b00
        /*02ec*/ 	.word	0x0000fff0


	//   ....[1]....
        /*02f0*/ 	.word	0x00010550
        /*02f4*/ 	.word	0x0000fff0


	//----- nvinfo : EIATTR_INT_WARP_WIDE_INSTR_OFFSETS
	.align		4
.L_315:
        /*02f8*/ 	.byte	0x04, 0x31
        /*02fa*/ 	.short	(.L_317 - .L_316)


	//   ....[0]....
.L_316:
        /*02fc*/ 	.word	0x000001b0


	//   ....[1]....
        /*0300*/ 	.word	0x00000250


	//   ....[2]....
        /*0304*/ 	.word	0x000002c0


	//   ....[3]....
        /*0308*/ 	.word	0x00013ae0


	//   ....[4]....
        /*030c*/ 	.word	0x00013b70


	//   ....[5]....
        /*0310*/ 	.word	0x00013fc0


	//   ....[6]....
        /*0314*/ 	.word	0x00013ff0


	//   ....[7]....
        /*0318*/ 	.word	0x00015a20


	//   ....[8]....
        /*031c*/ 	.word	0x00015ab0


	//----- nvinfo : EIATTR_COOP_GROUP_MASK_REGIDS
	.align		4
.L_317:
        /*0320*/ 	.byte	0x04, 0x29
        /*0322*/ 	.short	(.L_319 - .L_318)


	//   ....[0]....
.L_318:
        /*0324*/ 	.word	0xffffffff


	//   ....[1]....
        /*0328*/ 	.word	0xffffffff


	//   ....[2]....
        /*032c*/ 	.word	0xffffffff


	//   ....[3]....
        /*0330*/ 	.word	0xffffffff


	//   ....[4]....
        /*0334*/ 	.word	0xffffffff


	//   ....[5]....
        /*0338*/ 	.word	0xffffffff


	//   ....[6]....
        /*033c*/ 	.word	0xffffffff


	//   ....[7]....
        /*0340*/ 	.word	0xffffffff


	//   ....[8]....
        /*0344*/ 	.word	0xffffffff


	//   ....[9]....
        /*0348*/ 	.word	0xffffffff


	//   ....[10]....
        /*034c*/ 	.word	0xffffffff


	//   ....[11]....
        /*0350*/ 	.word	0xffffffff


	//   ....[12]....
        /*0354*/ 	.word	0xffffffff


	//   ....[13]....
        /*0358*/ 	.word	0xffffffff


	//   ....[14]....
        /*035c*/ 	.word	0xffffffff


	//   ....[15]....
        /*0360*/ 	.word	0xffffffff


	//   ....[16]....
        /*0364*/ 	.word	0xffffffff


	//   ....[17]....
        /*0368*/ 	.word	0xffffffff


	//   ....[18]....
        /*036c*/ 	.word	0xffffffff


	//   ....[19]....
        /*0370*/ 	.word	0xffffffff


	//   ....[20]....
        /*0374*/ 	.word	0xffffffff


	//   ....[21]....
        /*0378*/ 	.word	0xffffffff


	//   ....[22]....
        /*037c*/ 	.word	0xffffffff


	//   ....[23]....
        /*0380*/ 	.word	0xffffffff


	//   ....[24]....
        /*0384*/ 	.word	0xffffffff


	//   ....[25]....
        /*0388*/ 	.word	0xffffffff


	//   ....[26]....
        /*038c*/ 	.word	0xffffffff


	//   ....[27]....
        /*0390*/ 	.word	0xffffffff


	//   ....[28]....
        /*0394*/ 	.word	0xffffffff


	//   ....[29]....
        /*0398*/ 	.word	0xffffffff


	//   ....[30]....
        /*039c*/ 	.word	0xffffffff


	//   ....[31]....
        /*03a0*/ 	.word	0xffffffff


	//   ....[32]....
        /*03a4*/ 	.word	0xffffffff


	//   ....[33]....
        /*03a8*/ 	.word	0xffffffff


	//   ....[34]....
        /*03ac*/ 	.word	0xffffffff


	//   ....[35]....
        /*03b0*/ 	.word	0xffffffff


	//   ....[36]....
        /*03b4*/ 	.word	0xffffffff


	//   ....[37]....
        /*03b8*/ 	.word	0xffffffff


	//   ....[38]....
        /*03bc*/ 	.word	0xffffffff


	//   ....[39]....
        /*03c0*/ 	.word	0xffffffff


	//   ....[40]....
        /*03c4*/ 	.word	0xffffffff


	//   ....[41]....
        /*03c8*/ 	.word	0xffffffff


	//   ....[42]....
        /*03cc*/ 	.word	0xffffffff


	//   ....[43]....
        /*03d0*/ 	.word	0xffffffff


	//   ....[44]....
        /*03d4*/ 	.word	0xffffffff


	//   ....[45]....
        /*03d8*/ 	.word	0xffffffff


	//   ....[46]....
        /*03dc*/ 	.word	0xffffffff


	//   ....[47]....
        /*03e0*/ 	.word	0xffffffff


	//   ....[48]....
        /*03e4*/ 	.word	0xffffffff


	//   ....[49]....
        /*03e8*/ 	.word	0xffffffff


	//   ....[50]....
        /*03ec*/ 	.word	0xffffffff


	//   ....[51]....
        /*03f0*/ 	.word	0xffffffff


	//   ....[52]....
        /*03f4*/ 	.word	0xffffffff


	//   ....[53]....
        /*03f8*/ 	.word	0xffffffff


	//   ....[54]....
        /*03fc*/ 	.word	0xffffffff


	//   ....[55]....
        /*0400*/ 	.word	0xffffffff


	//   ....[56]....
        /*0404*/ 	.word	0xffffffff


	//   ....[57]....
        /*0408*/ 	.word	0xffffffff


	//   ....[58]....
        /*040c*/ 	.word	0x0500000f


	//   ....[59]....
        /*0410*/ 	.word	0x0500000f


	//   ....[60]....
        /*0414*/ 	.word	0x0500000f


	//   ....[61]....
        /*0418*/ 	.word	0x0500000f


	//   ....[62]....
        /*041c*/ 	.word	0x0500000f


	//   ....[63]....
        /*0420*/ 	.word	0x0500000f


	//   ....[64]....
        /*0424*/ 	.word	0x0500000f


	//   ....[65]....
        /*0428*/ 	.word	0x0500000f


	//   ....[66]....
        /*042c*/ 	.word	0x0500000f


	//   ....[67]....
        /*0430*/ 	.word	0x0500000f


	//   ....[68]....
        /*0434*/ 	.word	0x0500000f


	//   ....[69]....
        /*0438*/ 	.word	0x0500000f


	//   ....[70]....
        /*043c*/ 	.word	0x0500000f


	//   ....[71]....
        /*0440*/ 	.word	0x0500000f


	//   ....[72]....
        /*0444*/ 	.word	0x0500000f


	//   ....[73]....
        /*0448*/ 	.word	0x0500000f


	//   ....[74]....
        /*044c*/ 	.word	0x0500000f


	//   ....[75]....
        /*0450*/ 	.word	0x0500000f


	//   ....[76]....
        /*0454*/ 	.word	0x0500000f


	//   ....[77]....
        /*0458*/ 	.word	0x0500000f


	//   ....[78]....
        /*045c*/ 	.word	0x0500000f


	//   ....[79]....
        /*0460*/ 	.word	0x0500000f


	//   ....[80]....
        /*0464*/ 	.word	0x0500000f


	//   ....[81]....
        /*0468*/ 	.word	0x0500000f


	//   ....[82]....
        /*046c*/ 	.word	0x0500000f


	//   ....[83]....
        /*0470*/ 	.word	0x0500000f


	//   ....[84]....
        /*0474*/ 	.word	0x0500000f


	//   ....[85]....
        /*0478*/ 	.word	0x0500000f


	//   ....[86]....
        /*047c*/ 	.word	0x0500000f


	//   ....[87]....
        /*0480*/ 	.word	0x0500000f


	//   ....[88]....
        /*0484*/ 	.word	0x0500000f


	//   ....[89]....
        /*0488*/ 	.word	0x0500000f


	//   ....[90]....
        /*048c*/ 	.word	0x0500000f


	//   ....[91]....
        /*0490*/ 	.word	0x0500000f


	//   ....[92]....
        /*0494*/ 	.word	0x0500000f


	//   ....[93]....
        /*0498*/ 	.word	0x0500000f


	//   ....[94]....
        /*049c*/ 	.word	0x0500000f


	//----- nvinfo : EIATTR_COOP_GROUP_INSTR_OFFSETS
	.align		4
.L_319:
        /*04a0*/ 	.byte	0x04, 0x28
        /*04a2*/ 	.short	(.L_321 - .L_320)


	//   ....[0]....
.L_320:
        /*04a4*/ 	.word	0x00000060


	//   ....[1]....
        /*04a8*/ 	.word	0x000001c0


	//   ....[2]....
        /*04ac*/ 	.word	0x00000270


	//   ....[3]....
        /*04b0*/ 	.word	0x00000430


	//   ....[4]....
        /*04b4*/ 	.word	0x00000590


	//   ....[5]....
        /*04b8*/ 	.word	0x000006b0


	//   ....[6]....
        /*04bc*/ 	.word	0x00000810


	//   ....[7]....
        /*04c0*/ 	.word	0x00005a90


	//   ....[8]....
        /*04c4*/ 	.word	0x00009bb0


	//   ....[9]....
        /*04c8*/ 	.word	0x00009bd0


	//   ....[10]....
        /*04cc*/ 	.word	0x0000a3a0


	//   ....[11]....
        /*04d0*/ 	.word	0x0000a3e0


	//   ....[12]....
        /*04d4*/ 	.word	0x0000c2c0


	//   ....[13]....
        /*04d8*/ 	.word	0x0000c3c0


	//   ....[14]....
        /*04dc*/ 	.word	0x0000cc20


	//   ....[15]....
        /*04e0*/ 	.word	0x0000ccc0


	//   ....[16]....
        /*04e4*/ 	.word	0x0000e510


	//   ....[17]....
        /*04e8*/ 	.word	0x0000e530


	//   ....[18]....
        /*04ec*/ 	.word	0x0000ea20


	//   ....[19]....
        /*04f0*/ 	.word	0x0000eb60


	//   ....[20]....
        /*04f4*/ 	.word	0x0000fd30


	//   ....[21]....
        /*04f8*/ 	.word	0x00010070


	//   ....[22]....
        /*04fc*/ 	.word	0x00010100


	//   ....[23]....
        /*0500*/ 	.word	0x00010110


	//   ....[24]....
        /*0504*/ 	.word	0x00011d70


	//   ....[25]....
        /*0508*/ 	.word	0x00011f10


	//   ....[26]....
        /*050c*/ 	.word	0x00011f40


	//   ....[27]....
        /*0510*/ 	.word	0x00011f70


	//   ....[28]....
        /*0514*/ 	.word	0x00011fb0


	//   ....[29]....
        /*0518*/ 	.word	0x00012000


	//   ....[30]....
        /*051c*/ 	.word	0x00012060


	//   ....[31]....
        /*0520*/ 	.word	0x00012220


	//   ....[32]....
        /*0524*/ 	.word	0x00012280


	//   ....[33]....
        /*0528*/ 	.word	0x000122c0


	//   ....[34]....
        /*052c*/ 	.word	0x00012300


	//   ....[35]....
        /*0530*/ 	.word	0x00012330


	//   ....[36]....
        /*0534*/ 	.word	0x00012360


	//   ....[37]....
        /*0538*/ 	.word	0x00012400


	//   ....[38]....
        /*053c*/ 	.word	0x00012460


	//   ....[39]....
        /*0540*/ 	.word	0x00012500


	//   ....[40]....
        /*0544*/ 	.word	0x00015d70


	//   ....[41]....
        /*0548*/ 	.word	0x00015d80


	//   ....[42]....
        /*054c*/ 	.word	0x00015e70


	//   ....[43]....
        /*0550*/ 	.word	0x00015ed0


	//   ....[44]....
        /*0554*/ 	.word	0x00015f10


	//   ....[45]....
        /*0558*/ 	.word	0x00015f50


	//   ....[46]....
        /*055c*/ 	.word	0x00015f80


	//   ....[47]....
        /*0560*/ 	.word	0x00015fb0


	//   ....[48]....
        /*0564*/ 	.word	0x00016120


	//   ....[49]....
        /*0568*/ 	.word	0x00016180


	//   ....[50]....
        /*056c*/ 	.word	0x000161c0


	//   ....[51]....
        /*0570*/ 	.word	0x00016200


	//   ....[52]....
        /*0574*/ 	.word	0x00016230


	//   ....[53]....
        /*0578*/ 	.word	0x00016260


	//   ....[54]....
        /*057c*/ 	.word	0x00016320


	//   ....[55]....
        /*0580*/ 	.word	0x00016340


	//   ....[56]....
        /*0584*/ 	.word	0x000163b0


	//   ....[57]....
        /*0588*/ 	.word	0x00016a20


	//   ....[58]....
        /*058c*/ 	.word	0x00016e20


	//   ....[59]....
        /*0590*/ 	.word	0x00016ed0


	//   ....[60]....
        /*0594*/ 	.word	0x00016f70


	//   ....[61]....
        /*0598*/ 	.word	0x00017010


	//   ....[62]....
        /*059c*/ 	.word	0x000170b0


	//   ....[63]....
        /*05a0*/ 	.word	0x00017150


	//   ....[64]....
        /*05a4*/ 	.word	0x000171f0


	//   ....[65]....
        /*05a8*/ 	.word	0x00017290


	//   ....[66]....
        /*05ac*/ 	.word	0x00017330


	//   ....[67]....
        /*05b0*/ 	.word	0x00017420


	//   ....[68]....
        /*05b4*/ 	.word	0x000174c0


	//   ....[69]....
        /*05b8*/ 	.word	0x00017560


	//   ....[70]....
        /*05bc*/ 	.word	0x00017600


	//   ....[71]....
        /*05c0*/ 	.word	0x000176a0


	//   ....[72]....
        /*05c4*/ 	.word	0x00017740


	//   ....[73]....
        /*05c8*/ 	.word	0x000177e0


	//   ....[74]....
        /*05cc*/ 	.word	0x00017880


	//   ....[75]....
        /*05d0*/ 	.word	0x00017b80


	//   ....[76]....
        /*05d4*/ 	.word	0x00017e60


	//   ....[77]....
        /*05d8*/ 	.word	0x00018250


	//   ....[78]....
        /*05dc*/ 	.word	0x000182e0


	//   ....[79]....
        /*05e0*/ 	.word	0x00018380


	//   ....[80]....
        /*05e4*/ 	.word	0x00018430


	//   ....[81]....
        /*05e8*/ 	.word	0x000184b0


	//   ....[82]....
        /*05ec*/ 	.word	0x00018530


	//   ....[83]....
        /*05f0*/ 	.word	0x000185b0


	//   ....[84]....
        /*05f4*/ 	.word	0x00018630


	//   ....[85]....
        /*05f8*/ 	.word	0x000186c0


	//   ....[86]....
        /*05fc*/ 	.word	0x00018770


	//   ....[87]....
        /*0600*/ 	.word	0x000187f0


	//   ....[88]....
        /*0604*/ 	.word	0x00018870


	//   ....[89]....
        /*0608*/ 	.word	0x000188f0


	//   ....[90]....
        /*060c*/ 	.word	0x00018970


	//   ....[91]....
        /*0610*/ 	.word	0x000189e0


	//   ....[92]....
        /*0614*/ 	.word	0x00018a80


	//   ....[93]....
        /*0618*/ 	.word	0x00018b10


	//   ....[94]....
        /*061c*/ 	.word	0x00018c30


	//----- nvinfo : EIATTR_REG_RECONFIG
	.align		4
.L_321:
        /*0620*/ 	.byte	0x01, 0x54
	.zero		2


	//----- nvinfo : EIATTR_SYSCALL_OFFSETS
	.align		4
        /*0624*/ 	.byte	0x04, 0x46
        /*0626*/ 	.short	(.L_323 - .L_322)


	//   ....[0]....
.L_322:
        /*0628*/ 	.word	0x00001820


	//   ....[1]....
        /*062c*/ 	.word	0x00001970


	//   ....[2]....
        /*0630*/ 	.word	0x00005c70


	//   ....[3]....
        /*0634*/ 	.word	0x00006150


	//   ....[4]....
        /*0638*/ 	.word	0x00013cf0


	//   ....[5]....
        /*063c*/ 	.word	0x00013e20


	//   ....[6]....
        /*0640*/ 	.word	0x00013f20


	//----- nvinfo : EIATTR_MBARRIER_INSTR_OFFSETS
	.align		4
.L_323:
        /*0644*/ 	.byte	0x04, 0x39
        /*0646*/ 	.short	(.L_325 - .L_324)


	//   ....[0]....
.L_324:
        /*0648*/ 	.word	0x000002e0
        /*064c*/ 	.word	0x000000ff
        /*0650*/ 	.word	0x00016800
        /*0654*/ 	.short	0x0100
        /*0656*/ 	.byte	0x08
	.zero		1


	//   ....[1]....
        /*0658*/ 	.word	0x000002f0
        /*065c*/ 	.word	0x000000ff
        /*0660*/ 	.word	0x00016820
        /*0664*/ 	.short	0x0100
        /*0666*/ 	.byte	0x08
	.zero		1


	//   ....[2]....
        /*0668*/ 	.word	0x000003e0
        /*066c*/ 	.word	0x000000ff
        /*0670*/ 	.word	0x00016830
        /*0674*/ 	.short	0x0100
        /*0676*/ 	.byte	0x08
	.zero		1


	//   ....[3]....
        /*0678*/ 	.word	0x000003f0
        /*067c*/ 	.word	0x000000ff
        /*0680*/ 	.word	0x00016840
        /*0684*/ 	.short	0x0100
        /*0686*/ 	.byte	0x08
	.zero		1


	//   ....[4]....
        /*0688*/ 	.word	0x00000400
        /*068c*/ 	.word	0x000000ff
        /*0690*/ 	.word	0x00016838
        /*0694*/ 	.short	0x0100
        /*0696*/ 	.byte	0x08
	.zero		1


	//   ....[5]....
        /*0698*/ 	.word	0x00000410
        /*069c*/ 	.word	0x000000ff
        /*06a0*/ 	.word	0x00016848
        /*06a4*/ 	.short	0x0100
        /*06a6*/ 	.byte	0x08
	.zero		1


	//   ....[6]....
        /*06a8*/ 	.word	0x00000540
        /*06ac*/ 	.word	0x000000ff
        /*06b0*/ 	.word	0x00016850
        /*06b4*/ 	.short	0x0100
        /*06b6*/ 	.byte	0x08
	.zero		1


	//   ....[7]....
        /*06b8*/ 	.word	0x00000550
        /*06bc*/ 	.word	0x000000ff
        /*06c0*/ 	.word	0x00016860
        /*06c4*/ 	.short	0x0100
        /*06c6*/ 	.byte	0x08
	.zero		1


	//   ....[8]....
        /*06c8*/ 	.word	0x00000560
        /*06cc*/ 	.word	0x000000ff
        /*06d0*/ 	.word	0x00016858
        /*06d4*/ 	.short	0x0100
        /*06d6*/ 	.byte	0x08
	.zero		1


	//   ....[9]....
        /*06d8*/ 	.word	0x00000570
        /*06dc*/ 	.word	0x000000ff
        /*06e0*/ 	.word	0x00016868
        /*06e4*/ 	.short	0x0100
        /*06e6*/ 	.byte	0x08
	.zero		1


	//   ....[10]....
        /*06e8*/ 	.word	0x00000660
        /*06ec*/ 	.word	0x000000ff
        /*06f0*/ 	.word	0x00016870
        /*06f4*/ 	.short	0x0100
        /*06f6*/ 	.byte	0x06
	.zero		1


	//   ....[11]....
        /*06f8*/ 	.word	0x00000670
        /*06fc*/ 	.word	0x000000ff
        /*0700*/ 	.word	0x00016880
        /*0704*/ 	.short	0x0100
        /*0706*/ 	.byte	0x06
	.zero		1


	//   ....[12]....
        /*0708*/ 	.word	0x00000680
        /*070c*/ 	.word	0x000000ff
        /*0710*/ 	.word	0x00016878
        /*0714*/ 	.short	0x0100
        /*0716*/ 	.byte	0x06
	.zero		1


	//   ....[13]....
        /*0718*/ 	.word	0x00000690
        /*071c*/ 	.word	0x000000ff
        /*0720*/ 	.word	0x00016888
        /*0724*/ 	.short	0x0100
        /*0726*/ 	.byte	0x06
	.zero		1


	//   ....[14]....
        /*0728*/ 	.word	0x000007c0
        /*072c*/ 	.word	0x000000ff
        /*0730*/ 	.word	0x00016890
        /*0734*/ 	.short	0x0100
        /*0736*/ 	.byte	0x08
	.zero		1


	//   ....[15]....
        /*0738*/ 	.word	0x000007d0
        /*073c*/ 	.word	0x000000ff
        /*0740*/ 	.word	0x000168a0
        /*0744*/ 	.short	0x0100
        /*0746*/ 	.byte	0x08
	.zero		1


	//   ....[16]....
        /*0748*/ 	.word	0x000007e0
        /*074c*/ 	.word	0x000000ff
        /*0750*/ 	.word	0x00016898
        /*0754*/ 	.short	0x0100
        /*0756*/ 	.byte	0x08
	.zero		1


	//   ....[17]....
        /*0758*/ 	.word	0x000007f0
        /*075c*/ 	.word	0x000000ff
        /*0760*/ 	.word	0x000168a8
        /*0764*/ 	.short	0x0100
        /*0766*/ 	.byte	0x08
	.zero		1


	//   ....[18]....
        /*0768*/ 	.word	0x00000920
        /*076c*/ 	.word	0x000000ff
        /*0770*/ 	.word	0x000168b0
        /*0774*/ 	.short	0x0100
        /*0776*/ 	.byte	0x08
	.zero		1


	//   ....[19]....
        /*0778*/ 	.word	0x00000930
        /*077c*/ 	.word	0x000000ff
        /*0780*/ 	.word	0x000168c0
        /*0784*/ 	.short	0x0100
        /*0786*/ 	.byte	0x08
	.zero		1


	//   ....[20]....
        /*0788*/ 	.word	0x00000940
        /*078c*/ 	.word	0x000000ff
        /*0790*/ 	.word	0x000168b8
        /*0794*/ 	.short	0x0100
        /*0796*/ 	.byte	0x08
	.zero		1


	//   ....[21]....
        /*0798*/ 	.word	0x00000950
        /*079c*/ 	.word	0x000000ff
        /*07a0*/ 	.word	0x000168c8
        /*07a4*/ 	.short	0x0100
        /*07a6*/ 	.byte	0x08
	.zero		1


	//   ....[22]....
        /*07a8*/ 	.word	0x00002c60
        /*07ac*/ 	.word	0x0000004e
        /*07b0*/ 	.word	0x00016890
        /*07b4*/ 	.short	0x010a
        /*07b6*/ 	.byte	0x3f
	.zero		1


	//   ....[23]....
        /*07b8*/ 	.word	0x00003ff0
        /*07bc*/ 	.word	0x0000004e
        /*07c0*/ 	.word	0x00016890
        /*07c4*/ 	.short	0x010a
        /*07c6*/ 	.byte	0x3f
	.zero		1


	//   ....[24]....
        /*07c8*/ 	.word	0x00005190
        /*07cc*/ 	.word	0x0000004e
        /*07d0*/ 	.word	0x00016890
        /*07d4*/ 	.short	0x010a
        /*07d6*/ 	.byte	0x3f
	.zero		1


	//   ....[25]....
        /*07d8*/ 	.word	0x000053b0
        /*07dc*/ 	.word	0x0000000c
        /*07e0*/ 	.word	0x00000000
        /*07e4*/ 	.short	0x0101
        /*07e6*/ 	.byte	0x3f
	.zero		1


	//   ....[26]....
        /*07e8*/ 	.word	0x000053f0
        /*07ec*/ 	.word	0x0000004e
        /*07f0*/ 	.word	0x000168b0
        /*07f4*/ 	.short	0x010a
        /*07f6*/ 	.byte	0x3f
	.zero		1


	//   ....[27]....
        /*07f8*/ 	.word	0x000057d0
        /*07fc*/ 	.word	0x0000004e
        /*0800*/ 	.word	0x00000000
        /*0804*/ 	.short	0x0101
        /*0806*/ 	.byte	0x3f
	.zero		1


	//   ....[28]....
        /*0808*/ 	.word	0x00005d10
        /*080c*/ 	.word	0x00000002
        /*0810*/ 	.word	0x00016800
        /*0814*/ 	.short	0x010a
        /*0816*/ 	.byte	0x3f
	.zero		1


	//   ....[29]....
        /*0818*/ 	.word	0x00005d60
        /*081c*/ 	.word	0x00000002
        /*0820*/ 	.word	0x00016800
        /*0824*/ 	.short	0x010a
        /*0826*/ 	.byte	0x3f
	.zero		1


	//   ....[30]....
        /*0828*/ 	.word	0x00006a90
        /*082c*/ 	.word	0x00000002
        /*0830*/ 	.word	0x00016800
        /*0834*/ 	.short	0x010a
        /*0836*/ 	.byte	0x3f
	.zero		1


	//   ....[31]....
        /*0838*/ 	.word	0x00008030
        /*083c*/ 	.word	0x00000002
        /*0840*/ 	.word	0x00016800
        /*0844*/ 	.short	0x010a
        /*0846*/ 	.byte	0x3f
	.zero		1


	//   ....[32]....
        /*0848*/ 	.word	0x00009140
        /*084c*/ 	.word	0x00000004
        /*0850*/ 	.word	0x00016830
        /*0854*/ 	.short	0x010a
        /*0856*/ 	.byte	0x3f
	.zero		1


	//   ....[33]....
        /*0858*/ 	.word	0x000091f0
        /*085c*/ 	.word	0x00000004
        /*0860*/ 	.word	0x00016830
        /*0864*/ 	.short	0x010a
        /*0866*/ 	.byte	0x3f
	.zero		1


	//   ....[34]....
        /*0868*/ 	.word	0x0000a990
        /*086c*/ 	.word	0x00000004
        /*0870*/ 	.word	0x00000000
        /*0874*/ 	.short	0x0101
        /*0876*/ 	.byte	0x3f
	.zero		1


	//   ....[35]....
        /*0878*/ 	.word	0x0000b580
        /*087c*/ 	.word	0x00000000
        /*0880*/ 	.word	0x00016830
        /*0884*/ 	.short	0x010a
        /*0886*/ 	.byte	0x3f
	.zero		1


	//   ....[36]....
        /*0888*/ 	.word	0x0000b5d0
        /*088c*/ 	.word	0x00000000
        /*0890*/ 	.word	0x00016830
        /*0894*/ 	.short	0x010a
        /*0896*/ 	.byte	0x3f
	.zero		1


	//   ....[37]....
        /*0898*/ 	.word	0x0000b8f0
        /*089c*/ 	.word	0x00000003
        /*08a0*/ 	.word	0x00016850
        /*08a4*/ 	.short	0x010a
        /*08a6*/ 	.byte	0x3f
	.zero		1


	//   ....[38]....
        /*08a8*/ 	.word	0x0000b930
        /*08ac*/ 	.word	0x00000003
        /*08b0*/ 	.word	0x00016850
        /*08b4*/ 	.short	0x010a
        /*08b6*/ 	.byte	0x3f
	.zero		1


	//   ....[39]....
        /*08b8*/ 	.word	0x0000d340
        /*08bc*/ 	.word	0x0000001b
        /*08c0*/ 	.word	0x00000000
        /*08c4*/ 	.short	0x0101
        /*08c6*/ 	.byte	0x3f
	.zero		1


	//   ....[40]....
        /*08c8*/ 	.word	0x0000d440
        /*08cc*/ 	.word	0x0000002b
        /*08d0*/ 	.word	0x00000000
        /*08d4*/ 	.short	0x0101
        /*08d6*/ 	.byte	0x3f
	.zero		1


	//   ....[41]....
        /*08d8*/ 	.word	0x0000ddc0
        /*08dc*/ 	.word	0x00000000
        /*08e0*/ 	.word	0x00016830
        /*08e4*/ 	.short	0x010a
        /*08e6*/ 	.byte	0x3f
	.zero		1


	//   ....[42]....
        /*08e8*/ 	.word	0x0000de10
        /*08ec*/ 	.word	0x00000000
        /*08f0*/ 	.word	0x00016830
        /*08f4*/ 	.short	0x010a
        /*08f6*/ 	.byte	0x3f
	.zero		1


	//   ....[43]....
        /*08f8*/ 	.word	0x0000e130
        /*08fc*/ 	.word	0x00000003
        /*0900*/ 	.word	0x00016850
        /*0904*/ 	.short	0x010a
        /*0906*/ 	.byte	0x3f
	.zero		1


	//   ....[44]....
        /*0908*/ 	.word	0x0000e170
        /*090c*/ 	.word	0x00000003
        /*0910*/ 	.word	0x00016850
        /*0914*/ 	.short	0x010a
        /*0916*/ 	.byte	0x3f
	.zero		1


	//   ....[45]....
        /*0918*/ 	.word	0x0000f2a0
        /*091c*/ 	.word	0x0000002f
        /*0920*/ 	.word	0x00000000
        /*0924*/ 	.short	0x0101
        /*0926*/ 	.byte	0x3f
	.zero		1


	//   ....[46]....
        /*0928*/ 	.word	0x0000f3f0
        /*092c*/ 	.word	0x0000002f
        /*0930*/ 	.word	0x00000000
        /*0934*/ 	.short	0x0101
        /*0936*/ 	.byte	0x3f
	.zero		1


	//   ....[47]....
        /*0938*/ 	.word	0x0000fc20
        /*093c*/ 	.word	0x0000000d
        /*0940*/ 	.word	0x00016850
        /*0944*/ 	.short	0x010a
        /*0946*/ 	.byte	0x3f
	.zero		1


	//   ....[48]....
        /*0948*/ 	.word	0x0000fc90
        /*094c*/ 	.word	0x0000000d
        /*0950*/ 	.word	0x00016850
        /*0954*/ 	.short	0x010a
        /*0956*/ 	.byte	0x3f
	.zero		1


	//   ....[49]....
        /*0958*/ 	.word	0x00010260
        /*095c*/ 	.word	0x00000008
        /*0960*/ 	.word	0x00000000
        /*0964*/ 	.short	0x0101
        /*0966*/ 	.byte	0x3f
	.zero		1


	//   ....[50]....
        /*0968*/ 	.word	0x00011010
        /*096c*/ 	.word	0x00000000
        /*0970*/ 	.word	0x00000000
        /*0974*/ 	.short	0x0101
        /*0976*/ 	.byte	0x3f
	.zero		1


	//   ....[51]....
        /*0978*/ 	.word	0x00013210
        /*097c*/ 	.word	0x00000006
        /*0980*/ 	.word	0x00016820
        /*0984*/ 	.short	0x010a
        /*0986*/ 	.byte	0x3f
	.zero		1


	//   ....[52]....
        /*0988*/ 	.word	0x00013280
        /*098c*/ 	.word	0x00000005
        /*0990*/ 	.word	0x000168a0
        /*0994*/ 	.short	0x010a
        /*0996*/ 	.byte	0x3f
	.zero		1


	//   ....[53]....
        /*0998*/ 	.word	0x00013430
        /*099c*/ 	.word	0x00000005
        /*09a0*/ 	.word	0x000168c0
        /*09a4*/ 	.short	0x010a
        /*09a6*/ 	.byte	0x3f
	.zero		1


	//   ....[54]....
        /*09a8*/ 	.word	0x000136a0
        /*09ac*/ 	.word	0x0000000a
        /*09b0*/ 	.word	0x000168a0
        /*09b4*/ 	.short	0x010a
        /*09b6*/ 	.byte	0x3f
	.zero		1


	//   ....[55]....
        /*09b8*/ 	.word	0x00013840
        /*09bc*/ 	.word	0x0000000a
        /*09c0*/ 	.word	0x000168c0
        /*09c4*/ 	.short	0x010a
        /*09c6*/ 	.byte	0x3f
	.zero		1


	//   ....[56]....
        /*09c8*/ 	.word	0x000143d0
        /*09cc*/ 	.word	0x00000005
        /*09d0*/ 	.word	0x00016840
        /*09d4*/ 	.short	0x010a
        /*09d6*/ 	.byte	0x3f
	.zero		1


	//   ....[57]....
        /*09d8*/ 	.word	0x00014720
        /*09dc*/ 	.word	0x0000001b
        /*09e0*/ 	.word	0x00016820
        /*09e4*/ 	.short	0x010a
        /*09e6*/ 	.byte	0x3f
	.zero		1


	//   ....[58]....
        /*09e8*/ 	.word	0x000149f0
        /*09ec*/ 	.word	0x00000003
        /*09f0*/ 	.word	0x00016840
        /*09f4*/ 	.short	0x010a
        /*09f6*/ 	.byte	0x3f
	.zero		1


	//   ....[59]....
        /*09f8*/ 	.word	0x00014bd0
        /*09fc*/ 	.word	0x00000002
        /*0a00*/ 	.word	0x00000060
        /*0a04*/ 	.short	0x010a
        /*0a06*/ 	.byte	0x3f
	.zero		1


	//   ....[60]....
        /*0a08*/ 	.word	0x00015040
        /*0a0c*/ 	.word	0x00000003
        /*0a10*/ 	.word	0x00016840
        /*0a14*/ 	.short	0x010a
        /*0a16*/ 	.byte	0x3f
	.zero		1


	//   ....[61]....
        /*0a18*/ 	.word	0x00015220
        /*0a1c*/ 	.word	0x00000003
        /*0a20*/ 	.word	0x00000060
        /*0a24*/ 	.short	0x010a
        /*0a26*/ 	.byte	0x3f
	.zero		1


	//   ....[62]....
        /*0a28*/ 	.word	0x000155e0
        /*0a2c*/ 	.word	0x00000002
        /*0a30*/ 	.word	0x00016840
        /*0a34*/ 	.short	0x010a
        /*0a36*/ 	.byte	0x3f
	.zero		1


	//   ....[63]....
        /*0a38*/ 	.word	0x000157d0
        /*0a3c*/ 	.word	0x00000002
        /*0a40*/ 	.word	0x00000060
        /*0a44*/ 	.short	0x010a
        /*0a46*/ 	.byte	0x3f
	.zero		1


	//   ....[64]....
        /*0a48*/ 	.word	0x00015b20
        /*0a4c*/ 	.word	0x00000003
        /*0a50*/ 	.word	0x00016860
        /*0a54*/ 	.short	0x010a
        /*0a56*/ 	.byte	0x3f
	.zero		1


	//   ....[65]....
        /*0a58*/ 	.word	0x000169a0
        /*0a5c*/ 	.word	0x00000009
        /*0a60*/ 	.word	0x00016820
        /*0a64*/ 	.short	0x010a
        /*0a66*/ 	.byte	0x3f
	.zero		1


	//   ....[66]....
        /*0a68*/ 	.word	0x00016b30
        /*0a6c*/ 	.word	0x00000007
        /*0a70*/ 	.word	0x00000000
        /*0a74*/ 	.short	0x010a
        /*0a76*/ 	.byte	0x3f
	.zero		1


	//   ....[67]....
        /*0a78*/ 	.word	0x00016ba0
        /*0a7c*/ 	.word	0x00000003
        /*0a80*/ 	.word	0x00000000
        /*0a84*/ 	.short	0x010a
        /*0a86*/ 	.byte	0x3f
	.zero		1


	//   ....[68]....
        /*0a88*/ 	.word	0x00016c00
        /*0a8c*/ 	.word	0x00000005
        /*0a90*/ 	.word	0x00000000
        /*0a94*/ 	.short	0x010a
        /*0a96*/ 	.byte	0x3f
	.zero		1


	//   ....[69]....
        /*0a98*/ 	.word	0x00016c30
        /*0a9c*/ 	.word	0x00000003
        /*0aa0*/ 	.word	0x00000000
        /*0aa4*/ 	.short	0x010a
        /*0aa6*/ 	.byte	0x3f
	.zero		1


	//   ....[70]....
        /*0aa8*/ 	.word	0x00016c90
        /*0aac*/ 	.word	0x0000004e
        /*0ab0*/ 	.word	0x00016890
        /*0ab4*/ 	.short	0x010a
        /*0ab6*/ 	.byte	0x3f
	.zero		1


	//   ....[71]....
        /*0ab8*/ 	.word	0x00016ce0
        /*0abc*/ 	.word	0x0000004e
        /*0ac0*/ 	.word	0x00016890
        /*0ac4*/ 	.short	0x010a
        /*0ac6*/ 	.byte	0x3f
	.zero		1


	//   ....[72]....
        /*0ac8*/ 	.word	0x00016d30
        /*0acc*/ 	.word	0x0000004e
        /*0ad0*/ 	.word	0x00016890
        /*0ad4*/ 	.short	0x010a
        /*0ad6*/ 	.byte	0x3f
	.zero		1


	//   ....[73]....
        /*0ad8*/ 	.word	0x00016d80
        /*0adc*/ 	.word	0x0000004e
        /*0ae0*/ 	.word	0x000168b0
        /*0ae4*/ 	.short	0x010a
        /*0ae6*/ 	.byte	0x3f
	.zero		1


	//   ....[74]....
        /*0ae8*/ 	.word	0x00017370
        /*0aec*/ 	.word	0x00000002
        /*0af0*/ 	.word	0x00016800
        /*0af4*/ 	.short	0x010a
        /*0af6*/ 	.byte	0x3f
	.zero		1


	//   ....[75]....
        /*0af8*/ 	.word	0x000178c0
        /*0afc*/ 	.word	0x00000002
        /*0b00*/ 	.word	0x00016800
        /*0b04*/ 	.short	0x010a
        /*0b06*/ 	.byte	0x3f
	.zero		1


	//   ....[76]....
        /*0b08*/ 	.word	0x00017910
        /*0b0c*/ 	.word	0x00000004
        /*0b10*/ 	.word	0x00016830
        /*0b14*/ 	.short	0x010a
        /*0b16*/ 	.byte	0x3f
	.zero		1


	//   ....[77]....
        /*0b18*/ 	.word	0x00017960
        /*0b1c*/ 	.word	0x00000000
        /*0b20*/ 	.word	0x00016830
        /*0b24*/ 	.short	0x010a
        /*0b26*/ 	.byte	0x3f
	.zero		1


	//   ....[78]....
        /*0b28*/ 	.word	0x000179b0
        /*0b2c*/ 	.word	0x00000003
        /*0b30*/ 	.word	0x00016850
        /*0b34*/ 	.short	0x010a
        /*0b36*/ 	.byte	0x3f
	.zero		1


	//   ....[79]....
        /*0b38*/ 	.word	0x00017a00
        /*0b3c*/ 	.word	0x00000000
        /*0b40*/ 	.word	0x00016830
        /*0b44*/ 	.short	0x010a
        /*0b46*/ 	.byte	0x3f
	.zero		1


	//   ....[80]....
        /*0b48*/ 	.word	0x00017a50
        /*0b4c*/ 	.word	0x00000003
        /*0b50*/ 	.word	0x00016850
        /*0b54*/ 	.short	0x010a
        /*0b56*/ 	.byte	0x3f
	.zero		1


	//   ....[81]....
        /*0b58*/ 	.word	0x00017aa0
        /*0b5c*/ 	.word	0x0000000d
        /*0b60*/ 	.word	0x00016850
        /*0b64*/ 	.short	0x010a
        /*0b66*/ 	.byte	0x3f
	.zero		1


	//   ....[82]....
        /*0b68*/ 	.word	0x00017c40
        /*0b6c*/ 	.word	0x00000006
        /*0b70*/ 	.word	0x00016820
        /*0b74*/ 	.short	0x010a
        /*0b76*/ 	.byte	0x3f
	.zero		1


	//   ....[83]....
        /*0b78*/ 	.word	0x00017c90
        /*0b7c*/ 	.word	0x00000005
        /*0b80*/ 	.word	0x000168a0
        /*0b84*/ 	.short	0x010a
        /*0b86*/ 	.byte	0x3f
	.zero		1


	//   ....[84]....
        /*0b88*/ 	.word	0x00017ce0
        /*0b8c*/ 	.word	0x00000005
        /*0b90*/ 	.word	0x000168c0
        /*0b94*/ 	.short	0x010a
        /*0b96*/ 	.byte	0x3f
	.zero		1


	//   ....[85]....
        /*0b98*/ 	.word	0x00017d30
        /*0b9c*/ 	.word	0x0000000a
        /*0ba0*/ 	.word	0x000168a0
        /*0ba4*/ 	.short	0x010a
        /*0ba6*/ 	.byte	0x3f
	.zero		1


	//   ....[86]....
        /*0ba8*/ 	.word	0x00017d80
        /*0bac*/ 	.word	0x0000000a
        /*0bb0*/ 	.word	0x000168c0
        /*0bb4*/ 	.short	0x010a
        /*0bb6*/ 	.byte	0x3f
	.zero		1


	//   ....[87]....
        /*0bb8*/ 	.word	0x00017f20
        /*0bbc*/ 	.word	0x00000005
        /*0bc0*/ 	.word	0x00016840
        /*0bc4*/ 	.short	0x010a
        /*0bc6*/ 	.byte	0x3f
	.zero		1


	//   ....[88]....
        /*0bc8*/ 	.word	0x00017f70
        /*0bcc*/ 	.word	0x0000001b
        /*0bd0*/ 	.word	0x00016820
        /*0bd4*/ 	.short	0x010a
        /*0bd6*/ 	.byte	0x3f
	.zero		1


	//   ....[89]....
        /*0bd8*/ 	.word	0x00017fc0
        /*0bdc*/ 	.word	0x00000003
        /*0be0*/ 	.word	0x00016840
        /*0be4*/ 	.short	0x010a
        /*0be6*/ 	.byte	0x3f
	.zero		1


	//   ....[90]....
        /*0be8*/ 	.word	0x00018010
        /*0bec*/ 	.word	0x00000002
        /*0bf0*/ 	.word	0x00000060
        /*0bf4*/ 	.short	0x010a
        /*0bf6*/ 	.byte	0x3f
	.zero		1


	//   ....[91]....
        /*0bf8*/ 	.word	0x00018060
        /*0bfc*/ 	.word	0x00000003
        /*0c00*/ 	.word	0x00016840
        /*0c04*/ 	.short	0x010a
        /*0c06*/ 	.byte	0x3f
	.zero		1


	//   ....[92]....
        /*0c08*/ 	.word	0x000180b0
        /*0c0c*/ 	.word	0x00000003
        /*0c10*/ 	.word	0x00000060
        /*0c14*/ 	.short	0x010a
        /*0c16*/ 	.byte	0x3f
	.zero		1


	//   ....[93]....
        /*0c18*/ 	.word	0x00018100
        /*0c1c*/ 	.word	0x00000002
        /*0c20*/ 	.word	0x00016840
        /*0c24*/ 	.short	0x010a
        /*0c26*/ 	.byte	0x3f
	.zero		1


	//   ....[94]....
        /*0c28*/ 	.word	0x00018150
        /*0c2c*/ 	.word	0x00000002
        /*0c30*/ 	.word	0x00000060
        /*0c34*/ 	.short	0x010a
        /*0c36*/ 	.byte	0x3f
	.zero		1


	//   ....[95]....
        /*0c38*/ 	.word	0x000181a0
        /*0c3c*/ 	.word	0x00000003
        /*0c40*/ 	.word	0x00016860
        /*0c44*/ 	.short	0x010a
        /*0c46*/ 	.byte	0x3f
	.zero		1


	//   ....[96]....
        /*0c48*/ 	.word	0x00018b50
        /*0c4c*/ 	.word	0x00000009
        /*0c50*/ 	.word	0x00016820
        /*0c54*/ 	.short	0x010a
        /*0c56*/ 	.byte	0x3f
	.zero		1


	//   ....[97]....
        /*0c58*/ 	.word	0x00018cf0
        /*0c5c*/ 	.word	0x00000007
        /*0c60*/ 	.word	0x00000000
        /*0c64*/ 	.short	0x010a
        /*0c66*/ 	.byte	0x3f
	.zero		1


	//   ....[98]....
        /*0c68*/ 	.word	0x00018d40
        /*0c6c*/ 	.word	0x00000003
        /*0c70*/ 	.word	0x00000000
        /*0c74*/ 	.short	0x010a
        /*0c76*/ 	.byte	0x3f
	.zero		1


	//   ....[99]....
        /*0c78*/ 	.word	0x00018d90
        /*0c7c*/ 	.word	0x00000005
        /*0c80*/ 	.word	0x00000000
        /*0c84*/ 	.short	0x010a
        /*0c86*/ 	.byte	0x3f
	.zero		1


	//----- nvinfo : EIATTR_NUM_MBARRIERS
	.align		4
.L_325:
        /*0c88*/ 	.byte	0x03, 0x38
        /*0c8a*/ 	.short	0x0016


	//----- nvinfo : EIATTR_EXIT_INSTR_OFFSETS
	.align		4
        /*0c8c*/ 	.byte	0x04, 0x1c
        /*0c8e*/ 	.short	(.L_327 - .L_326)


	//   ....[0]....
.L_326:
        /*0c90*/ 	.word	0x00016c80


	//----- nvinfo : EIATTR_MAX_THREADS
	.align		4
.L_327:
        /*0c94*/ 	.byte	0x04, 0x05
        /*0c96*/ 	.short	(.L_329 - .L_328)
.L_328:
        /*0c98*/ 	.word	0x00000200
        /*0c9c*/ 	.word	0x00000001
        /*0ca0*/ 	.word	0x00000001


	//----- nvinfo : EIATTR_CRS_STACK_SIZE
	.align		4
.L_329:
        /*0ca4*/ 	.byte	0x04, 0x1e
        /*0ca6*/ 	.short	(.L_331 - .L_330)
.L_330:
        /*0ca8*/ 	.word	0x00000000


	//----- nvinfo : EIATTR_CBANK_PARAM_SIZE
	.align		4
.L_331:
        /*0cac*/ 	.byte	0x03, 0x19
        /*0cae*/ 	.short	0x0a70


	//----- nvinfo : EIATTR_PARAM_CBANK
	.align		4
        /*0cb0*/ 	.byte	0x04, 0x0a
        /*0cb2*/ 	.short	(.L_333 - .L_332)
	.align		4
.L_332:
        /*0cb4*/ 	.word	index@(.nv.constant0._ZN7cutlass13device_kernelIN5flash11enable_sm90INS1_16FlashAttnFwdSm90INS1_25CollectiveMainloopFwdSm90ILi2EN4cute5tupleIJNS5_1CILi1EEES8_S8_EEENS6_IJNS7_ILi192EEENS7_ILi128EEENS7_ILi64EEEEEELi64ENS_10bfloat16_tEfNS_4arch4Sm90ELb1ELb0ELb0ELb1ELb0ELb1ELb0ELb1ELb1ELb0ELb0ELb0EEENS1_21CollectiveEpilogueFwdINS6_IJSA_SC_SB_EEES9_SE_SG_Li384ELb1ELb0ELb0ELb0EEENS1_36VarlenDynamicPersistentTileSchedulerILi192ELi128ELi384ELi32ELb0ELb0ELb1ELb1ELb1ELb1EEEEEEEEEvNT_6ParamsE)
        /*0cb8*/ 	.short	0x0210
        /*0cba*/ 	.short	0x0a70


	//----- nvinfo : EIATTR_SW_WAR
	.align		4
.L_333:
        /*0cbc*/ 	.byte	0x04, 0x36
        /*0cbe*/ 	.short	(.L_335 - .L_334)
.L_334:
        /*0cc0*/ 	.word	0x00000008
.L_335:


//--------------------- .nv.callgraph             --------------------------
	.section	.nv.callgraph,"",@"SHT_CUDA_CALLGRAPH"
	.align	4
	.sectionentsize	8
	.align		4
        /*0000*/ 	.word	0x00000000
	.align		4
        /*0004*/ 	.word	0xffffffff
	.align		4
        /*0008*/ 	.word	index@(_ZN7cutlass13device_kernelIN5flash11enable_sm90INS1_16FlashAttnFwdSm90INS1_25CollectiveMainloopFwdSm90ILi2EN4cute5tupleIJNS5_1CILi1EEES8_S8_EEENS6_IJNS7_ILi192EEESA_NS7_ILi64EEEEEELi64ENS_10bfloat16_tEfNS_4arch4Sm90ELb0ELb0ELb0ELb0ELb0ELb0ELb0ELb0ELb1ELb0ELb0ELb0EEENS1_21CollectiveEpilogueFwdINS6_IJSA_SB_SA_EEES9_SD_SF_Li384ELb0ELb0ELb0ELb0EEENS1_29StaticPersistentTileSchedulerILb0EEEEEEEEEvNT_6ParamsE)
	.align		4
        /*000c*/ 	.word	index@(__assertfail)
	.align		4
        /*0010*/ 	.word	index@(_ZN7cutlass13device_kernelIN5flash11enable_sm90INS1_16FlashAttnFwdSm90INS1_25CollectiveMainloopFwdSm90ILi2EN4cute5tupleIJNS5_1CILi1EEES8_S8_EEENS6_IJNS7_ILi192EEESA_NS7_ILi64EEEEEELi64ENS_10bfloat16_tEfNS_4arch4Sm90ELb0ELb0ELb0ELb1ELb0ELb0ELb0ELb0ELb1ELb0ELb0ELb0EEENS1_21CollectiveEpilogueFwdINS6_IJSA_SB_SA_EEES9_SD_SF_Li384ELb1ELb0ELb0ELb0EEENS1_36VarlenDynamicPersistentTileSchedulerILi192ELi192ELi384ELi32ELb0ELb0ELb1ELb0ELb1ELb1EEEEEEEEEvNT_6ParamsE)
	.align		4
        /*0014*/ 	.word	index@(__assertfail)
	.align		4
        /*0018*/ 	.word	index@(_ZN7cutlass13device_kernelIN5flash11enable_sm90INS1_16FlashAttnFwdSm90INS1_25CollectiveMainloopFwdSm90ILi2EN4cute5tupleIJNS5_1CILi1EEES8_S8_EEENS6_IJNS7_ILi192EEESA_NS7_ILi64EEEEEELi64ENS_10bfloat16_tEfNS_4arch4Sm90ELb0ELb0ELb0ELb1ELb0ELb1ELb0ELb0ELb1ELb0ELb0ELb0EEENS1_21CollectiveEpilogueFwdINS6_IJSA_SB_SA_EEES9_SD_SF_Li384ELb1ELb0ELb0ELb0EEENS1_36VarlenDynamicPersistentTileSchedulerILi192ELi192ELi384ELi32ELb0ELb0ELb1ELb0ELb1ELb1EEEEEEEEEvNT_6ParamsE)
	.align		4
        /*001c*/ 	.word	index@(__assertfail)
	.align		4
        /*0020*/ 	.word	index@(_ZN7cutlass13device_kernelIN5flash11enable_sm90INS1_16FlashAttnFwdSm90INS1_25CollectiveMainloopFwdSm90ILi2EN4cute5tupleIJNS5_1CILi1EEES8_S8_EEENS6_IJNS7_ILi192EEENS7_ILi128EEENS7_ILi64EEEEEELi64ENS_10bfloat16_tEfNS_4arch4Sm90ELb0ELb1ELb0ELb0ELb0ELb0ELb0ELb1ELb1ELb0ELb0ELb0EEENS1_21CollectiveEpilogueFwdINS6_IJSA_SC_SB_EEES9_SE_SG_Li384ELb0ELb0ELb0ELb0EEENS1_30DynamicPersistentTileSchedulerILi384ELi32ELb0ELb0ELb1EEEEEEEEEvNT_6ParamsE)
	.align		4
        /*0024*/ 	.word	index@(__assertfail)
	.align		4
        /*0028*/ 	.word	index@(_ZN7cutlass13device_kernelIN5flash11enable_sm90INS1_16FlashAttnFwdSm90INS1_25CollectiveMainloopFwdSm90ILi2EN4cute5tupleIJNS5_1CILi1EEES8_S8_EEENS6_IJNS7_ILi192EEENS7_ILi128EEENS7_ILi64EEEEEELi64ENS_10bfloat16_tEfNS_4arch4Sm90ELb0ELb1ELb0ELb1ELb0ELb0ELb0ELb1ELb1ELb0ELb0ELb0EEENS1_21CollectiveEpilogueFwdINS6_IJSA_SC_SB_EEES9_SE_SG_Li384ELb1ELb0ELb0ELb0EEENS1_36VarlenDynamicPersistentTileSchedulerILi192ELi128ELi384ELi32ELb0ELb0ELb1ELb1ELb0ELb1EEEEEEEEEvNT_6ParamsE)
	.align		4
        /*002c*/ 	.word	index@(__assertfail)
	.align		4
        /*0030*/ 	.word	index@(_ZN7cutlass13device_kernelIN5flash11enable_sm90INS1_16FlashAttnFwdSm90INS1_25CollectiveMainloopFwdSm90ILi2EN4cute5tupleIJNS5_1CILi1EEES8_S8_EEENS6_IJNS7_ILi192EEENS7_ILi128EEENS7_ILi64EEEEEELi64ENS_10bfloat16_tEfNS_4arch4Sm90ELb0ELb1ELb0ELb1ELb0ELb1ELb0ELb1ELb1ELb0ELb0ELb0EEENS1_21CollectiveEpilogueFwdINS6_IJSA_SC_SB_EEES9_SE_SG_Li384ELb1ELb0ELb0ELb0EEENS1_36VarlenDynamicPersistentTileSchedulerILi192ELi128ELi384ELi32ELb0ELb0ELb1ELb1ELb0ELb1EEEEEEEEEvNT_6ParamsE)
	.align		4
        /*0034*/ 	.word	index@(__assertfail)
	.align		4
        /*0038*/ 	.word	index@(_ZN7cutlass13device_kernelIN5flash11enable_sm90INS1_16FlashAttnFwdSm90INS1_25CollectiveMainloopFwdSm90ILi2EN4cute5tupleIJNS5_1CILi1EEES8_S8_EEENS6_IJNS7_ILi192EEENS7_ILi128EEENS7_ILi64EEEEEELi64ENS_10bfloat16_tEfNS_4arch4Sm90ELb1ELb0ELb0ELb0ELb0ELb0ELb0ELb1ELb1ELb0ELb0ELb0EEENS1_21CollectiveEpilogueFwdINS6_IJSA_SC_SB_EEES9_SE_SG_Li384ELb0ELb0ELb0ELb0EEENS1_30DynamicPersistentTileSchedulerILi384ELi32ELb0ELb0ELb1EEEEEEEEEvNT_6ParamsE)
	.align		4
        /*003c*/ 	.word	index@(__assertfail)
	.align		4
        /*0040*/ 	.word	index@(_ZN7cutlass13device_kernelIN5flash11enable_sm90INS1_16FlashAttnFwdSm90INS1_25CollectiveMainloopFwdSm90ILi2EN4cute5tupleIJNS5_1CILi1EEES8_S8_EEENS6_IJNS7_ILi192EEENS7_ILi128EEENS7_ILi64EEEEEELi64ENS_10bfloat16_tEfNS_4arch4Sm90ELb1ELb0ELb0ELb1ELb0ELb0ELb0ELb1ELb1ELb0ELb0ELb0EEENS1_21CollectiveEpilogueFwdINS6_IJSA_SC_SB_EEES9_SE_SG_Li384ELb1ELb0ELb0ELb0EEENS1_36VarlenDynamicPersistentTileSchedulerILi192ELi128ELi384ELi32ELb0ELb0ELb1ELb1ELb1ELb1EEEEEEEEEvNT_6ParamsE)
	.align		4
        /*0044*/ 	.word	index@(__assertfail)
	.align		4
        /*0048*/ 	.word	index@(_ZN7cutlass13device_kernelIN5flash11enable_sm90INS1_16FlashAttnFwdSm90INS1_25CollectiveMainloopFwdSm90ILi2EN4cute5tupleIJNS5_1CILi1EEES8_S8_EEENS6_IJNS7_ILi192EEENS7_ILi128EEENS7_ILi64EEEEEELi64ENS_10bfloat16_tEfNS_4arch4Sm90ELb1ELb0ELb0ELb1ELb0ELb1ELb0ELb1ELb1ELb0ELb0ELb0EEENS1_21CollectiveEpilogueFwdINS6_IJSA_SC_SB_EEES9_SE_SG_Li384ELb1ELb0ELb0ELb0EEENS1_36VarlenDynamicPersistentTileSchedulerILi192ELi128ELi384ELi32ELb0ELb0ELb1ELb1ELb1ELb1EEEEEEEEEvNT_6ParamsE)
	.align		4
        /*004c*/ 	.word	index@(__assertfail)
	.align		4
        /*0050*/ 	.word	0x00000000
	.align		4
        /*0054*/ 	.word	0xfffffffe
	.align		4
        /*0058*/ 	.word	0x00000000
	.align		4
        /*005c*/ 	.word	0xfffffffd
	.align		4
        /*0060*/ 	.word	0x00000000
	.align		4
        /*0064*/ 	.word	0xfffffffc


//--------------------- .nv.constant4             --------------------------
	.section	.nv.constant4,"a",@progbits
	.align	8
	.align		8
.nv.constant4:
        /*0000*/ 	.dword	__assertfail
	.align		8
        /*0008*/ 	.dword	__unnamed_1
	.align		8
        /*0010*/ 	.dword	__unnamed_2
	.align		8
        /*0018*/ 	.dword	__unnamed_3
	.align		8
        /*0020*/ 	.dword	__unnamed_4
	.align		8
        /*0028*/ 	.dword	__unnamed_5
	.align		8
        /*0030*/ 	.dword	__unnamed_6
	.align		8
        /*0038*/ 	.dword	__unnamed_7
	.align		8
        /*0040*/ 	.dword	__unnamed_8
	.align		8
        /*0048*/ 	.dword	__unnamed_9
	.align		8
        /*0050*/ 	.dword	_ZN65_INTERNAL_d682dc15_29_flash_fwd_hdim64_bf16_sm90_cu_49158569_35284cuda3std3__45__cpo5beginE
	.align		8
        /*0058*/ 	.dword	_ZN65_INTERNAL_d682dc15_29_flash_fwd_hdim64_bf16_sm90_cu_49158569_35284cuda3std3__45__cpo3endE
	.align		8
        /*0060*/ 	.dword	_ZN65_INTERNAL_d682dc15_29_flash_fwd_hdim64_bf16_sm90_cu_49158569_35284cuda3std3__45__cpo6cbeginE
	.align		8
        /*0068*/ 	.dword	_ZN65_INTERNAL_d682dc15_29_flash_fwd_hdim64_bf16_sm90_cu_49158569_35284cuda3std3__45__cpo4cendE
	.align		8
        /*0070*/ 	.dword	_ZN65_INTERNAL_d682dc15_29_flash_fwd_hdim64_bf16_sm90_cu_49158569_35284cuda3std3__467_GLOBAL__N__d682dc15_29_flash_fwd_hdim64_bf16_sm90_cu_49158569_35286ignoreE
	.align		8
        /*0078*/ 	.dword	_ZN65_INTERNAL_d682dc15_29_flash_fwd_hdim64_bf16_sm90_cu_49158569_35284cuda3std3__419piecewise_constructE
	.align		8
        /*0080*/ 	.dword	_ZN65_INTERNAL_d682dc15_29_flash_fwd_hdim64_bf16_sm90_cu_49158569_35284cuda3std3__48in_placeE
	.align		8
        /*0088*/ 	.dword	_ZN65_INTERNAL_d682dc15_29_flash_fwd_hdim64_bf16_sm90_cu_49158569_35284cuda3std6ranges3__45__cpo4swapE
	.align		8
        /*0090*/ 	.dword	_ZN65_INTERNAL_d682dc15_29_flash_fwd_hdim64_bf16_sm90_cu_49158569_35284cuda3std6ranges3__45__cpo9iter_moveE
	.align		8
        /*0098*/ 	.dword	_ZN65_INTERNAL_d682dc15_29_flash_fwd_hdim64_bf16_sm90_cu_49158569_35284cute7productE
	.align		8
        /*00a0*/ 	.dword	_ZN65_INTERNAL_d682dc15_29_flash_fwd_hdim64_bf16_sm90_cu_49158569_35284cute1_E
	.align		8
        /*00a8*/ 	.dword	$str$20
	.align		8
        /*00b0*/ 	.dword	$str$21


//--------------------- .text._ZN7cutlass13device_kernelIN5flash11enable_sm90INS1_16FlashAttnFwdSm90INS1_25CollectiveMainloopFwdSm90ILi2EN4cute5tupleIJNS5_1CILi1EEES8_S8_EEENS6_IJNS7_ILi192EEESA_NS7_ILi64EEEEEELi64ENS_10bfloat16_tEfNS_4arch4Sm90ELb0ELb0ELb0ELb0ELb0ELb0ELb0ELb0ELb1ELb0ELb0ELb0EEENS1_21CollectiveEpilogueFwdINS6_IJSA_SB_SA_EEES9_SD_SF_Li384ELb0ELb0ELb0ELb0EEENS1_29StaticPersistentTileSchedulerILb0EEEEEEEEEvNT_6ParamsE --------------------------
	.section	.text._ZN7cutlass13device_kernelIN5flash11enable_sm90INS1_16FlashAttnFwdSm90INS1_25CollectiveMainloopFwdSm90ILi2EN4cute5tupleIJNS5_1CILi1EEES8_S8_EEENS6_IJNS7_ILi192EEESA_NS7_ILi64EEEEEELi64ENS_10bfloat16_tEfNS_4arch4Sm90ELb0ELb0ELb0ELb0ELb0ELb0ELb0ELb0ELb1ELb0ELb0ELb0EEENS1_21CollectiveEpilogueFwdINS6_IJSA_SB_SA_EEES9_SD_SF_Li384ELb0ELb0ELb0ELb0EEENS1_29StaticPersistentTileSchedulerILb0EEEEEEEEEvNT_6ParamsE,"ax",@progbits
	.align	128
.text._ZN7cutlass13device_kernelIN5flash11enable_sm90INS1_16FlashAttnFwdSm90INS1_25CollectiveMainloopFwdSm90ILi2EN4cute5tupleIJNS5_1CILi1EEES8_S8_EEENS6_IJNS7_ILi192EEESA_NS7_ILi64EEEEEELi64ENS_10bfloat16_tEfNS_4arch4Sm90ELb0ELb0ELb0ELb0ELb0ELb0ELb0ELb0ELb1ELb0ELb0ELb0EEENS1_21CollectiveEpilogueFwdINS6_IJSA_SB_SA_EEES9_SD_SF_Li384ELb0ELb0ELb0ELb0EEENS1_29StaticPersistentTileSchedulerILb0EEEEEEEEEvNT_6ParamsE:
        .type           _ZN7cutlass13device_kernelIN5flash11enable_sm90INS1_16FlashAttnFwdSm90INS1_25CollectiveMainloopFwdSm90ILi2EN4cute5tupleIJNS5_1CILi1EEES8_S8_EEENS6_IJNS7_ILi192EEESA_NS7_ILi64EEEEEELi64ENS_10bfloat16_tEfNS_4arch4Sm90ELb0ELb0ELb0ELb0ELb0ELb0ELb0ELb0ELb1ELb0ELb0ELb0EEENS1_21CollectiveEpilogueFwdINS6_IJSA_SB_SA_EEES9_SD_SF_Li384ELb0ELb0ELb0ELb0EEENS1_29StaticPersistentTileSchedulerILb0EEEEEEEEEvNT_6ParamsE,@function
        .size           _ZN7cutlass13device_kernelIN5flash11enable_sm90INS1_16FlashAttnFwdSm90INS1_25CollectiveMainloopFwdSm90ILi2EN4cute5tupleIJNS5_1CILi1EEES8_S8_EEENS6_IJNS7_ILi192EEESA_NS7_ILi64EEEEEELi64ENS_10bfloat16_tEfNS_4arch4Sm90ELb0ELb0ELb0ELb0ELb0ELb0ELb0ELb0ELb1ELb0ELb0ELb0EEENS1_21CollectiveEpilogueFwdINS6_IJSA_SB_SA_EEES9_SD_SF_Li384ELb0ELb0ELb0ELb0EEENS1_29StaticPersistentTileSchedulerILb0EEEEEEEEEvNT_6ParamsE,(.L_x_2276 - _ZN7cutlass13device_kernelIN5flash11enable_sm90INS1_16FlashAttnFwdSm90INS1_25CollectiveMainloopFwdSm90ILi2EN4cute5tupleIJNS5_1CILi1EEES8_S8_EEENS6_IJNS7_ILi192EEESA_NS7_ILi64EEEEEELi64ENS_10bfloat16_tEfNS_4arch4Sm90ELb0ELb0ELb0ELb0ELb0ELb0ELb0ELb0ELb1ELb0ELb0ELb0EEENS1_21CollectiveEpilogueFwdINS6_IJSA_SB_SA_EEES9_SD_SF_Li384ELb0ELb0ELb0ELb0EEENS1_29StaticPersistentTileSchedulerILb0EEEEEEEEEvNT_6ParamsE)
        .other          _ZN7cutlass13device_kernelIN5flash11enable_sm90INS1_16FlashAttnFwdSm90INS1_25CollectiveMainloopFwdSm90ILi2EN4cute5tupleIJNS5_1CILi1EEES8_S8_EEENS6_IJNS7_ILi192EEESA_NS7_ILi64EEEEEELi64ENS_10bfloat16_tEfNS_4arch4Sm90ELb0ELb0ELb0ELb0ELb0ELb0ELb0ELb0ELb1ELb0ELb0ELb0EEENS1_21CollectiveEpilogueFwdINS6_IJSA_SB_SA_EEES9_SD_SF_Li384ELb0ELb0ELb0ELb0EEENS1_29StaticPersistentTileSchedulerILb0EEEEEEEEEvNT_6ParamsE,@"STO_CUDA_ENTRY STV_DEFAULT"
_ZN7cutlass13device_kernelIN5flash11enable_sm90INS1_16FlashAttnFwdSm90INS1_25CollectiveMainloopFwdSm90ILi2EN4cute5tupleIJNS5_1CILi1EEES8_S8_EEENS6_IJNS7_ILi192EEESA_NS7_ILi64EEEEEELi64ENS_10bfloat16_tEfNS_4arch4Sm90ELb0ELb0ELb0ELb0ELb0ELb0ELb0ELb0ELb1ELb0ELb0ELb0EEENS1_21CollectiveEpilogueFwdINS6_IJSA_SB_SA_EEES9_SD_SF_Li384ELb0ELb0ELb0ELb0EEENS1_29StaticPersistentTileSchedulerILb0EEEEEEEEEvNT_6ParamsE:
[----:B------:R-:W1:Y:S02]  /*0000*/  LDC R1, c[0x0][0x28] ;  /* 0x00000a00ff017b82 */ /* 0x000e640000000800 */
[----:B-1----:R-:W-:Y:S01]  /*0010*/  VIADD R1, R1, 0xffffffe8 ;  /* 0xffffffe801017836 */ /* 0x002fe20000000000 */
[----:B------:R-:W1:Y:S01]  /*0020*/  S2R R3, SR_TID.X ;  /* 0x0000000000037919 */ /* 0x000e620000002100 */
[----:B------:R-:W-:Y:S01]  /*0030*/  ELECT P0, URZ, PT ;  /* 0x00000000003f782f */ /* 0x000fe20003800000 */
[----:B------:R-:W-:Y:S01]  /*0040*/  BSSY B0, `(.L_x_0) ;  /* 0x0000013000007945 */ /* 0x000fe20003800000 */
[----:B-1----:R-:W-:-:S05]  /*0050*/  SHF.R.U32.HI R0, RZ, 0x5, R3 ;  /* 0x00000005ff007819 */ /* 0x002fca0000011603 */
[----:B------:R-:W1:Y:S02]  /*0060*/  SHFL.IDX PT, R2, R0, RZ, 0x1f ;  /* 0x00001fff00027589 */ /* 0x000e6400000e0000 */
[----:B-1----:R-:W-:-:S13]  /*0070*/  ISETP.EQ.AND P0, PT, R2, RZ, P0 ;  /* 0x000000ff0200720c */ /* 0x002fda0000702270 */
[----:B------:R-:W-:Y:S05]  /*0080*/  @!P0 BRA `(.L_x_1) ;  /* 0x0000000000388947 */ /* 0x000fea0003800000 */
[----:B------:R-:W-:Y:S02]  /*0090*/  ULDC.64 UR4, c[0x0][0x198] ;  /* 0x0000660000047ab9 */ /* 0x000fe40000000a00 */
[----:B------:R-:W-:Y:S02]  /*00a0*/  UIADD3 UR6, UP0, UR4, 0x270, URZ ;  /* 0x0000027004067890 */ /* 0x000fe4000ff1e03f */
[----:B------:R-:W-:Y:S02]  /*00b0*/  UIADD3 UR8, UP1, UR4, 0x370, URZ ;  /* 0x0000037004087890 */ /* 0x000fe4000ff3e03f */
[----:B------:R-:W-:Y:S02]  /*00c0*/  UIADD3 UR10, UP2, UR4, 0x470, URZ ;  /* 0x00000470040a7890 */ /* 0x000fe4000ff5e03f */
[----:B------:R-:W-:Y:S02]  /*00d0*/  UIADD3 UR4, UP3, UR4, 0x9f0, URZ ;  /* 0x000009f004047890 */ /* 0x000fe4000ff7e03f */
[----:B------:R-:W-:-:S02]  /*00e0*/  UIADD3.X UR7, URZ, UR5, URZ, UP0, !UPT ;  /* 0x000000053f077290 */ /* 0x000fc400087fe43f */
[----:B------:R-:W-:Y:S02]  /*00f0*/  UIADD3.X UR9, URZ, UR5, URZ, UP1, !UPT ;  /* 0x000000053f097290 */ /* 0x000fe40008ffe43f */
[----:B------:R-:W-:Y:S02]  /*0100*/  UIADD3.X UR11, URZ, UR5, URZ, UP2, !UPT ;  /* 0x000000053f0b7290 */ /* 0x000fe400097fe43f */
[----:B------:R-:W-:-:S03]  /*0110*/  UIADD3.X UR5, URZ, UR5, URZ, UP3, !UPT ;  /* 0x000000053f057290 */ /* 0x000fc60009ffe43f */
[----:B------:R1:W-:Y:S02]  /*0120*/  UTMACCTL.PF [UR6] ;  /* 0x00000000060079b9 */ /* 0x0003e40008040000 */
[----:B------:R1:W-:Y:S02]  /*0130*/  UTMACCTL.PF [UR8] ;  /* 0x00000000080079b9 */ /* 0x0003e40008040000 */
[----:B------:R1:W-:Y:S02]  /*0140*/  UTMACCTL.PF [UR10] ;  /* 0x000000000a0079b9 */ /* 0x0003e40008040000 */
[----:B------:R1:W-:Y:S02]  /*0150*/  UTMACCTL.PF [UR4] ;  /* 0x00000000040079b9 */ /* 0x0003e40008040000 */
[----:B-1----:R-:W-:Y:S01]  /*0160*/  NOP ;  /* 0x0000000000007918 */ /* 0x002fe20000000000 */
.L_x_1:
[----:B------:R-:W-:Y:S05]  /*0170*/  BSYNC B0 ;  /* 0x0000000000007941 */ /* 0x000fea0003800000 */
.L_x_0:
[----:B------:R-:W-:Y:S01]  /*0180*/  VOTEU.ANY UP0, P0 ;  /* 0x00000000003f7886 */ /* 0x000fe20000000100 */
[----:B------:R-:W1:Y:S01]  /*0190*/  SHFL.IDX PT, R2, R0, RZ, 0x1f ;  /* 0x00001fff00027589 */ /* 0x000e6200000e0000 */
[----:B------:R-:W-:Y:S01]  /*01a0*/  UMOV UR4, 0x1 ;  /* 0x0000000100047882 */ /* 0x000fe20000000000 */
[----:B------:R-:W-:Y:S01]  /*01b0*/  SHF.R.U32.HI R3, RZ, 0x7, R3 ;  /* 0x00000007ff037819 */ /* 0x000fe20000011603 */
[----:B------:R-:W-:Y:S01]  /*01c0*/  VOTEU.ANY UP1, P0 ;  /* 0x00000000003f7886 */ /* 0x000fe20000020100 */
[----:B------:R-:W2:Y:S01]  /*01d0*/  @UP0 S2UR UR7, SR_CgaCtaId ;  /* 0x00000000000709c3 */ /* 0x000ea20000008800 */
[----:B------:R-:W-:Y:S01]  /*01e0*/  @UP0 UMOV UR6, 0x400 ;  /* 0x0000040000060882 */ /* 0x000fe20000000000 */
[----:B------:R-:W-:-:S04]  /*01f0*/  @UP0 UIADD3 UR4, -UR4, 0x100000, URZ ;  /* 0x0010000004040890 */ /* 0x000fc8000fffe13f */
[----:B------:R-:W-:Y:S02]  /*0200*/  @UP0 USHF.L.U32 UR5, UR4, 0xb, URZ ;  /* 0x0000000b04050899 */ /* 0x000fe4000800063f */
[----:B------:R-:W-:Y:S01]  /*0210*/  @UP0 USHF.L.U32 UR4, UR4, 0x1, URZ ;  /* 0x0000000104040899 */ /* 0x000fe2000800063f */
[----:B-1----:R-:W-:Y:S02]  /*0220*/  ISETP.NE.AND P1, PT, R2, RZ, PT ;  /* 0x000000ff0200720c */ /* 0x002fe40003f25270 */
[----:B------:R1:W3:Y:S01]  /*0230*/  SHFL.IDX PT, R2, R3, RZ, 0x1f ;  /* 0x00001fff03027589 */ /* 0x0002e200000e0000 */
[----:B--2---:R-:W-:Y:S01]  /*0240*/  @UP0 ULEA UR6, UR7, UR6, 0x18 ;  /* 0x0000000607060291 */ /* 0x004fe2000f8ec03f */
[----:B------:R-:W-:Y:S02]  /*0250*/  VOTEU.ANY UP0, P0 ;  /* 0x00000000003f7886 */ /* 0x000fe40000000100 */
[----:B------:R-:W2:Y:S09]  /*0260*/  FENCE.VIEW.ASYNC.S ;  /* 0x00000000000073c6 */ /* 0x000eb20000000000 */
[----:B--2---:R1:W2:Y:S01]  /*0270*/  @UP0 SYNCS.EXCH.64 URZ, [UR6+0x30800], UR4 ;  /* 0x03080004063f05b2 */ /* 0x0042a20008000100 */
[----:B------:R1:W4:Y:S02]  /*0280*/  @UP1 SYNCS.EXCH.64 URZ, [UR6+0x30820], UR4 ;  /* 0x03082004063f15b2 */ /* 0x0003240008000100 */
[----:B-1----:R-:W-:Y:S05]  /*0290*/  @P1 BRA `(.L_x_2) ;  /* 0x0000000000481947 */ /* 0x002fea0003800000 */
[----:B------:R-:W1:Y:S01]  /*02a0*/  S2UR UR5, SR_CgaCtaId ;  /* 0x00000000000579c3 */ /* 0x000e620000008800 */
[----:B------:R-:W-:Y:S01]  /*02b0*/  UMOV UR4, 0x400 ;  /* 0x0000040000047882 */ /* 0x000fe20000000000 */
[----:B------:R-:W-:Y:S01]  /*02c0*/  UMOV UR6, 0x1 ;  /* 0x0000000100067882 */ /* 0x000fe20000000000 */
[----:B------:R-:W-:Y:S01]  /*02d0*/  UMOV UR9, 0x3 ;  /* 0x0000000300097882 */ /* 0x000fe20000000000 */
[----:B------:R-:W-:-:S04]  /*02e0*/  UIADD3 UR6, -UR6, 0x100000, URZ ;  /* 0x0010000006067890 */ /* 0x000fc8000fffe13f */
[----:B------:R-:W-:Y:S02]  /*02f0*/  USHF.L.U32 UR7, UR6, 0xb, URZ ;  /* 0x0000000b06077899 */ /* 0x000fe4000800063f */
[----:B------:R-:W-:Y:S01]  /*0300*/  USHF.L.U32 UR6, UR6, 0x1, URZ ;  /* 0x0000000106067899 */ /* 0x000fe2000800063f */
[----:B------:R-:W-:Y:S01]  /*0310*/  ELECT P0, URZ, PT ;  /* 0x00000000003f782f */ /* 0x000fe20003800000 */
[----:B-1----:R-:W-:Y:S02]  /*0320*/  ULEA UR8, UR5, UR4, 0x18 ;  /* 0x0000000405087291 */ /* 0x002fe4000f8ec03f */
[----:B------:R-:W-:-:S04]  /*0330*/  UIADD3 UR4, -UR9, 0x100000, URZ ;  /* 0x0010000009047890 */ /* 0x000fc8000fffe13f */
[----:B------:R-:W-:Y:S02]  /*0340*/  USHF.L.U32 UR5, UR4, 0xb, URZ ;  /* 0x0000000b04057899 */ /* 0x000fe4000800063f */
[----:B------:R-:W-:Y:S01]  /*0350*/  USHF.L.U32 UR4, UR4, 0x1, URZ ;  /* 0x0000000104047899 */ /* 0x000fe2000800063f */
[----:B------:R-:W1:Y:S03]  /*0360*/  FENCE.VIEW.ASYNC.S ;  /* 0x00000000000073c6 */ /* 0x000e660000000000 */
[----:B-1----:R1:W1:Y:S08]  /*0370*/  SYNCS.EXCH.64 URZ, [UR8+0x30830], UR6 ;  /* 0x03083006083f75b2 */ /* 0x0022700008000100 */
[----:B------:R1:W1:Y:S01]  /*0380*/  SYNCS.EXCH.64 URZ, [UR8+0x30840], UR4 ;  /* 0x03084004083f75b2 */ /* 0x0002620008000100 */
[----:B------:R1:W1:Y:S01]  /*0390*/  SYNCS.EXCH.64 URZ, [UR8+0x30838], UR6 ;  /* 0x03083806083f75b2 */ /* 0x0002620008000100 */
[----:B------:R1:W1:Y:S01]  /*03a0*/  SYNCS.EXCH.64 URZ, [UR8+0x30848], UR4 ;  /* 0x03084804083f75b2 */ /* 0x0002620008000100 */
[----:B------:R-:W-:Y:S01]  /*03b0*/  NOP ;  /* 0x0000000000007918 */ /* 0x000fe20000000000 */
.L_x_2:
[----:B------:R-:W5:Y:S01]  /*03c0*/  SHFL.IDX PT, R3, R0, RZ, 0x1f ;  /* 0x00001fff00037589 */ /* 0x000f6200000e0000 */
[----:B------:R-:W-:Y:S01]  /*03d0*/  NOP ;  /* 0x0000000000007918 */ /* 0x000fe20000000000 */
[----:B-----5:R-:W-:-:S13]  /*03e0*/  ISETP.NE.AND P0, PT, R3, RZ, PT ;  /* 0x000000ff0300720c */ /* 0x020fda0003f05270 */
[----:B------:R-:W-:Y:S05]  /*03f0*/  @P0 BRA `(.L_x_3) ;  /* 0x0000000000480947 */ /* 0x000fea0003800000 */
[----:B-1----:R-:W1:Y:S01]  /*0400*/  S2UR UR5, SR_CgaCtaId ;  /* 0x00000000000579c3 */ /* 0x002e620000008800 */
[----:B------:R-:W-:Y:S01]  /*0410*/  UMOV UR4, 0x400 ;  /* 0x0000040000047882 */ /* 0x000fe20000000000 */
[----:B------:R-:W-:Y:S01]  /*0420*/  UMOV UR6, 0x1 ;  /* 0x0000000100067882 */ /* 0x000fe20000000000 */
[----:B------:R-:W-:Y:S01]  /*0430*/  UMOV UR7, 0x3 ;  /* 0x0000000300077882 */ /* 0x000fe20000000000 */
[----:B------:R-:W-:Y:S01]  /*0440*/  ELECT P0, URZ, PT ;  /* 0x00000000003f782f */ /* 0x000fe20003800000 */
[----:B-1----:R-:W-:Y:S02]  /*0450*/  ULEA UR8, UR5, UR4, 0x18 ;  /* 0x0000000405087291 */ /* 0x002fe4000f8ec03f */
[----:B------:R-:W-:-:S04]  /*0460*/  UIADD3 UR4, -UR6, 0x100000, URZ ;  /* 0x0010000006047890 */ /* 0x000fc8000fffe13f */
[----:B------:R-:W-:Y:S02]  /*0470*/  USHF.L.U32 UR5, UR4, 0xb, URZ ;  /* 0x0000000b04057899 */ /* 0x000fe4000800063f */
[----:B------:R-:W-:Y:S02]  /*0480*/  USHF.L.U32 UR4, UR4, 0x1, URZ ;  /* 0x0000000104047899 */ /* 0x000fe4000800063f */
        /* <DEDUP_REMOVED lines=9> */
.L_x_3:
[----:B------:R-:W5:Y:S01]  /*0520*/  SHFL.IDX PT, R3, R0, RZ, 0x1f ;  /* 0x00001fff00037589 */ /* 0x000f6200000e0000 */
[----:B------:R-:W-:Y:S01]  /*0530*/  NOP ;  /* 0x0000000000007918 */ /* 0x000fe20000000000 */
[----:B-----5:R-:W-:-:S13]  /*0540*/  ISETP.NE.AND P0, PT, R3, RZ, PT ;  /* 0x000000ff0300720c */ /* 0x020fda0003f05270 */
[----:B------:R-:W-:Y:S05]  /*0550*/  @P0 BRA `(.L_x_4) ;  /* 0x0000000000380947 */ /* 0x000fea0003800000 */
[----:B-1----:R-:W1:Y:S01]  /*0560*/  S2UR UR5, SR_CgaCtaId ;  /* 0x00000000000579c3 */ /* 0x002e620000008800 */
[----:B------:R-:W-:Y:S01]  /*0570*/  UMOV UR4, 0x400 ;  /* 0x0000040000047882 */ /* 0x000fe20000000000 */
[----:B------:R-:W-:Y:S01]  /*0580*/  UMOV UR7, 0x1 ;  /* 0x0000000100077882 */ /* 0x000fe20000000000 */
[----:B------:R-:W-:Y:S01]  /*0590*/  ELECT P0, URZ, PT ;  /* 0x00000000003f782f */ /* 0x000fe20003800000 */
[----:B-1----:R-:W-:Y:S02]  /*05a0*/  ULEA UR6, UR5, UR4, 0x18 ;  /* 0x0000000405067291 */ /* 0x002fe4000f8ec03f */
[----:B------:R-:W-:-:S04]  /*05b0*/  UIADD3 UR4, -UR7, 0x100000, URZ ;  /* 0x0010000007047890 */ /* 0x000fc8000fffe13f */
[----:B------:R-:W-:Y:S02]  /*05c0*/  USHF.L.U32 UR5, UR4, 0xb, URZ ;  /* 0x0000000b04057899 */ /* 0x000fe4000800063f */
[----:B------:R-:W-:Y:S01]  /*05d0*/  USHF.L.U32 UR4, UR4, 0x1, URZ ;  /* 0x0000000104047899 */ /* 0x000fe2000800063f */
[----:B------:R-:W1:Y:S11]  /*05e0*/  FENCE.VIEW.ASYNC.S ;  /* 0x00000000000073c6 */ /* 0x000e760000000000 */
[----:B-1----:R1:W1:Y:S01]  /*05f0*/  SYNCS.EXCH.64 URZ, [UR6+0x30870], UR4 ;  /* 0x03087004063f75b2 */ /* 0x0022620008000100 */
[----:B------:R1:W1:Y:S01]  /*0600*/  SYNCS.EXCH.64 URZ, [UR6+0x30880], UR4 ;  /* 0x03088004063f75b2 */ /* 0x0002620008000100 */
[----:B------:R1:W1:Y:S01]  /*0610*/  SYNCS.EXCH.64 URZ, [UR6+0x30878], UR4 ;  /* 0x03087804063f75b2 */ /* 0x0002620008000100 */
[----:B------:R1:W1:Y:S01]  /*0620*/  SYNCS.EXCH.64 URZ, [UR6+0x30888], UR4 ;  /* 0x03088804063f75b2 */ /* 0x0002620008000100 */
[----:B------:R-:W-:Y:S01]  /*0630*/  NOP ;  /* 0x0000000000007918 */ /* 0x000fe20000000000 */
.L_x_4:
        /* <DEDUP_REMOVED lines=22> */
.L_x_5:
        /* <DEDUP_REMOVED lines=22> */
.L_x_6:
[----:B---3--:R-:W-:Y:S01]  /*0900*/  ISETP.NE.AND P0, PT, R2, RZ, PT ;  /* 0x000000ff0200720c */ /* 0x008fe20003f05270 */
[----:B------:R-:W-:Y:S01]  /*0910*/  IMAD.MOV.U32 R2, RZ, RZ, 0x1 ;  /* 0x00000001ff027424 */ /* 0x000fe200078e00ff */
[----:B------:R-:W-:Y:S01]  /*0920*/  NOP ;  /* 0x0000000000007918 */ /* 0x000fe20000000000 */
[----:B------:R-:W-:-:S03]  /*0930*/  ULDC.64 UR38, c[0x0][0x208] ;  /* 0x0000820000267ab9 */ /* 0x000fc60000000a00 */
[----:B------:R-:W-:-:S05]  /*0940*/  SEL R2, R2, 0x2, !P0 ;  /* 0x0000000202027807 */ /* 0x000fca0004000000 */
[----:B------:R3:W-:Y:S01]  /*0950*/  STL [R1+0x10], R2 ;  /* 0x0000100201007387 */ /* 0x0007e20000100800 */
[----:B-12-4-:R-:W-:Y:S06]  /*0960*/  BAR.SYNC.DEFER_BLOCKING 0x0 ;  /* 0x0000000000007b1d */ /* 0x016fec0000010000 */
[----:B------:R-:W-:Y:S05]  /*0970*/  @!P0 BRA `(.L_x_7) ;  /* 0x0000007000c48947 */ /* 0x000fea0003800000 */
.L_x_8:
[----:B------:R-:W-:-:S08]  /*0980*/  NOP ;  /* 0x0000000000007918 */ /* 0x000fd00000000000 */
[----:B------:R-:W1:Y:S02]  /*0990*/  USETMAXREG.TRY_ALLOC.CTAPOOL UP0, 0xa0 ;  /* 0x000000a0000079c8 */ /* 0x000e640008000600 */
[----:B-1----:R-:W-:-:S13]  /*09a0*/  PLOP3.LUT P0, PT, PT, PT, UP0, 0x80, 0x0 ;  /* 0x000000000000781c */ /* 0x002fda0003f0f008 */
[----:B------:R-:W-:Y:S05]  /*09b0*/  @!P0 BRA `(.L_x_8) ;  /* 0xfffffffc00f08947 */ /* 0x000fea000383ffff */
[----:B---3--:R-:W1:Y:S01]  /*09c0*/  S2R R2, SR_TID.X ;  /* 0x0000000000027919 */ /* 0x008e620000002100 */
[----:B------:R-:W2:Y:S08]  /*09d0*/  S2UR UR48, SR_CTAID.X ;  /* 0x00000000003079c3 */ /* 0x000eb00000002500 */
[----:B------:R-:W-:Y:S06]  /*09e0*/  BAR.ARV 0x8, 0x1a0 ;  /* 0x0206800000007b1d */ /* 0x000fec0000002000 */
[----:B-1----:R-:W-:-:S04]  /*09f0*/  LOP3.LUT R0, R2, 0xffffff80, RZ, 0xc0, !PT ;  /* 0xffffff8002007812 */ /* 0x002fc800078ec0ff */
[----:B------:R-:W-:Y:S02]  /*0a00*/  ISETP.NE.AND P0, PT, R0, 0x80, PT ;  /* 0x000000800000780c */ /* 0x000fe40003f05270 */
[----:B------:R-:W2:Y:S11]  /*0a10*/  LDC R0, c[0x0][0xda4] ;  /* 0x00036900ff007b82 */ /* 0x000eb60000000800 */
[----:B------:R-:W-:Y:S06]  /*0a20*/  @!P0 BAR.ARV 0x9, 0x100 ;  /* 0x0244000000008b1d */ /* 0x000fec0000002000 */
[----:B--2---:R-:W-:-:S13]  /*0a30*/  ISETP.LE.AND P0, PT, R0, UR48, PT ;  /* 0x0000003000007c0c */ /* 0x004fda000bf03270 */
[----:B------:R-:W-:Y:S05]  /*0a40*/  @P0 EXIT ;  /* 0x000000000000094d */ /* 0x000fea0003800000 */
[----:B------:R-:W-:Y:S01]  /*0a50*/  VIADD R0, R2, 0xffffff80 ;  /* 0xffffff8002007836 */ /* 0x000fe20000000000 */
[----:B------:R-:W1:Y:S01]  /*0a60*/  S2UR UR4, SR_CgaCtaId ;  /* 0x00000000000479c3 */ /* 0x000e620000008800 */
[----:B------:R-:W-:-:S03]  /*0a70*/  UMOV UR40, 0x400 ;  /* 0x0000040000287882 */ /* 0x000fc60000000000 */
[----:B------:R-:W-:-:S04]  /*0a80*/  SHF.R.S32.HI R3, RZ, 0x1f, R0 ;  /* 0x0000001fff037819 */ /* 0x000fc80000011400 */
[CC--:B------:R-:W-:Y:S01]  /*0a90*/  LEA.HI R2, R3.reuse, R0.reuse, RZ, 0x7 ;  /* 0x0000000003027211 */ /* 0x0c0fe200078f38ff */
[----:B------:R-:W2:Y:S01]  /*0aa0*/  S2UR UR6, SR_SWINHI ;  /* 0x00000000000679c3 */ /* 0x000ea20000002f00 */
[CC--:B------:R-:W-:Y:S02]  /*0ab0*/  LEA.HI R4, R3.reuse, R0.reuse, RZ, 0x4 ;  /* 0x0000000003047211 */ /* 0x0c0fe400078f20ff */
[----:B------:R-:W-:Y:S02]  /*0ac0*/  LOP3.LUT R9, R2, 0xffffff80, RZ, 0xc0, !PT ;  /* 0xffffff8002097812 */ /* 0x000fe400078ec0ff */
[----:B------:R-:W-:Y:S02]  /*0ad0*/  LOP3.LUT R5, R4, 0xfffffff0, RZ, 0xc0, !PT ;  /* 0xfffffff004057812 */ /* 0x000fe400078ec0ff */
[----:B------:R-:W-:Y:S01]  /*0ae0*/  SHF.R.S32.HI R7, RZ, 0x4, R4 ;  /* 0x00000004ff077819 */ /* 0x000fe20000011404 */
[C---:B------:R-:W-:Y:S01]  /*0af0*/  IMAD.IADD R14, R0.reuse, 0x1, -R9 ;  /* 0x00000001000e7824 */ /* 0x040fe200078e0a09 */
[----:B------:R-:W-:Y:S01]  /*0b00*/  LEA.HI R3, R3, R0, RZ, 0x5 ;  /* 0x0000000003037211 */ /* 0x000fe200078f28ff */
[----:B------:R-:W-:Y:S01]  /*0b10*/  IMAD.IADD R5, R0, 0x1, -R5 ;  /* 0x0000000100057824 */ /* 0x000fe200078e0a05 */
[----:B------:R-:W-:-:S02]  /*0b20*/  LEA.HI R6, R4, R7, RZ, 0x1 ;  /* 0x0000000704067211 */ /* 0x000fc400078f08ff */
[----:B------:R3:W-:Y:S01]  /*0b30*/  STL [R1+0x4], R14 ;  /* 0x0000040e01007387 */ /* 0x0007e20000100800 */
[----:B------:R-:W-:Y:S02]  /*0b40*/  SHF.R.S32.HI R8, RZ, 0x1f, R14 ;  /* 0x0000001fff087819 */ /* 0x000fe4000001140e */
[----:B------:R-:W-:Y:S01]  /*0b50*/  SHF.R.S32.HI R4, RZ, 0x1f, R5 ;  /* 0x0000001fff047819 */ /* 0x000fe20000011405 */
[----:B------:R-:W4:Y:S01]  /*0b60*/  LDL.LU R12, [R1+0x10] ;  /* 0x00001000010c7983 */ /* 0x000f220000300800 */
[----:B------:R-:W-:Y:S02]  /*0b70*/  LOP3.LUT R6, R6, 0x1ffffffe, RZ, 0xc0, !PT ;  /* 0x1ffffffe06067812 */ /* 0x000fe400078ec0ff */
[----:B------:R-:W-:Y:S02]  /*0b80*/  LEA.HI R4, R4, R5, RZ, 0x3 ;  /* 0x0000000504047211 */ /* 0x000fe400078f18ff */
[----:B------:R-:W-:Y:S01]  /*0b90*/  SHF.R.S32.HI R10, RZ, 0x5, R3 ;  /* 0x00000005ff0a7819 */ /* 0x000fe20000011403 */
[----:B------:R-:W-:Y:S01]  /*0ba0*/  IMAD.IADD R6, R7, 0x1, -R6 ;  /* 0x0000000107067824 */ /* 0x000fe200078e0a06 */
[----:B------:R-:W-:-:S02]  /*0bb0*/  LOP3.LUT R0, R4, 0xfffffff8, RZ, 0xc0, !PT ;  /* 0xfffffff804007812 */ /* 0x000fc400078ec0ff */
[----:B------:R-:W-:Y:S01]  /*0bc0*/  LEA.HI R9, R8, R14, RZ, 0x2 ;  /* 0x0000000e08097211 */ /* 0x000fe200078f10ff */
[----:B------:R-:W-:Y:S02]  /*0bd0*/  IMAD.SHL.U32 R7, R10, 0x400, RZ ;  /* 0x000004000a077824 */ /* 0x000fe400078e00ff */
[C---:B------:R-:W-:Y:S01]  /*0be0*/  IMAD.IADD R0, R5.reuse, 0x1, -R0 ;  /* 0x0000000105007824 */ /* 0x040fe200078e0a00 */
[--C-:B------:R-:W-:Y:S02]  /*0bf0*/  SHF.R.S32.HI R10, RZ, 0x2, R9.reuse ;  /* 0x00000002ff0a7819 */ /* 0x100fe40000011409 */
[----:B------:R-:W-:Y:S01]  /*0c00*/  SHF.R.S32.HI R11, RZ, 0x1f, R9 ;  /* 0x0000001fff0b7819 */ /* 0x000fe20000011409 */
[----:B------:R-:W-:Y:S01]  /*0c10*/  IMAD.SHL.U32 R3, R0, 0x40, RZ ;  /* 0x0000004000037824 */ /* 0x000fe200078e00ff */
[----:B------:R-:W-:Y:S01]  /*0c20*/  SHF.R.S32.HI R13, RZ, 0x7, R2 ;  /* 0x00000007ff0d7819 */ /* 0x000fe20000011402 */
[----:B------:R-:W-:Y:S01]  /*0c30*/  IMAD R5, R5, 0x40, R7 ;  /* 0x0000004005057824 */ /* 0x000fe200078e0207 */
[----:B------:R-:W-:Y:S01]  /*0c40*/  LEA.HI R11, R11, R10, RZ, 0x3 ;  /* 0x0000000a0b0b7211 */ /* 0x000fe200078f18ff */
[----:B------:R-:W-:Y:S01]  /*0c50*/  IMAD.SHL.U32 R6, R6, 0x8, RZ ;  /* 0x0000000806067824 */ /* 0x000fe200078e00ff */
[----:B------:R-:W-:-:S02]  /*0c60*/  LOP3.LUT R3, R3, 0x1c0, RZ, 0xc0, !PT ;  /* 0x000001c003037812 */ /* 0x000fc400078ec0ff */
[----:B------:R-:W-:Y:S01]  /*0c70*/  R2P PR, R0, 0x6 ;  /* 0x0000000600007804 */ /* 0x000fe20000000000 */
[----:B------:R-:W-:Y:S01]  /*0c80*/  IMAD.HI R0, R13, 0x55555556, RZ ;  /* 0x555555560d007827 */ /* 0x000fe200078e02ff */
[----:B------:R-:W-:Y:S02]  /*0c90*/  LOP3.LUT R11, R11, 0xfffffff8, RZ, 0xc0, !PT ;  /* 0xfffffff80b0b7812 */ /* 0x000fe400078ec0ff */
[----:B------:R-:W-:Y:S01]  /*0ca0*/  LEA.HI R8, R8, R14, RZ, 0x5 ;  /* 0x0000000e08087211 */ /* 0x000fe200078f28ff */
[----:B------:R-:W-:Y:S01]  /*0cb0*/  IMAD.IADD R5, R6, 0x1, R5 ;  /* 0x0000000106057824 */ /* 0x000fe200078e0205 */
[----:B------:R-:W-:Y:S01]  /*0cc0*/  LOP3.LUT R6, R3, 0x8, R6, 0xf8, !PT ;  /* 0x0000000803067812 */ /* 0x000fe200078ef806 */
[----:B------:R-:W-:Y:S01]  /*0cd0*/  IMAD.SHL.U32 R4, R4, 0x40, RZ ;  /* 0x0000004004047824 */ /* 0x000fe200078e00ff */
[----:B------:R-:W-:Y:S02]  /*0ce0*/  SHF.R.U32.HI R3, RZ, 0x3, R3 ;  /* 0x00000003ff037819 */ /* 0x000fe40000011603 */
[----:B------:R-:W-:Y:S01]  /*0cf0*/  LOP3.LUT R9, R9, 0x7ffffffc, RZ, 0xc0, !PT ;  /* 0x7ffffffc09097812 */ /* 0x000fe200078ec0ff */
[----:B------:R-:W-:Y:S01]  /*0d00*/  IMAD.IADD R11, R10, 0x1, -R11 ;  /* 0x000000010a0b7824 */ /* 0x000fe200078e0a0b */
[----:B------:R-:W-:-:S02]  /*0d10*/  LEA.HI R0, R0, R0, RZ, 0x1 ;  /* 0x0000000000007211 */ /* 0x000fc400078f08ff */
[----:B------:R-:W-:Y:S01]  /*0d20*/  SHF.R.S32.HI R8, RZ, 0x5, R8 ;  /* 0x00000005ff087819 */ /* 0x000fe20000011408 */
[----:B------:R-:W-:Y:S01]  /*0d30*/  IMAD.IADD R9, R14, 0x1, -R9 ;  /* 0x000000010e097824 */ /* 0x000fe200078e0a09 */
[----:B------:R-:W-:Y:S01]  /*0d40*/  LOP3.LUT R3, R6, R3, RZ, 0x3c, !PT ;  /* 0x0000000306037212 */ /* 0x000fe200078e3cff */
[----:B------:R-:W-:Y:S01]  /*0d50*/  IMAD.MOV.U32 R6, RZ, RZ, -0x2 ;  /* 0xfffffffeff067424 */ /* 0x000fe200078e00ff */
[----:B------:R-:W-:Y:S01]  /*0d60*/  LOP3.LUT R4, R4, 0x7ffffe00, RZ, 0xc0, !PT ;  /* 0x7ffffe0004047812 */ /* 0x000fe200078ec0ff */
[----:B------:R-:W-:Y:S02]  /*0d70*/  IMAD R0, R0, -0x3, R13 ;  /* 0xfffffffd00007824 */ /* 0x000fe400078e020d */
[----:B------:R-:W-:Y:S01]  /*0d80*/  IMAD R11, R8, 0x10, R11 ;  /* 0x00000010080b7824 */ /* 0x000fe200078e020b */
[----:B------:R-:W-:Y:S01]  /*0d90*/  IADD3 R2, R3, R4, R7 ;  /* 0x0000000403027210 */ /* 0x000fe20007ffe007 */
[----:B------:R-:W-:Y:S02]  /*0da0*/  IMAD R3, R9, R6, 0xc0 ;  /* 0x000000c009037424 */ /* 0x000fe400078e0206 */
[----:B------:R-:W-:-:S03]  /*0db0*/  IMAD R0, R0, 0x40, R11 ;  /* 0x0000004000007824 */ /* 0x000fc600078e020b */
[----:B------:R3:W-:Y:S01]  /*0dc0*/  STL [R1+0xc], R3 ;  /* 0x00000c0301007387 */ /* 0x0007e20000100800 */
[----:B-1----:R-:W-:-:S03]  /*0dd0*/  ULEA UR40, UR4, UR40, 0x18 ;  /* 0x0000002804287291 */ /* 0x002fc6000f8ec03f */
[----:B------:R3:W-:Y:S04]  /*0de0*/  STL [R1+0x8], R0 ;  /* 0x0000080001007387 */ /* 0x0007e80000100800 */
[----:B------:R3:W-:Y:S01]  /*0df0*/  STL [R1], RZ ;  /* 0x000000ff01007387 */ /* 0x0007e20000100800 */
[----:B------:R-:W-:Y:S01]  /*0e00*/  LEA R2, R2, UR40, 0x1 ;  /* 0x0000002802027c11 */ /* 0x000fe2000f8e08ff */
[----:B------:R-:W-:Y:S01]  /*0e10*/  IMAD.MOV.U32 R16, RZ, RZ, 0x40 ;  /* 0x00000040ff107424 */ /* 0x000fe200078e00ff */
[----:B------:R-:W-:Y:S01]  /*0e20*/  UMOV UR4, UR40 ;  /* 0x0000002800047c82 */ /* 0x000fe20008000000 */
[----:B--2---:R-:W-:Y:S02]  /*0e30*/  UMOV UR5, UR6 ;  /* 0x0000000600057c82 */ /* 0x004fe40008000000 */
[----:B------:R-:W-:Y:S01]  /*0e40*/  VIADD R17, R2, 0x1e800 ;  /* 0x0001e80002117836 */ /* 0x000fe20000000000 */
[----:B------:R-:W-:Y:S01]  /*0e50*/  SEL R16, R16, 0xffffffc0, !P2 ;  /* 0xffffffc010107807 */ /* 0x000fe20005000000 */
[----:B------:R-:W-:-:S02]  /*0e60*/  VIADD R152, R2, 0x1e820 ;  /* 0x0001e82002987836 */ /* 0x000fc40000000000 */
[----:B------:R-:W-:Y:S02]  /*0e70*/  IMAD.U32 R156, RZ, RZ, UR4 ;  /* 0x00000004ff9c7e24 */ /* 0x000fe4000f8e00ff */
[----:B------:R-:W-:Y:S02]  /*0e80*/  IMAD.U32 R157, RZ, RZ, UR5 ;  /* 0x00000005ff9d7e24 */ /* 0x000fe4000f8e00ff */
[C---:B------:R-:W-:Y:S02]  /*0e90*/  @P1 VIADD R152, R17.reuse, 0xffffffe0 ;  /* 0xffffffe011981836 */ /* 0x040fe40000000000 */
[----:B------:R-:W-:Y:S02]  /*0ea0*/  IMAD.IADD R17, R17, 0x1, R16 ;  /* 0x0000000111117824 */ /* 0x000fe400078e0210 */
[----:B------:R-:W-:Y:S01]  /*0eb0*/  IMAD.WIDE R156, R5, 0x2, R156 ;  /* 0x00000002059c7825 */ /* 0x000fe200078e029c */
[----:B------:R-:W-:-:S03]  /*0ec0*/  ULDC.64 UR36, c[0x0][0x198] ;  /* 0x0000660000247ab9 */ /* 0x000fc60000000a00 */
[----:B------:R-:W-:Y:S02]  /*0ed0*/  IMAD.IADD R16, R16, 0x1, R152 ;  /* 0x0000000110107824 */ /* 0x000fe400078e0298 */
[C---:B------:R-:W-:Y:S02]  /*0ee0*/  VIADD R154, R152.reuse, 0x6000 ;  /* 0x00006000989a7836 */ /* 0x040fe40000000000 */
[----:B------:R-:W-:Y:S01]  /*0ef0*/  VIADD R153, R152, 0xc000 ;  /* 0x0000c00098997836 */ /* 0x000fe20000000000 */
[----:B------:R-:W-:Y:S01]  /*0f00*/  UMOV UR47, URZ ;  /* 0x0000003f002f7c82 */ /* 0x000fe20008000000 */
[----:B------:R-:W-:Y:S01]  /*0f10*/  UMOV UR46, URZ ;  /* 0x0000003f002e7c82 */ /* 0x000fe20008000000 */
[----:B---34-:R-:W-:-:S07]  /*0f20*/  LOP3.LUT R155, R12, 0x1, RZ, 0xfc, !PT ;  /* 0x000000010c9b7812 */ /* 0x018fce00078efcff */
.L_x_31:
[----:B-1----:R-:W1:Y:S01]  /*0f30*/  S2R R0, SR_TID.X ;  /* 0x0000000000007919 */ /* 0x002e620000002100 */
[----:B------:R-:W2:Y:S01]  /*0f40*/  LDC R23, c[0x0][0x2e0] ;  /* 0x0000b800ff177b82 */ /* 0x000ea20000000800 */
[----:B------:R-:W-:Y:S01]  /*0f50*/  ULDC.64 UR6, c[0x0][0x3f8] ;  /* 0x0000fe0000067ab9 */ /* 0x000fe20000000a00 */
[----:B------:R-:W-:Y:S01]  /*0f60*/  ULDC UR4, c[0x0][0xda8] ;  /* 0x00036a0000047ab9 */ /* 0x000fe20000000800 */
[----:B------:R-:W-:Y:S02]  /*0f70*/  UISETP.NE.U32.AND UP0, UPT, UR6, URZ, UPT ;  /* 0x0000003f0600728c */ /* 0x000fe4000bf05070 */
[----:B------:R-:W-:Y:S02]  /*0f80*/  UISETP.NE.AND UP1, UPT, UR4, 0x1, UPT ;  /* 0x000000010400788c */ /* 0x000fe4000bf25270 */
[----:B------:R-:W-:Y:S01]  /*0f90*/  UISETP.NE.AND.EX UP0, UPT, UR7, URZ, UPT, UP0 ;  /* 0x0000003f0700728c */ /* 0x000fe2000bf05300 */
[----:B------:R-:W-:Y:S01]  /*0fa0*/  ULDC UR6, c[0x0][0x404] ;  /* 0x0001010000067ab9 */ /* 0x000fe20000000800 */
[----:B------:R-:W-:-:S02]  /*0fb0*/  UIADD3 UR7, UR40, 0x1e800, URZ ;  /* 0x0001e80028077890 */ /* 0x000fc4000fffe03f */
[----:B------:R-:W-:Y:S01]  /*0fc0*/  USEL UR6, UR6, 0x1, UP0 ;  /* 0x0000000106067887 */ /* 0x000fe20008000000 */
[----:B------:R-:W-:Y:S01]  /*0fd0*/  ULDC UR4, c[0x0][0xdb4] ;  /* 0x00036d0000047ab9 */ /* 0x000fe20000000800 */
[----:B------:R-:W-:Y:S02]  /*0fe0*/  ULOP3.LUT UP0, URZ, UR7, 0x3ff, URZ, 0xc0, !UPT ;  /* 0x000003ff073f7892 */ /* 0x000fe4000f80c03f */
[----:B------:R-:W-:Y:S01]  /*0ff0*/  UISETP.NE.AND UP2, UPT, UR4, 0x1, UPT ;  /* 0x000000010400788c */ /* 0x000fe2000bf45270 */
[----:B------:R-:W-:Y:S02]  /*1000*/  UMOV UR41, UR48 ;  /* 0x0000003000297c82 */ /* 0x000fe40008000000 */
[----:B------:R-:W-:Y:S01]  /*1010*/  @UP1 ULDC UR4, c[0x0][0xdac] ;  /* 0x00036b0000041ab9 */ /* 0x000fe20000000800 */
[----:B------:R-:W-:Y:S01]  /*1020*/  PLOP3.LUT P0, PT, PT, PT, UP0, 0x80, 0x0 ;  /* 0x000000000000781c */ /* 0x000fe20003f0f008 */
[----:B------:R-:W-:Y:S01]  /*1030*/  UIMAD.WIDE.U32 UR4, UR48, UR4, URZ ;  /* 0x00000004300472a5 */ /* 0x000fe2000f8e003f */
[----:B--2---:R-:W-:Y:S01]  /*1040*/  IMAD R23, R23, UR6, RZ ;  /* 0x0000000617177c24 */ /* 0x004fe2000f8e02ff */
[----:B------:R-:W-:-:S02]  /*1050*/  @UP1 ULDC UR6, c[0x0][0xdb0] ;  /* 0x00036c0000061ab9 */ /* 0x000fc40000000800 */
[----:B------:R-:W-:-:S03]  /*1060*/  @UP1 USHF.R.U32.HI UR41, URZ, UR6, UR5 ;  /* 0x000000063f291299 */ /* 0x000fc60008011605 */
[----:B------:R-:W-:Y:S01]  /*1070*/  @UP2 ULDC.64 UR6, c[0x0][0xdb8] ;  /* 0x00036e0000062ab9 */ /* 0x000fe20000000a00 */
[C---:B-1----:R-:W-:Y:S01]  /*1080*/  VIADD R3, R0.reuse, 0xffffff80 ;  /* 0xffffff8000037836 */ /* 0x042fe20000000000 */
[----:B------:R-:W-:Y:S01]  /*1090*/  UIMAD.WIDE.U32 UR4, UR41, UR6, URZ ;  /* 0x00000006290472a5 */ /* 0x000fe2000f8e003f */
[----:B------:R-:W-:Y:S01]  /*10a0*/  VIADD R0, R0, 0xffffff80 ;  /* 0xffffff8000007836 */ /* 0x000fe20000000000 */
[----:B------:R-:W-:Y:S02]  /*10b0*/  UMOV UR44, UR41 ;  /* 0x00000029002c7c82 */ /* 0x000fe40008000000 */
[----:B------:R-:W-:Y:S02]  /*10c0*/  @UP2 USHF.R.U32.HI UR44, URZ, UR7, UR5 ;  /* 0x000000073f2c2299 */ /* 0x000fe40008011605 */
[----:B------:R-:W-:-:S04]  /*10d0*/  SHF.R.S32.HI R0, RZ, 0x1f, R0 ;  /* 0x0000001fff007819 */ /* 0x000fc80000011400 */
[----:B------:R-:W-:-:S04]  /*10e0*/  LEA.HI R0, R0, R3, RZ, 0x7 ;  /* 0x0000000300007211 */ /* 0x000fc800078f38ff */
[----:B------:R-:W-:-:S05]  /*10f0*/  SHF.R.S32.HI R0, RZ, 0x7, R0 ;  /* 0x00000007ff007819 */ /* 0x000fca0000011400 */
[----:B------:R1:W2:Y:S02]  /*1100*/  SHFL.IDX PT, R22, R0, RZ, 0x1f ;  /* 0x00001fff00167589 */ /* 0x0002a400000e0000 */
[----:B-1----:R-:W-:-:S04]  /*1110*/  VIADD R0, R23, 0xbf ;  /* 0x000000bf17007836 */ /* 0x002fc80000000000 */
[----:B------:R-:W-:-:S04]  /*1120*/  IMAD.HI R0, R0, 0x2aaaaaab, RZ ;  /* 0x2aaaaaab00007827 */ /* 0x000fc800078e02ff */
[----:B--2---:R-:W-:-:S05]  /*1130*/  IMAD.HI R3, R22, 0x55555556, RZ ;  /* 0x5555555616037827 */ /* 0x004fca00078e02ff */
[----:B------:R-:W-:Y:S02]  /*1140*/  LEA.HI R5, R3, R3, RZ, 0x1 ;  /* 0x0000000303057211 */ /* 0x000fe400078f08ff */
[----:B------:R-:W-:-:S03]  /*1150*/  SHF.R.U32.HI R3, RZ, 0x1f, R0 ;  /* 0x0000001fff037819 */ /* 0x000fc60000011600 */
[----:B------:R-:W-:Y:S01]  /*1160*/  IMAD R19, R5, -0x3, R22 ;  /* 0xfffffffd05137824 */ /* 0x000fe200078e0216 */
[----:B------:R-:W-:Y:S01]  /*1170*/  LEA.HI.SX32 R18, R0, R3, 0x1b ;  /* 0x0000000300127211 */ /* 0x000fe200078fdaff */
[----:B------:R-:W-:Y:S06]  /*1180*/  @!P0 BRA `(.L_x_9) ;  /* 0x0000000000408947 */ /* 0x000fec0003800000 */
[----:B------:R-:W-:Y:S01]  /*1190*/  MOV R0, 0x0 ;  /* 0x0000000000007802 */ /* 0x000fe20000000f00 */
[----:B------:R-:W-:Y:S01]  /*11a0*/  ULDC.64 UR4, c[0x4][0xa8] ;  /* 0x01002a0000047ab9 */ /* 0x000fe20000000a00 */
[----:B------:R-:W-:Y:S01]  /*11b0*/  ULDC.64 UR6, c[0x4][0x48] ;  /* 0x0100120000067ab9 */ /* 0x000fe20000000a00 */
[----:B------:R-:W-:Y:S01]  /*11c0*/  IMAD.U32 R4, RZ, RZ, UR4 ;  /* 0x00000004ff047e24 */ /* 0x000fe2000f8e00ff */
[----:B------:R1:W2:Y:S01]  /*11d0*/  LDC.64 R14, c[0x4][R0] ;  /* 0x01000000000e7b82 */ /* 0x0002a20000000a00 */
[----:B------:R-:W-:Y:S01]  /*11e0*/  IMAD.U32 R5, RZ, RZ, UR5 ;  /* 0x00000005ff057e24 */ /* 0x000fe2000f8e00ff */
[----:B------:R-:W-:Y:S01]  /*11f0*/  ULDC.64 UR4, c[0x4][0xb0] ;  /* 0x01002c0000047ab9 */ /* 0x000fe20000000a00 */
[----:B------:R-:W-:Y:S02]  /*1200*/  IMAD.U32 R10, RZ, RZ, UR6 ;  /* 0x00000006ff0a7e24 */ /* 0x000fe4000f8e00ff */
[----:B------:R-:W-:Y:S02]  /*1210*/  IMAD.U32 R6, RZ, RZ, UR4 ;  /* 0x00000004ff067e24 */ /* 0x000fe4000f8e00ff */
[----:B------:R-:W-:-:S02]  /*1220*/  IMAD.U32 R7, RZ, RZ, UR5 ;  /* 0x00000005ff077e24 */ /* 0x000fc4000f8e00ff */
[----:B------:R-:W-:Y:S02]  /*1230*/  IMAD.U32 R11, RZ, RZ, UR7 ;  /* 0x00000007ff0b7e24 */ /* 0x000fe4000f8e00ff */
[----:B------:R-:W-:Y:S02]  /*1240*/  IMAD.MOV.U32 R8, RZ, RZ, 0x70 ;  /* 0x00000070ff087424 */ /* 0x000fe400078e00ff */
[----:B------:R-:W-:Y:S02]  /*1250*/  IMAD.MOV.U32 R12, RZ, RZ, 0x1 ;  /* 0x00000001ff0c7424 */ /* 0x000fe400078e00ff */
[----:B-1----:R-:W-:-:S07]  /*1260*/  IMAD.MOV.U32 R13, RZ, RZ, RZ ;  /* 0x000000ffff0d7224 */ /* 0x002fce00078e00ff */
[----:B------:R-:W-:-:S07]  /*1270*/  LEPC R20, `(.L_x_9) ;  /* 0x000000001014794e */ /* 0x000fce0000000000 */
[----:B--2---:R-:W-:Y:S05]  /*1280*/  CALL.ABS.NOINC R14 ;  /* 0x000000000e007343 */ /* 0x004fea0003c00000 */
.L_x_9:
[----:B------:R-:W2:Y:S01]  /*1290*/  LDL R20, [R1] ;  /* 0x0000000001147983 */ /* 0x000ea20000100800 */
[----:B------:R-:W-:Y:S02]  /*12a0*/  ISETP.NE.AND P0, PT, R155, 0x3, PT ;  /* 0x000000039b00780c */ /* 0x000fe40003f05270 */
[----:B--2---:R-:W-:-:S04]  /*12b0*/  LOP3.LUT R0, R20, 0x1, RZ, 0xc0, !PT ;  /* 0x0000000114007812 */ /* 0x004fc800078ec0ff */
[----:B------:R-:W-:-:S04]  /*12c0*/  SHF.L.U32 R0, R0, 0x1f, RZ ;  /* 0x0000001f00007819 */ /* 0x000fc800000006ff */
[----:B------:R-:W1:Y:S02]  /*12d0*/  SYNCS.PHASECHK.TRANS64.TRYWAIT P1, [UR40+0x30800], R0 ;  /* 0x03080000ff0075a7 */ /* 0x000e640008020168 */
[----:B-1----:R-:W-:Y:S05]  /*12e0*/  @!P1 BRA `(.L_x_10) ;  /* 0x0000008c00cc9947 */ /* 0x002fea0003800000 */
.L_x_87:
[----:B------:R-:W-:Y:S05]  /*12f0*/  @!P0 BRA `(.L_x_11) ;  /* 0x0000000000048947 */ /* 0x000fea0003800000 */
[----:B------:R-:W-:Y:S01]  /*1300*/  BPT.TRAP 0x1 ;  /* 0x000000040000795c */ /* 0x000fe20000300000 */
.L_x_11:
[----:B------:R-:W-:Y:S02]  /*1310*/  IMAD.U32 R4, RZ, RZ, UR46 ;  /* 0x0000002eff047e24 */ /* 0x000fe4000f8e00ff */
[----:B-1----:R-:W-:-:S03]  /*1320*/  IMAD.U32 R3, RZ, RZ, UR47 ;  /* 0x0000002fff037e24 */ /* 0x002fc6000f8e00ff */
[----:B------:R-:W-:Y:S02]  /*1330*/  LEA R4, R4, UR40, 0x3 ;  /* 0x0000002804047c11 */ /* 0x000fe4000f8e18ff */
[----:B------:R-:W-:-:S04]  /*1340*/  SHF.L.U32 R3, R3, 0x1f, RZ ;  /* 0x0000001f03037819 */ /* 0x000fc800000006ff */
[----:B------:R1:W2:Y:S01]  /*1350*/  SYNCS.PHASECHK.TRANS64.TRYWAIT P2, [R4+URZ+0x30830], R3 ;  /* 0x03083003040075a7 */ /* 0x0002a2000804017f */
[----:B------:R-:W-:Y:S05]  /*1360*/  @!P0 BRA `(.L_x_12) ;  /* 0x0000000000048947 */ /* 0x000fea0003800000 */
[----:B------:R-:W-:Y:S01]  /*1370*/  BPT.TRAP 0x1 ;  /* 0x000000040000795c */ /* 0x000fe20000300000 */
.L_x_12:
[----:B------:R-:W3:Y:S01]  /*1380*/  S2R R5, SR_TID.X ;  /* 0x0000000000057919 */ /* 0x000ee20000002100 */
[----:B------:R-:W-:-:S05]  /*1390*/  LEA R19, R19, UR40, 0xd ;  /* 0x0000002813137c11 */ /* 0x000fca000f8e68ff */
[----:B------:R-:W-:-:S05]  /*13a0*/  VIADD R0, R19, 0xc400 ;  /* 0x0000c40013007836 */ /* 0x000fca0000000000 */
[----:B------:R-:W-:-:S04]  /*13b0*/  SHF.R.U32.HI R0, RZ, 0x4, R0 ;  /* 0x00000004ff007819 */ /* 0x000fc80000011600 */
[----:B------:R-:W-:Y:S02]  /*13c0*/  LOP3.LUT R0, R0, 0x3fff, RZ, 0xc0, !PT ;  /* 0x00003fff00007812 */ /* 0x000fe400078ec0ff */
[----:B---3--:R-:W-:Y:S01]  /*13d0*/  LOP3.LUT P1, RZ, R5, 0x7f, RZ, 0xc0, !PT ;  /* 0x0000007f05ff7812 */ /* 0x008fe2000782c0ff */
[----:B--2---:R-:W-:-:S12]  /*13e0*/  @P2 BRA `(.L_x_13) ;  /* 0x0000000000082947 */ /* 0x004fd80003800000 */
[----:B------:R-:W2:Y:S02]  /*13f0*/  SYNCS.PHASECHK.TRANS64.TRYWAIT P2, [R4+URZ+0x30830], R3 ;  /* 0x03083003040075a7 */ /* 0x000ea4000804017f */
[----:B--2---:R-:W-:Y:S05]  /*1400*/  @!P2 BRA `(.L_x_14) ;  /* 0x0000008c009ca947 */ /* 0x004fea0003800000 */
.L_x_13:
[----:B------:R-:W-:Y:S05]  /*1410*/  WARPSYNC.ALL ;  /* 0x0000000000007948 */ /* 0x000fea0003800000 */
[----:B------:R-:W-:Y:S01]  /*1420*/  IMAD.MOV.U32 R151, RZ, RZ, RZ ;  /* 0x000000ffff977224 */ /* 0x000fe200078e00ff */
[----:B------:R-:W-:Y:S01]  /*1430*/  LOP3.LUT R20, R0, 0x10000, RZ, 0xfc, !PT ;  /* 0x0001000000147812 */ /* 0x000fe200078efcff */
[----:B------:R-:W-:Y:S01]  /*1440*/  IMAD.MOV.U32 R21, RZ, RZ, 0x40000040 ;  /* 0x40000040ff157424 */ /* 0x000fe200078e00ff */
[----:B------:R-:W-:Y:S02]  /*1450*/  UIADD3 UR4, UR40, 0x12400, URZ ;  /* 0x0001240028047890 */ /* 0x000fe4000fffe03f */
[C---:B------:R-:W-:Y:S01]  /*1460*/  R2UR UR8, R20.reuse ;  /* 0x00000000140872ca */ /* 0x040fe200000e0000 */
[----:B------:R-:W1:Y:S01]  /*1470*/  LDL R5, [R1+0xc] ;  /* 0x00000c0001057983 */ /* 0x000e620000100800 */
[----:B------:R-:W-:Y:S01]  /*1480*/  R2UR UR9, R21 ;  /* 0x00000000150972ca */ /* 0x000fe200000e0000 */
[----:B------:R-:W-:Y:S01]  /*1490*/  USHF.R.U32.HI UR4, URZ, 0x4, UR4 ;  /* 0x000000043f047899 */ /* 0x000fe20008011604 */
[----:B------:R-:W-:Y:S01]  /*14a0*/  WARPGROUP.ARRIVE ;  /* 0x00000000000079c5 */ /* 0x000fe20000000000 */
[----:B------:R-:W-:Y:S01]  /*14b0*/  UMOV UR11, 0x40000040 ;  /* 0x40000040000b7882 */ /* 0x000fe20000000000 */
[----:B------:R-:W-:Y:S01]  /*14c0*/  R2UR UR16, R20 ;  /* 0x00000000141072ca */ /* 0x000fe200000e0000 */
[----:B------:R-:W-:Y:S01]  /*14d0*/  ULOP3.LUT UR4, UR4, 0x3fff, URZ, 0xc0, !UPT ;  /* 0x00003fff04047892 */ /* 0x000fe2000f8ec03f */
[----:B------:R-:W-:Y:S01]  /*14e0*/  P2R R8, PR, RZ, 0x2 ;  /* 0x00000002ff087803 */ /* 0x000fe20000000000 */
[----:B------:R-:W-:Y:S01]  /*14f0*/  UMOV UR13, 0x40000040 ;  /* 0x40000040000d7882 */ /* 0x000fe20000000000 */
[----:B------:R-:W-:Y:S01]  /*1500*/  UMOV UR15, 0x40000040 ;  /* 0x40000040000f7882 */ /* 0x000fe20000000000 */
[----:B------:R-:W-:Y:S01]  /*1510*/  ULOP3.LUT UR4, UR4, 0x10000, URZ, 0xfc, !UPT ;  /* 0x0001000004047892 */ /* 0x000fe2000f8efc3f */
[----:B------:R-:W-:Y:S01]  /*1520*/  P2R R6, PR, RZ, 0x1 ;  /* 0x00000001ff067803 */ /* 0x000fe20000000000 */
[----:B------:R-:W-:Y:S01]  /*1530*/  UMOV UR17, 0x40000040 ;  /* 0x4000004000117882 */ /* 0x000fe20000000000 */
[----:B------:R-:W-:Y:S01]  /*1540*/  UMOV UR19, 0x40000040 ;  /* 0x4000004000137882 */ /* 0x000fe20000000000 */
[----:B------:R-:W-:Y:S01]  /*1550*/  UIMAD UR6, UR46, 0x600, UR4 ;  /* 0x000006002e0678a4 */ /* 0x000fe2000f8e0204 */
[--C-:B------:R-:W-:Y:S01]  /*1560*/  IMAD.MOV.U32 R150, RZ, RZ, R151.reuse ;  /* 0x000000ffff967224 */ /* 0x100fe200078e0097 */
[----:B------:R-:W-:Y:S01]  /*1570*/  ULDC UR5, c[0x0][0x988] ;  /* 0x0002620000057ab9 */ /* 0x000fe20000000800 */
[--C-:B------:R-:W-:Y:S01]  /*1580*/  IMAD.MOV.U32 R148, RZ, RZ, R151.reuse ;  /* 0x000000ffff947224 */ /* 0x100fe200078e0097 */
[----:B------:R-:W-:Y:S01]  /*1590*/  UIADD3 UR12, UR16, 0x4, URZ ;  /* 0x00000004100c7890 */ /* 0x000fe2000fffe03f */
[--C-:B------:R-:W-:Y:S01]  /*15a0*/  IMAD.MOV.U32 R146, RZ, RZ, R151.reuse ;  /* 0x000000ffff927224 */ /* 0x100fe200078e0097 */
[----:B------:R-:W-:Y:S01]  /*15b0*/  UIADD3 UR14, UR6, 0x4, URZ ;  /* 0x00000004060e7890 */ /* 0x000fe2000fffe03f */
[--C-:B------:R-:W-:Y:S01]  /*15c0*/  IMAD.MOV.U32 R144, RZ, RZ, R151.reuse ;  /* 0x000000ffff907224 */ /* 0x100fe200078e0097 */
[----:B------:R-:W-:Y:S01]  /*15d0*/  UMOV UR10, UR6 ;  /* 0x00000006000a7c82 */ /* 0x000fe20008000000 */
[----:B------:R-:W-:Y:S01]  /*15e0*/  UIADD3 UR18, UR6, 0x6, URZ ;  /* 0x0000000606127890 */ /* 0x000fe2000fffe03f */
[----:B------:R-:W-:Y:S01]  /*15f0*/  HGMMA.64x192x16.F32.BF16 R24, gdesc[UR8], RZ, !UPT, gsb0 ;  /* 0x02e00000081879f0 */ /* 0x000fe2000c0018ff */
[----:B------:R-:W-:Y:S01]  /*1600*/  UIADD3 UR8, UR16, 0x2, URZ ;  /* 0x0000000210087890 */ /* 0x000fe2000fffe03f */
[--C-:B------:R-:W-:Y:S01]  /*1610*/  IMAD.MOV.U32 R142, RZ, RZ, R151.reuse ;  /* 0x000000ffff8e7224 */ /* 0x100fe200078e0097 */
[----:B------:R-:W-:Y:S01]  /*1620*/  UIADD3 UR10, UR6, 0x2, URZ ;  /* 0x00000002060a7890 */ /* 0x000fe2000fffe03f */
[--C-:B------:R-:W-:Y:S01]  /*1630*/  IMAD.MOV.U32 R140, RZ, RZ, R151.reuse ;  /* 0x000000ffff8c7224 */ /* 0x100fe200078e0097 */
[----:B------:R-:W-:Y:S01]  /*1640*/  UMOV UR9, 0x40000040 ;  /* 0x4000004000097882 */ /* 0x000fe20000000000 */
[----:B------:R-:W-:Y:S01]  /*1650*/  UMOV UR11, 0x40000040 ;  /* 0x40000040000b7882 */ /* 0x000fe20000000000 */
[----:B------:R-:W-:Y:S01]  /*1660*/  UIADD3 UR16, UR16, 0x6, URZ ;  /* 0x0000000610107890 */ /* 0x000fe2000fffe03f */
[----:B------:R-:W-:-:S02]  /*1670*/  IMAD.MOV.U32 R138, RZ, RZ, R151 ;  /* 0x000000ffff8a7224 */ /* 0x000fc400078e0097 */
[--C-:B------:R-:W-:Y:S02]  /*1680*/  IMAD.MOV.U32 R136, RZ, RZ, R151.reuse ;  /* 0x000000ffff887224 */ /* 0x100fe400078e0097 */
[--C-:B------:R-:W-:Y:S02]  /*1690*/  IMAD.MOV.U32 R134, RZ, RZ, R151.reuse ;  /* 0x000000ffff867224 */ /* 0x100fe400078e0097 */
[--C-:B------:R-:W-:Y:S02]  /*16a0*/  IMAD.MOV.U32 R132, RZ, RZ, R151.reuse ;  /* 0x000000ffff847224 */ /* 0x100fe400078e0097 */
[--C-:B------:R-:W-:Y:S02]  /*16b0*/  IMAD.MOV.U32 R130, RZ, RZ, R151.reuse ;  /* 0x000000ffff827224 */ /* 0x100fe400078e0097 */
[--C-:B------:R-:W-:Y:S02]  /*16c0*/  IMAD.MOV.U32 R128, RZ, RZ, R151.reuse ;  /* 0x000000ffff807224 */ /* 0x100fe400078e0097 */
[----:B------:R-:W-:-:S02]  /*16d0*/  IMAD.MOV.U32 R126, RZ, RZ, R151 ;  /* 0x000000ffff7e7224 */ /* 0x000fc400078e0097 */
[--C-:B------:R-:W-:Y:S02]  /*16e0*/  IMAD.MOV.U32 R124, RZ, RZ, R151.reuse ;  /* 0x000000ffff7c7224 */ /* 0x100fe400078e0097 */
[--C-:B------:R-:W-:Y:S02]  /*16f0*/  IMAD.MOV.U32 R122, RZ, RZ, R151.reuse ;  /* 0x000000ffff7a7224 */ /* 0x100fe400078e0097 */
[----:B------:R-:W-:Y:S01]  /*1700*/  IMAD.MOV.U32 R120, RZ, RZ, R151 ;  /* 0x000000ffff787224 */ /* 0x000fe200078e0097 */
[----:B------:R-:W-:Y:S02]  /*1710*/  WARPGROUP.DEPBAR.LE gsb0, 0x0 ;  /* 0x00008000000079c5 */ /* 0x000fe40000010000 */
[----:B------:R-:W-:-:S06]  /*1720*/  WARPGROUP.ARRIVE ;  /* 0x00000000000079c5 */ /* 0x000fcc0000000000 */
[----:B------:R-:W-:Y:S01]  /*1730*/  HGMMA.64x192x16.F32.BF16 R24, gdesc[UR8], R24, gsb0 ;  /* 0x02e00000081879f0 */ /* 0x000fe20008001818 */
[----:B-12---:R-:W-:-:S04]  /*1740*/  IMAD.IADD R3, R5, 0x1, R23 ;  /* 0x0000000105037824 */ /* 0x006fc800078e0217 */
[----:B------:R-:W-:-:S05]  /*1750*/  IMAD R3, R18, -0xc0, R3 ;  /* 0xffffff4012037824 */ /* 0x000fca00078e0203 */
[C---:B------:R-:W-:Y:S02]  /*1760*/  ISETP.GT.AND P5, PT, R3.reuse, RZ, PT ;  /* 0x000000ff0300720c */ /* 0x040fe40003fa4270 */
[C---:B------:R-:W-:Y:S02]  /*1770*/  ISETP.GT.AND P4, PT, R3.reuse, 0x1, PT ;  /* 0x000000010300780c */ /* 0x040fe40003f84270 */
[C---:B------:R-:W-:Y:S02]  /*1780*/  ISETP.GT.AND P3, PT, R3.reuse, 0x8, PT ;  /* 0x000000080300780c */ /* 0x040fe40003f64270 */
[C---:B------:R-:W-:Y:S02]  /*1790*/  ISETP.GT.AND P2, PT, R3.reuse, 0x9, PT ;  /* 0x000000090300780c */ /* 0x040fe40003f44270 */
[C---:B------:R-:W-:Y:S02]  /*17a0*/  ISETP.GT.AND P6, PT, R3.reuse, 0x10, PT ;  /* 0x000000100300780c */ /* 0x040fe40003fc4270 */
[----:B------:R-:W-:-:S02]  /*17b0*/  ISETP.GT.AND P1, PT, R3, 0x99, PT ;  /* 0x000000990300780c */ /* 0x000fc40003f24270 */
[----:B------:R-:W-:Y:S01]  /*17c0*/  ISETP.GT.AND P0, PT, R3, 0xa0, PT ;  /* 0x000000a00300780c */ /* 0x000fe20003f04270 */
[----:B------:R-:W-:Y:S02]  /*17d0*/  WARPGROUP.DEPBAR.LE gsb0, 0x0 ;  /* 0x00008000000079c5 */ /* 0x000fe40000010000 */
[----:B------:R-:W-:-:S06]  /*17e0*/  WARPGROUP.ARRIVE ;  /* 0x00000000000079c5 */ /* 0x000fcc0000000000 */
[----:B------:R-:W-:Y:S03]  /*17f0*/  HGMMA.64x192x16.F32.BF16 R24, gdesc[UR12], R24, gsb0 ;  /* 0x02e000000c1879f0 */ /* 0x000fe60008001818 */
[----:B------:R-:W-:Y:S02]  /*1800*/  WARPGROUP.DEPBAR.LE gsb0, 0x0 ;  /* 0x00008000000079c5 */ /* 0x000fe40000010000 */
[----:B------:R-:W-:-:S15]  /*1810*/  WARPGROUP.ARRIVE ;  /* 0x00000000000079c5 */ /* 0x000fde0000000000 */
[----:B------:R-:W-:Y:S03]  /*1820*/  HGMMA.64x192x16.F32.BF16 R24, gdesc[UR16], R24, gsb0 ;  /* 0x02e00000101879f0 */ /* 0x000fe60008001818 */
[----:B------:R-:W-:Y:S02]  /*1830*/  WARPGROUP.DEPBAR.LE gsb0, 0x0 ;  /* 0x00008000000079c5 */ /* 0x000fe40000010000 */
[----:B------:R-:W-:Y:S02]  /*1840*/  FSEL R5, R26, -INF , P5 ;  /* 0xff8000001a057808 */ /* 0x000fe40002800000 */
[----:B------:R-:W-:Y:S02]  /*1850*/  FSEL R27, R27, -INF , P4 ;  /* 0xff8000001b1b7808 */ /* 0x000fe40002000000 */
[----:B------:R-:W-:Y:S02]  /*1860*/  FSEL R7, R30, -INF , P3 ;  /* 0xff8000001e077808 */ /* 0x000fe40001800000 */
[----:B------:R-:W-:-:S02]  /*1870*/  FMNMX.FTZ R0, R5, R27, !PT ;  /* 0x0000001b05007209 */ /* 0x000fc40007810000 */
[----:B------:R-:W-:Y:S02]  /*1880*/  FSEL R31, R31, -INF , P2 ;  /* 0xff8000001f1f7808 */ /* 0x000fe40001000000 */
[----:B------:R-:W-:Y:S02]  /*1890*/  FMNMX.FTZ R0, R7, R0, !PT ;  /* 0x0000000007007209 */ /* 0x000fe40007810000 */
[----:B------:R-:W-:Y:S02]  /*18a0*/  FSEL R11, R24, -INF , P5 ;  /* 0xff800000180b7808 */ /* 0x000fe40002800000 */
[----:B------:R-:W-:Y:S02]  /*18b0*/  ISETP.GT.AND P5, PT, R3, 0x11, PT ;  /* 0x000000110300780c */ /* 0x000fe40003fa4270 */
[----:B------:R-:W-:Y:S02]  /*18c0*/  FSEL R13, R34, -INF , P6 ;  /* 0xff800000220d7808 */ /* 0x000fe40003000000 */
[----:B------:R-:W-:-:S02]  /*18d0*/  FMNMX.FTZ R0, R31, R0, !PT ;  /* 0x000000001f007209 */ /* 0x000fc40007810000 */
[----:B------:R-:W-:Y:S02]  /*18e0*/  FSEL R25, R25, -INF , P4 ;  /* 0xff80000019197808 */ /* 0x000fe40002000000 */
[----:B------:R-:W-:Y:S02]  /*18f0*/  ISETP.GT.AND P4, PT, R3, 0x18, PT ;  /* 0x000000180300780c */ /* 0x000fe40003f84270 */
[----:B------:R-:W-:Y:S02]  /*1900*/  FSEL R35, R35, -INF , P5 ;  /* 0xff80000023237808 */ /* 0x000fe40002800000 */
[----:B------:R-:W-:Y:S02]  /*1910*/  FMNMX.FTZ R0, R13, R0, !PT ;  /* 0x000000000d007209 */ /* 0x000fe40007810000 */
[----:B------:R-:W-:Y:S02]  /*1920*/  FSEL R15, R28, -INF , P3 ;  /* 0xff8000001c0f7808 */ /* 0x000fe40001800000 */
[----:B------:R-:W-:-:S02]  /*1930*/  ISETP.GT.AND P3, PT, R3, 0x19, PT ;  /* 0x000000190300780c */ /* 0x000fc40003f64270 */
        /* <DEDUP_REMOVED lines=83> */
[----:B------:R-:W-:-:S02]  /*1e70*/  FSEL R69, R69, -INF , P2 ;  /* 0xff80000045457808 */ /* 0x000fc40001000000 */
[C---:B------:R-:W-:Y:S02]  /*1e80*/  ISETP.GT.AND P4, PT, R3.reuse, 0x79, PT ;  /* 0x000000790300780c */ /* 0x040fe40003f84270 */
[----:B------:R-:W-:Y:S02]  /*1e90*/  ISETP.GT.AND P2, PT, R3, 0x70, PT ;  /* 0x000000700300780c */ /* 0x000fe40003f44270 */
[----:B------:R-:W-:Y:S02]  /*1ea0*/  FSEL R79, R79, -INF , P3 ;  /* 0xff8000004f4f7808 */ /* 0x000fe40001800000 */
[----:B------:R-:W-:Y:S02]  /*1eb0*/  FMNMX.FTZ R0, R78, R9, !PT ;  /* 0x000000094e007209 */ /* 0x000fe40007810000 */
[----:B------:R-:W-:Y:S02]  /*1ec0*/  FSEL R14, R87, -INF , P4 ;  /* 0xff800000570e7808 */ /* 0x000fe40002000000 */
[----:B------:R-:W-:-:S02]  /*1ed0*/  FSEL R82, R82, -INF , P2 ;  /* 0xff80000052527808 */ /* 0x000fc40001000000 */
[----:B------:R-:W-:Y:S02]  /*1ee0*/  FSEL R87, R80, -INF , P2 ;  /* 0xff80000050577808 */ /* 0x000fe40001000000 */
[----:B------:R-:W-:Y:S02]  /*1ef0*/  FSEL R72, R72, -INF , P6 ;  /* 0xff80000048487808 */ /* 0x000fe40003000000 */
[C---:B------:R-:W-:Y:S02]  /*1f00*/  ISETP.GT.AND P2, PT, R3.reuse, 0x81, PT ;  /* 0x000000810300780c */ /* 0x040fe40003f44270 */
[----:B------:R-:W-:Y:S02]  /*1f10*/  ISETP.GT.AND P6, PT, R3, 0x71, PT ;  /* 0x000000710300780c */ /* 0x000fe40003fc4270 */
[----:B------:R-:W-:Y:S02]  /*1f20*/  FMNMX.FTZ R9, R79, R0, !PT ;  /* 0x000000004f097209 */ /* 0x000fe40007810000 */
[----:B------:R-:W-:-:S02]  /*1f30*/  FSEL R73, R73, -INF , P5 ;  /* 0xff80000049497808 */ /* 0x000fc40002800000 */
[----:B------:R-:W-:Y:S02]  /*1f40*/  FSEL R24, R91, -INF , P2 ;  /* 0xff8000005b187808 */ /* 0x000fe40001000000 */
[----:B------:R-:W-:Y:S02]  /*1f50*/  FSEL R89, R89, -INF , P2 ;  /* 0xff80000059597808 */ /* 0x000fe40001000000 */
[----:B------:R-:W-:Y:S02]  /*1f60*/  ISETP.GT.AND P5, PT, R3, 0x78, PT ;  /* 0x000000780300780c */ /* 0x000fe40003fa4270 */
[----:B------:R-:W-:Y:S02]  /*1f70*/  FSEL R83, R83, -INF , P6 ;  /* 0xff80000053537808 */ /* 0x000fe40003000000 */
[----:B------:R-:W-:Y:S02]  /*1f80*/  FMNMX.FTZ R0, R82, R9, !PT ;  /* 0x0000000952007209 */ /* 0x000fe40007810000 */
[----:B------:R-:W-:-:S02]  /*1f90*/  ISETP.GT.AND P2, PT, R3, 0x98, PT ;  /* 0x000000980300780c */ /* 0x000fc40003f44270 */
[----:B------:R-:W-:Y:S02]  /*1fa0*/  FSEL R30, R103, -INF , P1 ;  /* 0xff800000671e7808 */ /* 0x000fe40000800000 */
[----:B------:R-:W-:Y:S02]  /*1fb0*/  ISETP.GT.AND P1, PT, R3, 0xa1, PT ;  /* 0x000000a10300780c */ /* 0x000fe40003f24270 */
[----:B------:R-:W-:Y:S02]  /*1fc0*/  FSEL R86, R86, -INF , P5 ;  /* 0xff80000056567808 */ /* 0x000fe40002800000 */
[----:B------:R-:W-:Y:S02]  /*1fd0*/  FMNMX.FTZ R9, R83, R0, !PT ;  /* 0x0000000053097209 */ /* 0x000fe40007810000 */
[----:B------:R-:W-:Y:S02]  /*1fe0*/  FSEL R102, R102, -INF , P2 ;  /* 0xff80000066667808 */ /* 0x000fe40001000000 */
[----:B------:R-:W-:-:S02]  /*1ff0*/  FSEL R103, R100, -INF , P2 ;  /* 0xff80000064677808 */ /* 0x000fc40001000000 */
[----:B------:R-:W-:Y:S02]  /*2000*/  FSEL R107, R107, -INF , P1 ;  /* 0xff8000006b6b7808 */ /* 0x000fe40000800000 */
[----:B------:R-:W-:Y:S02]  /*2010*/  P2R R46, PR, RZ, 0x2 ;  /* 0x00000002ff2e7803 */ /* 0x000fe40000000000 */
[C---:B------:R-:W-:Y:S02]  /*2020*/  ISETP.GT.AND P2, PT, R3.reuse, 0xa9, PT ;  /* 0x000000a90300780c */ /* 0x040fe40003f44270 */
[----:B------:R-:W-:Y:S02]  /*2030*/  ISETP.GT.AND P1, PT, R3, 0xa0, PT ;  /* 0x000000a00300780c */ /* 0x000fe40003f24270 */
[----:B------:R-:W-:Y:S02]  /*2040*/  FSEL R12, R77, -INF , P3 ;  /* 0xff8000004d0c7808 */ /* 0x000fe40001800000 */
[----:B------:R-:W-:-:S02]  /*2050*/  ISETP.GT.AND P3, PT, R3, 0x80, PT ;  /* 0x000000800300780c */ /* 0x000fc40003f64270 */
[----:B------:R-:W-:Y:S02]  /*2060*/  FMNMX.FTZ R9, R86, R9, !PT ;  /* 0x0000000956097209 */ /* 0x000fe40007810000 */
[----:B------:R-:W-:Y:S02]  /*2070*/  FSEL R32, R111, -INF , P2 ;  /* 0xff8000006f207808 */ /* 0x000fe40001000000 */
[----:B------:R-:W-:Y:S02]  /*2080*/  FSEL R111, R104, -INF , P1 ;  /* 0xff800000686f7808 */ /* 0x000fe40000800000 */
[----:B------:R-:W-:Y:S02]  /*2090*/  ISETP.NE.AND P1, PT, R46, RZ, PT ;  /* 0x000000ff2e00720c */ /* 0x000fe40003f25270 */
[----:B------:R-:W-:Y:S02]  /*20a0*/  FSEL R90, R90, -INF , P3 ;  /* 0xff8000005a5a7808 */ /* 0x000fe40001800000 */
[----:B------:R-:W-:-:S02]  /*20b0*/  FMNMX.FTZ R9, R14, R9, !PT ;  /* 0x000000090e097209 */ /* 0x000fc40007810000 */
[----:B------:R-:W-:Y:S02]  /*20c0*/  FSEL R81, R81, -INF , P6 ;  /* 0xff80000051517808 */ /* 0x000fe40003000000 */
[----:B------:R-:W-:Y:S02]  /*20d0*/  FSEL R105, R105, -INF , P1 ;  /* 0xff80000069697808 */ /* 0x000fe40000800000 */
[----:B------:R-:W-:Y:S02]  /*20e0*/  ISETP.GT.AND P6, PT, R3, 0x88, PT ;  /* 0x000000880300780c */ /* 0x000fe40003fc4270 */
[----:B------:R-:W-:Y:S02]  /*20f0*/  FMNMX.FTZ R9, R90, R9, !PT ;  /* 0x000000095a097209 */ /* 0x000fe40007810000 */
[----:B------:R-:W-:Y:S02]  /*2100*/  ISETP.NE.AND P1, PT, R8, RZ, PT ;  /* 0x000000ff0800720c */ /* 0x000fe40003f25270 */
[----:B------:R-:W-:-:S02]  /*2110*/  FMNMX.FTZ R8, R11, R25, !PT ;  /* 0x000000190b087209 */ /* 0x000fc40007810000 */
[----:B------:R-:W-:Y:S02]  /*2120*/  FSEL R77, R84, -INF , P5 ;  /* 0xff800000544d7808 */ /* 0x000fe40002800000 */
[----:B------:R-:W-:Y:S02]  /*2130*/  ISETP.GT.AND P5, PT, R3, 0x89, PT ;  /* 0x000000890300780c */ /* 0x000fe40003fa4270 */
[----:B------:R-:W-:Y:S02]  /*2140*/  FSEL R94, R94, -INF , P6 ;  /* 0xff8000005e5e7808 */ /* 0x000fe40003000000 */
[----:B------:R-:W-:Y:S02]  /*2150*/  FMNMX.FTZ R9, R24, R9, !PT ;  /* 0x0000000918097209 */ /* 0x000fe40007810000 */
[----:B------:R-:W-:Y:S01]  /*2160*/  FMNMX.FTZ R8, R15, R8, !PT ;  /* 0x000000080f087209 */ /* 0x000fe20007810000 */
[----:B------:R-:W-:Y:S01]  /*2170*/  @!P1 VIADD R4, R4, 0x30840 ;  /* 0x0003084004049836 */ /* 0x000fe20000000000 */
[----:B------:R-:W-:-:S02]  /*2180*/  FSEL R85, R85, -INF , P4 ;  /* 0xff80000055557808 */ /* 0x000fc40002000000 */
[----:B------:R-:W-:Y:S02]  /*2190*/  ISETP.GT.AND P4, PT, R3, 0x90, PT ;  /* 0x000000900300780c */ /* 0x000fe40003f84270 */
[----:B------:R-:W-:Y:S02]  /*21a0*/  FSEL R26, R95, -INF , P5 ;  /* 0xff8000005f1a7808 */ /* 0x000fe40002800000 */
[----:B------:R-:W-:Y:S02]  /*21b0*/  FMNMX.FTZ R9, R94, R9, !PT ;  /* 0x000000095e097209 */ /* 0x000fe40007810000 */
[----:B------:R-:W-:Y:S02]  /*21c0*/  FMNMX.FTZ R8, R29, R8, !PT ;  /* 0x000000081d087209 */ /* 0x000fe40007810000 */
[----:B------:R-:W-:Y:S02]  /*21d0*/  FSEL R91, R88, -INF , P3 ;  /* 0xff800000585b7808 */ /* 0x000fe40001800000 */
[----:B------:R-:W-:-:S02]  /*21e0*/  ISETP.GT.AND P3, PT, R3, 0x91, PT ;  /* 0x000000910300780c */ /* 0x000fc40003f64270 */
[----:B------:R-:W-:Y:S02]  /*21f0*/  FSEL R98, R98, -INF , P4 ;  /* 0xff80000062627808 */ /* 0x000fe40002000000 */
[----:B------:R-:W-:Y:S02]  /*2200*/  FMNMX.FTZ R9, R26, R9, !PT ;  /* 0x000000091a097209 */ /* 0x000fe40007810000 */
[----:B------:R-:W-:Y:S02]  /*2210*/  FMNMX.FTZ R8, R39, R8, !PT ;  /* 0x0000000827087209 */ /* 0x000fe40007810000 */
[----:B------:R-:W-:Y:S02]  /*2220*/  FSEL R28, R99, -INF , P3 ;  /* 0xff800000631c7808 */ /* 0x000fe40001800000 */
[----:B------:R-:W-:Y:S02]  /*2230*/  FMNMX.FTZ R9, R98, R9, !PT ;  /* 0x0000000962097209 */ /* 0x000fe40007810000 */
[----:B------:R-:W-:-:S02]  /*2240*/  FMNMX.FTZ R8, R33, R8, !PT ;  /* 0x0000000821087209 */ /* 0x000fc40007810000 */
[----:B------:R-:W-:Y:S02]  /*2250*/  FMNMX.FTZ R9, R28, R9, !PT ;  /* 0x000000091c097209 */ /* 0x000fe40007810000 */
[----:B------:R-:W-:Y:S02]  /*2260*/  FMNMX.FTZ R8, R127, R8, !PT ;  /* 0x000000087f087209 */ /* 0x000fe40007810000 */
[----:B------:R-:W-:Y:S02]  /*2270*/  FMNMX.FTZ R9, R102, R9, !PT ;  /* 0x0000000966097209 */ /* 0x000fe40007810000 */
[----:B------:R-:W-:Y:S02]  /*2280*/  FMNMX.FTZ R8, R37, R8, !PT ;  /* 0x0000000825087209 */ /* 0x000fe40007810000 */
[----:B------:R-:W-:Y:S02]  /*2290*/  FSEL R106, R106, -INF , P0 ;  /* 0xff8000006a6a7808 */ /* 0x000fe40000000000 */
[----:B------:R-:W-:-:S02]  /*22a0*/  FMNMX.FTZ R9, R30, R9, !PT ;  /* 0x000000091e097209 */ /* 0x000fc40007810000 */
[----:B------:R-:W-:Y:S02]  /*22b0*/  FMNMX.FTZ R8, R47, R8, !PT ;  /* 0x000000082f087209 */ /* 0x000fe40007810000 */
[----:B------:R-:W-:Y:S02]  /*22c0*/  ISETP.GT.AND P0, PT, R3, 0xa8, PT ;  /* 0x000000a80300780c */ /* 0x000fe40003f04270 */
[----:B------:R-:W-:Y:S02]  /*22d0*/  FMNMX.FTZ R0, R106, R9, !PT ;  /* 0x000000096a007209 */ /* 0x000fe40007810000 */
[----:B------:R-:W-:Y:S02]  /*22e0*/  FMNMX.FTZ R8, R41, R8, !PT ;  /* 0x0000000829087209 */ /* 0x000fe40007810000 */
[----:B------:R-:W-:Y:S02]  /*22f0*/  FSEL R110, R110, -INF , P0 ;  /* 0xff8000006e6e7808 */ /* 0x000fe40000000000 */
[----:B------:R-:W-:-:S02]  /*2300*/  FMNMX.FTZ R9, R107, R0, !PT ;  /* 0x000000006b097209 */ /* 0x000fc40007810000 */
[----:B------:R-:W-:Y:S02]  /*2310*/  FMNMX.FTZ R8, R51, R8, !PT ;  /* 0x0000000833087209 */ /* 0x000fe40007810000 */
[----:B------:R-:W-:Y:S02]  /*2320*/  FSEL R97, R97, -INF , P3 ;  /* 0xff80000061617808 */ /* 0x000fe40001800000 */
[----:B------:R-:W-:Y:S02]  /*2330*/  FMNMX.FTZ R9, R110, R9, !PT ;  /* 0x000000096e097209 */ /* 0x000fe40007810000 */
[----:B------:R-:W-:Y:S02]  /*2340*/  ISETP.GT.AND P3, PT, R3, 0xb0, PT ;  /* 0x000000b00300780c */ /* 0x000fe40003f64270 */
[----:B------:R-:W-:Y:S02]  /*2350*/  FMNMX.FTZ R8, R45, R8, !PT ;  /* 0x000000082d087209 */ /* 0x000fe40007810000 */
[----:B------:R-:W-:-:S02]  /*2360*/  FSEL R99, R96, -INF , P4 ;  /* 0xff80000060637808 */ /* 0x000fc40002000000 */
[----:B------:R-:W-:Y:S02]  /*2370*/  FSEL R114, R114, -INF , P3 ;  /* 0xff80000072727808 */ /* 0x000fe40001800000 */
[----:B------:R-:W-:Y:S02]  /*2380*/  FMNMX.FTZ R9, R32, R9, !PT ;  /* 0x0000000920097209 */ /* 0x000fe40007810000 */
[----:B------:R-:W-:Y:S02]  /*2390*/  ISETP.GT.AND P4, PT, R3, 0xb1, PT ;  /* 0x000000b10300780c */ /* 0x000fe40003f84270 */
[----:B------:R-:W-:Y:S02]  /*23a0*/  FMNMX.FTZ R8, R139, R8, !PT ;  /* 0x000000088b087209 */ /* 0x000fe40007810000 */
[----:B------:R-:W-:Y:S02]  /*23b0*/  FSEL R93, R93, -INF , P5 ;  /* 0xff8000005d5d7808 */ /* 0x000fe40002800000 */
[----:B------:R-:W-:-:S02]  /*23c0*/  FSEL R34, R115, -INF , P4 ;  /* 0xff80000073227808 */ /* 0x000fc40002000000 */
[----:B------:R-:W-:Y:S02]  /*23d0*/  FMNMX.FTZ R9, R114, R9, !PT ;  /* 0x0000000972097209 */ /* 0x000fe40007810000 */
[----:B------:R-:W-:Y:S02]  /*23e0*/  ISETP.GT.AND P5, PT, R3, 0xb8, PT ;  /* 0x000000b80300780c */ /* 0x000fe40003fa4270 */
[----:B------:R-:W-:Y:S02]  /*23f0*/  FMNMX.FTZ R8, R49, R8, !PT ;  /* 0x0000000831087209 */ /* 0x000fe40007810000 */
[----:B------:R-:W-:Y:S02]  /*2400*/  FSEL R95, R92, -INF , P6 ;  /* 0xff8000005c5f7808 */ /* 0x000fe40003000000 */
[----:B------:R-:W-:Y:S02]  /*2410*/  FSEL R118, R118, -INF , P5 ;  /* 0xff80000076767808 */ /* 0x000fe40002800000 */
[----:B------:R-:W-:-:S02]  /*2420*/  FMNMX.FTZ R9, R34, R9, !PT ;  /* 0x0000000922097209 */ /* 0x000fc40007810000 */
[----:B------:R-:W-:Y:S02]  /*2430*/  ISETP.GT.AND P6, PT, R3, 0xb9, PT ;  /* 0x000000b90300780c */ /* 0x000fe40003fc4270 */
[----:B------:R-:W-:Y:S02]  /*2440*/  FMNMX.FTZ R8, R143, R8, !PT ;  /* 0x000000088f087209 */ /* 0x000fe40007810000 */
[----:B------:R-:W-:Y:S02]  /*2450*/  FSEL R119, R119, -INF , P6 ;  /* 0xff80000077777808 */ /* 0x000fe40003000000 */
[----:B------:R-:W-:Y:S02]  /*2460*/  FMNMX.FTZ R0, R118, R9, !PT ;  /* 0x0000000976007209 */ /* 0x000fe40007810000 */
[----:B------:R-:W-:Y:S02]  /*2470*/  FMNMX.FTZ R8, R53, R8, !PT ;  /* 0x0000000835087209 */ /* 0x000fe40007810000 */
[----:B------:R-:W-:Y:S01]  /*2480*/  FMNMX.FTZ R38, R119, R0, !PT ;  /* 0x0000000077267209 */ /* 0x000fe20007810000 */
[----:B------:R-:W-:Y:S01]  /*2490*/  IMAD.U32 R0, RZ, RZ, UR5 ;  /* 0x00000005ff007e24 */ /* 0x000fe2000f8e00ff */
[----:B------:R-:W-:-:S02]  /*24a0*/  FMNMX.FTZ R8, R63, R8, !PT ;  /* 0x000000083f087209 */ /* 0x000fc40007810000 */
[----:B------:R-:W-:Y:S01]  /*24b0*/  P2R R44, PR, RZ, 0x1 ;  /* 0x00000001ff2c7803 */ /* 0x000fe20000000000 */
[----:B------:R-:W1:Y:S01]  /*24c0*/  SHFL.BFLY PT, R9, R38, 0x2, 0x1f ;  /* 0x0c401f0026097f89 */ /* 0x000e6200000e0000 */
[----:B------:R-:W-:Y:S02]  /*24d0*/  ISETP.GT.AND P0, PT, R3, 0x99, PT ;  /* 0x000000990300780c */ /* 0x000fe40003f04270 */
[----:B------:R-:W-:Y:S02]  /*24e0*/  FMNMX.FTZ R3, R57, R8, !PT ;  /* 0x0000000839037209 */ /* 0x000fe40007810000 */
[----:B------:R-:W-:Y:S02]  /*24f0*/  P2R R42, PR, RZ, 0x4 ;  /* 0x00000004ff2a7803 */ /* 0x000fe40000000000 */
[----:B------:R-:W-:Y:S02]  /*2500*/  FMNMX.FTZ R8, R60, R3, !PT ;  /* 0x000000033c087209 */ /* 0x000fe40007810000 */
[----:B------:R-:W-:-:S02]  /*2510*/  FSEL R101, R101, -INF , P0 ;  /* 0xff80000065657808 */ /* 0x000fc40000000000 */
[----:B------:R-:W-:Y:S02]  /*2520*/  FMNMX.FTZ R3, R61, R8, !PT ;  /* 0x000000083d037209 */ /* 0x000fe40007810000 */
[----:B------:R-:W-:Y:S02]  /*2530*/  ISETP.NE.AND P0, PT, R44, RZ, PT ;  /* 0x000000ff2c00720c */ /* 0x000fe40003f05270 */
[----:B------:R-:W-:Y:S02]  /*2540*/  FMNMX.FTZ R8, R64, R3, !PT ;  /* 0x0000000340087209 */ /* 0x000fe40007810000 */
[----:B------:R-:W-:Y:S02]  /*2550*/  FSEL R115, R108, -INF , P0 ;  /* 0xff8000006c737808 */ /* 0x000fe40000000000 */
[----:B------:R-:W-:Y:S02]  /*2560*/  FMNMX.FTZ R8, R65, R8, !PT ;  /* 0x0000000841087209 */ /* 0x000fe40007810000 */
[----:B------:R-:W-:-:S02]  /*2570*/  ISETP.NE.AND P0, PT, R6, RZ, PT ;  /* 0x000000ff0600720c */ /* 0x000fc40003f05270 */
[----:B------:R-:W-:Y:S02]  /*2580*/  FMNMX.FTZ R8, R75, R8, !PT ;  /* 0x000000084b087209 */ /* 0x000fe40007810000 */
[----:B-1----:R-:W-:Y:S02]  /*2590*/  FMNMX.FTZ R40, R38, R9, !PT ;  /* 0x0000000926287209 */ /* 0x002fe40007810000 */
[----:B------:R-:W-:Y:S02]  /*25a0*/  FMNMX.FTZ R3, R69, R8, !PT ;  /* 0x0000000845037209 */ /* 0x000fe40007810000 */
[----:B------:R-:W-:Y:S01]  /*25b0*/  @!P1 PRMT R4, RZ, 0x654, R4 ;  /* 0x00000654ff049816 */ /* 0x000fe20000000004 */
[----:B------:R-:W1:Y:S01]  /*25c0*/  SHFL.BFLY PT, R9, R40, 0x1, 0x1f ;  /* 0x0c201f0028097f89 */ /* 0x000e6200000e0000 */
[----:B------:R-:W-:Y:S02]  /*25d0*/  FMNMX.FTZ R8, R72, R3, !PT ;  /* 0x0000000348087209 */ /* 0x000fe40007810000 */
[----:B------:R2:W-:Y:S02]  /*25e0*/  @!P1 SYNCS.ARRIVE.TRANS64.RED.A1T0 RZ, [R4+URZ], RZ ;  /* 0x000000ff04ff99a7 */ /* 0x0005e4000810043f */
[----:B------:R-:W-:-:S04]  /*25f0*/  FMNMX.FTZ R3, R73, R8, !PT ;  /* 0x0000000849037209 */ /* 0x000fc80007810000 */
[----:B------:R-:W-:-:S04]  /*2600*/  FMNMX.FTZ R3, R76, R3, !PT ;  /* 0x000000034c037209 */ /* 0x000fc80007810000 */
[----:B------:R-:W-:-:S04]  /*2610*/  FMNMX.FTZ R8, R12, R3, !PT ;  /* 0x000000030c087209 */ /* 0x000fc80007810000 */
[----:B------:R-:W-:-:S04]  /*2620*/  FMNMX.FTZ R8, R87, R8, !PT ;  /* 0x0000000857087209 */ /* 0x000fc80007810000 */
[----:B------:R-:W-:Y:S02]  /*2630*/  FMNMX.FTZ R8, R81, R8, !PT ;  /* 0x0000000851087209 */ /* 0x000fe40007810000 */
[----:B-1----:R-:W-:Y:S02]  /*2640*/  FMNMX.FTZ R9, R40, R9, !PT ;  /* 0x0000000928097209 */ /* 0x002fe40007810000 */
[----:B------:R-:W-:Y:S02]  /*2650*/  FMNMX.FTZ R8, R77, R8, !PT ;  /* 0x000000084d087209 */ /* 0x000fe40007810000 */
[C---:B------:R-:W-:Y:S01]  /*2660*/  FSETP.NEU.FTZ.AND P2, PT, R9.reuse, -INF , PT ;  /* 0xff8000000900780b */ /* 0x040fe20003f5d000 */
[----:B------:R-:W-:Y:S01]  /*2670*/  FMUL.FTZ R36, R9, R0 ;  /* 0x0000000009247220 */ /* 0x000fe20000410000 */
[----:B------:R-:W-:-:S04]  /*2680*/  FMNMX.FTZ R8, R85, R8, !PT ;  /* 0x0000000855087209 */ /* 0x000fc80007810000 */
[----:B------:R-:W-:Y:S02]  /*2690*/  FMNMX.FTZ R8, R91, R8, !PT ;  /* 0x000000085b087209 */ /* 0x000fe40007810000 */
[----:B------:R-:W-:Y:S02]  /*26a0*/  FSEL R36, R36, RZ, P2 ;  /* 0x000000ff24247208 */ /* 0x000fe40001000000 */
[----:B------:R-:W-:Y:S02]  /*26b0*/  FMNMX.FTZ R8, R89, R8, !PT ;  /* 0x0000000859087209 */ /* 0x000fe40007810000 */
[----:B------:R-:W-:Y:S01]  /*26c0*/  ISETP.NE.AND P2, PT, R42, RZ, PT ;  /* 0x000000ff2a00720c */ /* 0x000fe20003f45270 */
[--C-:B------:R-:W-:Y:S01]  /*26d0*/  FFMA.FTZ R6, R27, R0, -R36.reuse ;  /* 0x000000001b067223 */ /* 0x100fe20000010824 */
[----:B------:R-:W-:Y:S01]  /*26e0*/  FMNMX.FTZ R8, R95, R8, !PT ;  /* 0x000000085f087209 */ /* 0x000fe20007810000 */
[-CC-:B------:R-:W-:Y:S01]  /*26f0*/  FFMA.FTZ R27, R125, R0.reuse, -R36.reuse ;  /* 0x000000007d1b7223 */ /* 0x180fe20000010824 */
[-CC-:B------:R-:W-:Y:S01]  /*2700*/  FFMA.FTZ R125, R59, R0.reuse, -R36.reuse ;  /* 0x000000003b7d7223 */ /* 0x180fe20000010824 */
[--C-:B------:R-:W-:Y:S01]  /*2710*/  FFMA.FTZ R59, R10, R0, -R36.reuse ;  /* 0x000000000a3b7223 */ /* 0x100fe20000010824 */
[----:B------:R-:W-:Y:S01]  /*2720*/  FMNMX.FTZ R10, R93, R8, !PT ;  /* 0x000000085d0a7209 */ /* 0x000fe20007810000 */
[-CC-:B------:R-:W-:Y:S01]  /*2730*/  FFMA.FTZ R48, R133, R0.reuse, -R36.reuse ;  /* 0x0000000085307223 */ /* 0x180fe20000010824 */
[-CC-:B------:R-:W-:Y:S01]  /*2740*/  FFMA.FTZ R62, R123, R0.reuse, -R36.reuse ;  /* 0x000000007b3e7223 */ /* 0x180fe20000010824 */
[----:B------:R-:W-:Y:S01]  /*2750*/  FSEL R133, R109, -INF , P2 ;  /* 0xff8000006d857808 */ /* 0x000fe20001000000 */
[--C-:B------:R-:W-:Y:S01]  /*2760*/  FFMA.FTZ R123, R55, R0, -R36.reuse ;  /* 0x00000000377b7223 */ /* 0x100fe20000010824 */
[----:B------:R-:W-:Y:S01]  /*2770*/  FMNMX.FTZ R10, R99, R10, !PT ;  /* 0x0000000a630a7209 */ /* 0x000fe20007810000 */
[-CC-:B------:R-:W-:Y:S01]  /*2780*/  FFMA.FTZ R58, R121, R0.reuse, -R36.reuse ;  /* 0x00000000793a7223 */ /* 0x180fe20000010824 */
[-CC-:B------:R-:W-:Y:S01]  /*2790*/  FFMA.FTZ R55, R71, R0.reuse, -R36.reuse ;  /* 0x0000000047377223 */ /* 0x180fe20000010824 */
[--C-:B------:R-:W-:Y:S01]  /*27a0*/  FFMA.FTZ R121, R135, R0, -R36.reuse ;  /* 0x0000000087797223 */ /* 0x100fe20000010824 */
[----:B------:R-:W-:Y:S01]  /*27b0*/  FMNMX.FTZ R10, R97, R10, !PT ;  /* 0x0000000a610a7209 */ /* 0x000fe20007810000 */
[-CC-:B------:R-:W-:Y:S01]  /*27c0*/  FFMA.FTZ R71, R14, R0.reuse, -R36.reuse ;  /* 0x000000000e477223 */ /* 0x180fe20000010824 */
[----:B------:R-:W-:Y:S01]  /*27d0*/  FSEL R135, R112, -INF , P3 ;  /* 0xff80000070877808 */ /* 0x000fe20001800000 */
        /* <DEDUP_REMOVED lines=15> */
[----:B------:R-:W-:Y:S01]  /*28d0*/  MUFU.EX2 R6, R6 ;  /* 0x0000000600067308 */ /* 0x000fe20000000800 */
[--C-:B------:R-:W-:Y:S01]  /*28e0*/  FFMA.FTZ R50, R31, R0, -R36.reuse ;  /* 0x000000001f327223 */ /* 0x100fe20000010824 */
[----:B------:R-:W-:Y:S01]  /*28f0*/  FMNMX.FTZ R68, R115, R68, !PT ;  /* 0x0000004473447209 */ /* 0x000fe20007810000 */
[-CC-:B------:R-:W-:Y:S01]  /*2900*/  FFMA.FTZ R13, R13, R0.reuse, -R36.reuse ;  /* 0x000000000d0d7223 */ /* 0x180fe20000010824 */
[-CC-:B------:R-:W-:Y:S01]  /*2910*/  FFMA.FTZ R82, R82, R0.reuse, -R36.reuse ;  /* 0x0000000052527223 */ /* 0x180fe20000010824 */
[--C-:B------:R-:W-:Y:S01]  /*2920*/  FFMA.FTZ R56, R35, R0, -R36.reuse ;  /* 0x0000000023387223 */ /* 0x100fe20000010824 */
[----:B------:R-:W-:Y:S01]  /*2930*/  FMNMX.FTZ R14, R133, R68, !PT ;  /* 0x00000044850e7209 */ /* 0x000fe20007810000 */
[-CC-:B------:R-:W-:Y:S01]  /*2940*/  FFMA.FTZ R46, R74, R0.reuse, -R36.reuse ;  /* 0x000000004a2e7223 */ /* 0x180fe20000010824 */
[----:B------:R-:W1:Y:S01]  /*2950*/  MUFU.EX2 R5, R5 ;  /* 0x0000000500057308 */ /* 0x000e620000000800 */
[--C-:B------:R-:W-:Y:S01]  /*2960*/  FFMA.FTZ R40, R43, R0, -R36.reuse ;  /* 0x000000002b287223 */ /* 0x100fe20000010824 */
[----:B------:R-:W-:Y:S01]  /*2970*/  FMNMX.FTZ R14, R135, R14, !PT ;  /* 0x0000000e870e7209 */ /* 0x000fe20007810000 */
[-CC-:B------:R-:W-:Y:S01]  /*2980*/  FFMA.FTZ R44, R131, R0.reuse, -R36.reuse ;  /* 0x00000000832c7223 */ /* 0x180fe20000010824 */
[-CC-:B------:R-:W-:Y:S01]  /*2990*/  FFMA.FTZ R74, R94, R0.reuse, -R36.reuse ;  /* 0x000000005e4a7223 */ /* 0x180fe20000010824 */
[--C-:B------:R-:W-:Y:S01]  /*29a0*/  FFMA.FTZ R31, R129, R0, -R36.reuse ;  /* 0x00000000811f7223 */ /* 0x100fe20000010824 */
[----:B------:R-:W-:Y:S01]  /*29b0*/  FMNMX.FTZ R14, R137, R14, !PT ;  /* 0x0000000e890e7209 */ /* 0x000fe20007810000 */
[-CC-:B------:R-:W-:Y:S01]  /*29c0*/  FFMA.FTZ R42, R70, R0.reuse, -R36.reuse ;  /* 0x00000000462a7223 */ /* 0x180fe20000010824 */
[----:B------:R-:W3:Y:S01]  /*29d0*/  MUFU.EX2 R7, R7 ;  /* 0x0000000700077308 */ /* 0x000ee20000000800 */
[--C-:B------:R-:W-:Y:S01]  /*29e0*/  FFMA.FTZ R52, R78, R0, -R36.reuse ;  /* 0x000000004e347223 */ /* 0x100fe20000010824 */
[----:B------:R-:W-:Y:S01]  /*29f0*/  FMNMX.FTZ R14, R141, R14, !PT ;  /* 0x0000000e8d0e7209 */ /* 0x000fe20007810000 */
[-CC-:B------:R-:W-:Y:S01]  /*2a00*/  FFMA.FTZ R43, R83, R0.reuse, -R36.reuse ;  /* 0x00000000532b7223 */ /* 0x180fe20000010824 */
[-CC-:B------:R-:W-:Y:S01]  /*2a10*/  FFMA.FTZ R117, R32, R0.reuse, -R36.reuse ;  /* 0x0000000020757223 */ /* 0x180fe20000010824 */
[--C-:B------:R-:W-:Y:S01]  /*2a20*/  FFMA.FTZ R131, R34, R0, -R36.reuse ;  /* 0x0000000022837223 */ /* 0x100fe20000010824 */
[----:B------:R-:W-:Y:S01]  /*2a30*/  FMNMX.FTZ R14, R145, R14, !PT ;  /* 0x0000000e910e7209 */ /* 0x000fe20007810000 */
[-CC-:B------:R-:W-:Y:S01]  /*2a40*/  FFMA.FTZ R129, R147, R0.reuse, -R36.reuse ;  /* 0x0000000093817223 */ /* 0x180fe20000010824 */
[----:B------:R-:W4:Y:S01]  /*2a50*/  MUFU.EX2 R50, R50 ;  /* 0x0000003200327308 */ /* 0x000f220000000800 */
[-CC-:B------:R-:W-:Y:S01]  /*2a60*/  FFMA.FTZ R35, R149, R0.reuse, -R36.reuse ;  /* 0x0000000095237223 */ /* 0x180fe20000010824 */
[-CC-:B------:R-:W-:Y:S01]  /*2a70*/  FFMA.FTZ R86, R86, R0.reuse, -R36.reuse ;  /* 0x0000000056567223 */ /* 0x180fe20000010824 */
[----:B------:R-:W5:Y:S01]  /*2a80*/  SHFL.BFLY PT, R3, R14, 0x2, 0x1f ;  /* 0x0c401f000e037f89 */ /* 0x000f6200000e0000 */
[-CC-:B------:R-:W-:Y:S01]  /*2a90*/  FFMA.FTZ R90, R90, R0.reuse, -R36.reuse ;  /* 0x000000005a5a7223 */ /* 0x180fe20000010824 */
[-CC-:B------:R-:W-:Y:S01]  /*2aa0*/  FFMA.FTZ R109, R26, R0.reuse, -R36.reuse ;  /* 0x000000001a6d7223 */ /* 0x180fe20000010824 */
[-CC-:B------:R-:W-:Y:S01]  /*2ab0*/  FFMA.FTZ R70, R98, R0.reuse, -R36.reuse ;  /* 0x0000000062467223 */ /* 0x180fe20000010824 */
[-CC-:B------:R-:W-:Y:S01]  /*2ac0*/  FFMA.FTZ R83, R28, R0.reuse, -R36.reuse ;  /* 0x000000001c537223 */ /* 0x180fe20000010824 */
[----:B------:R-:W2:Y:S01]  /*2ad0*/  MUFU.EX2 R13, R13 ;  /* 0x0000000d000d7308 */ /* 0x000ea20000000800 */
[-CC-:B------:R-:W-:Y:S01]  /*2ae0*/  FFMA.FTZ R78, R102, R0.reuse, -R36.reuse ;  /* 0x00000000664e7223 */ /* 0x180fe20000010824 */
[-CC-:B------:R-:W-:Y:S01]  /*2af0*/  FFMA.FTZ R113, R30, R0.reuse, -R36.reuse ;  /* 0x000000001e717223 */ /* 0x180fe20000010824 */
[-CC-:B------:R-:W-:Y:S01]  /*2b00*/  FFMA.FTZ R107, R107, R0.reuse, -R36.reuse ;  /* 0x000000006b6b7223 */ /* 0x180fe20000010824 */
[-CC-:B------:R-:W-:Y:S01]  /*2b10*/  FFMA.FTZ R84, R110, R0.reuse, -R36.reuse ;  /* 0x000000006e547223 */ /* 0x180fe20000010824 */
[-CC-:B------:R-:W-:Y:S01]  /*2b20*/  FFMA.FTZ R32, R114, R0.reuse, -R36.reuse ;  /* 0x0000000072207223 */ /* 0x180fe20000010824 */
[-CC-:B------:R-:W-:Y:S01]  /*2b30*/  FFMA.FTZ R34, R118, R0.reuse, -R36.reuse ;  /* 0x0000000076227223 */ /* 0x180fe20000010824 */
[----:B------:R-:W-:Y:S01]  /*2b40*/  FFMA.FTZ R119, R119, R0, -R36 ;  /* 0x0000000077777223 */ /* 0x000fe20000010824 */
[----:B------:R1:W-:Y:S01]  /*2b50*/  MUFU.EX2 R8, R82 ;  /* 0x0000005200087308 */ /* 0x0003e20000000800 */
[----:B------:R-:W-:-:S07]  /*2b60*/  IMAD.MOV.U32 R149, RZ, RZ, R151 ;  /* 0x000000ffff957224 */ /* 0x000fce00078e0097 */
[----:B------:R-:W2:Y:S01]  /*2b70*/  MUFU.EX2 R56, R56 ;  /* 0x0000003800387308 */ /* 0x000ea20000000800 */
[----:B-1----:R-:W-:Y:S01]  /*2b80*/  FFMA.FTZ R82, R106, R0, -R36 ;  /* 0x000000006a527223 */ /* 0x002fe20000010824 */
[----:B-----5:R-:W-:-:S05]  /*2b90*/  FMNMX.FTZ R24, R14, R3, !PT ;  /* 0x000000030e187209 */ /* 0x020fca0007810000 */
[----:B------:R-:W1:Y:S01]  /*2ba0*/  SHFL.BFLY PT, R3, R24, 0x1, 0x1f ;  /* 0x0c201f0018037f89 */ /* 0x000e6200000e0000 */
[----:B------:R5:W-:Y:S08]  /*2bb0*/  MUFU.EX2 R10, R86 ;  /* 0x00000056000a7308 */ /* 0x000bf00000000800 */
[----:B------:R-:W-:Y:S08]  /*2bc0*/  MUFU.EX2 R58, R58 ;  /* 0x0000003a003a7308 */ /* 0x000ff00000000800 */
[----:B------:R-:W-:Y:S01]  /*2bd0*/  MUFU.EX2 R62, R62 ;  /* 0x0000003e003e7308 */ /* 0x000fe20000000800 */
[----:B-1----:R-:W-:-:S07]  /*2be0*/  FMNMX.FTZ R3, R24, R3, !PT ;  /* 0x0000000318037209 */ /* 0x002fce0007810000 */
[----:B------:R-:W-:Y:S01]  /*2bf0*/  MUFU.EX2 R27, R27 ;  /* 0x0000001b001b7308 */ /* 0x000fe20000000800 */
[C---:B------:R-:W-:Y:S01]  /*2c00*/  FSETP.NEU.FTZ.AND P2, PT, R3.reuse, -INF , PT ;  /* 0xff8000000300780b */ /* 0x040fe20003f5d000 */
[----:B------:R-:W-:-:S06]  /*2c10*/  FMUL.FTZ R24, R3, R0 ;  /* 0x0000000003187220 */ /* 0x000fcc0000410000 */
[----:B------:R-:W-:Y:S01]  /*2c20*/  MUFU.EX2 R40, R40 ;  /* 0x0000002800287308 */ /* 0x000fe20000000800 */
[----:B------:R-:W-:Y:S02]  /*2c30*/  FSEL R24, R24, RZ, P2 ;  /* 0x000000ff18187208 */ /* 0x000fe40001000000 */
[----:B------:R-:W-:-:S03]  /*2c40*/  ISETP.GE.AND P2, PT, R23, 0xc1, PT ;  /* 0x000000c11700780c */ /* 0x000fc60003f46270 */
[-CC-:B------:R-:W-:Y:S01]  /*2c50*/  FFMA.FTZ R14, R11, R0.reuse, -R24.reuse ;  /* 0x000000000b0e7223 */ /* 0x180fe20000010818 */
[-CC-:B------:R-:W-:Y:S01]  /*2c60*/  FFMA.FTZ R25, R25, R0.reuse, -R24.reuse ;  /* 0x0000000019197223 */ /* 0x180fe20000010818 */
[-CC-:B------:R-:W-:Y:S01]  /*2c70*/  FFMA.FTZ R92, R15, R0.reuse, -R24.reuse ;  /* 0x000000000f5c7223 */ /* 0x180fe20000010818 */
[-CC-:B------:R-:W-:Y:S01]  /*2c80*/  FFMA.FTZ R29, R29, R0.reuse, -R24.reuse ;  /* 0x000000001d1d7223 */ /* 0x180fe20000010818 */
[-CC-:B------:R-:W-:Y:S01]  /*2c90*/  FFMA.FTZ R94, R39, R0.reuse, -R24.reuse ;  /* 0x00000000275e7223 */ /* 0x180fe20000010818 */
[-CC-:B------:R-:W-:Y:S01]  /*2ca0*/  FFMA.FTZ R36, R64, R0.reuse, -R24.reuse ;  /* 0x0000000040247223 */ /* 0x180fe20000010818 */
[----:B------:R-:W-:Y:S01]  /*2cb0*/  MUFU.EX2 R14, R14 ;  /* 0x0000000e000e7308 */ /* 0x000fe20000000800 */
[-CC-:B------:R-:W-:Y:S01]  /*2cc0*/  FFMA.FTZ R64, R72, R0.reuse, -R24.reuse ;  /* 0x0000000048407223 */ /* 0x180fe20000010818 */
[-C--:B------:R-:W-:Y:S01]  /*2cd0*/  FFMA.FTZ R147, R33, R0.reuse, -R24 ;  /* 0x0000000021937223 */ /* 0x080fe20000010818 */
[----:B------:R-:W-:Y:S01]  /*2ce0*/  FADD.FTZ R72, R5, R6 ;  /* 0x0000000605487221 */ /* 0x000fe20000010000 */
[-CC-:B-----5:R-:W-:Y:S01]  /*2cf0*/  FFMA.FTZ R86, R53, R0.reuse, -R24.reuse ;  /* 0x0000000035567223 */ /* 0x1a0fe20000010818 */
[-CC-:B------:R-:W-:Y:S01]  /*2d00*/  FFMA.FTZ R96, R127, R0.reuse, -R24.reuse ;  /* 0x000000007f607223 */ /* 0x180fe20000010818 */
[-C--:B------:R-:W-:Y:S01]  /*2d10*/  FFMA.FTZ R127, R37, R0.reuse, -R24 ;  /* 0x00000000257f7223 */ /* 0x080fe20000010818 */
[----:B---3--:R-:W-:Y:S01]  /*2d20*/  FADD.FTZ R53, R7, R72 ;  /* 0x0000004807357221 */ /* 0x008fe20000010000 */
[----:B------:R-:W1:Y:S01]  /*2d30*/  MUFU.EX2 R25, R25 ;  /* 0x0000001900197308 */ /* 0x000e620000000800 */
[-CC-:B------:R-:W-:Y:S01]  /*2d40*/  FFMA.FTZ R11, R47, R0.reuse, -R24.reuse ;  /* 0x000000002f0b7223 */ /* 0x180fe20000010818 */
[-CC-:B------:R-:W-:Y:S01]  /*2d50*/  FFMA.FTZ R26, R41, R0.reuse, -R24.reuse ;  /* 0x00000000291a7223 */ /* 0x180fe20000010818 */
[----:B----4-:R-:W-:Y:S01]  /*2d60*/  FADD.FTZ R72, R50, R53 ;  /* 0x0000003532487221 */ /* 0x010fe20000010000 */
[-CC-:B------:R-:W-:Y:S01]  /*2d70*/  FFMA.FTZ R28, R51, R0.reuse, -R24.reuse ;  /* 0x00000000331c7223 */ /* 0x180fe20000010818 */
[-CC-:B------:R-:W-:Y:S01]  /*2d80*/  FFMA.FTZ R33, R45, R0.reuse, -R24.reuse ;  /* 0x000000002d217223 */ /* 0x180fe20000010818 */
[-C--:B------:R-:W-:Y:S01]  /*2d90*/  FFMA.FTZ R30, R139, R0.reuse, -R24 ;  /* 0x000000008b1e7223 */ /* 0x080fe20000010818 */
[----:B--2---:R-:W-:Y:S01]  /*2da0*/  FADD.FTZ R53, R13, R72 ;  /* 0x000000480d357221 */ /* 0x004fe20000010000 */
[----:B------:R-:W2:Y:S01]  /*2db0*/  MUFU.EX2 R92, R92 ;  /* 0x0000005c005c7308 */ /* 0x000ea20000000800 */
[-CC-:B------:R-:W-:Y:S01]  /*2dc0*/  FFMA.FTZ R23, R76, R0.reuse, -R24.reuse ;  /* 0x000000004c177223 */ /* 0x180fe20000010818 */
[----:B------:R-:W-:Y:S01]  /*2dd0*/  F2FP.BF16.F32.PACK_AB R5, R6, R5 ;  /* 0x000000050605723e */ /* 0x000fe200000010ff */
[----:B------:R-:W-:Y:S01]  /*2de0*/  FADD.FTZ R53, R56, R53 ;  /* 0x0000003538357221 */ /* 0x000fe20000010000 */
[-CC-:B------:R-:W-:Y:S01]  /*2df0*/  FFMA.FTZ R41, R49, R0.reuse, -R24.reuse ;  /* 0x0000000031297223 */ /* 0x180fe20000010818 */
[-CC-:B------:R-:W-:Y:S01]  /*2e00*/  FFMA.FTZ R45, R143, R0.reuse, -R24.reuse ;  /* 0x000000008f2d7223 */ /* 0x180fe20000010818 */
[-CC-:B------:R-:W-:Y:S01]  /*2e10*/  FFMA.FTZ R47, R63, R0.reuse, -R24.reuse ;  /* 0x000000003f2f7223 */ /* 0x180fe20000010818 */
[-CC-:B------:R-:W-:Y:S01]  /*2e20*/  FFMA.FTZ R88, R57, R0.reuse, -R24.reuse ;  /* 0x0000000039587223 */ /* 0x180fe20000010818 */
[----:B------:R-:W3:Y:S01]  /*2e30*/  MUFU.EX2 R29, R29 ;  /* 0x0000001d001d7308 */ /* 0x000ee20000000800 */
[----:B-1----:R-:W-:Y:S01]  /*2e40*/  FADD.FTZ R15, R14, R25 ;  /* 0x000000190e0f7221 */ /* 0x002fe20000010000 */
[-CC-:B------:R-:W-:Y:S01]  /*2e50*/  FFMA.FTZ R49, R60, R0.reuse, -R24.reuse ;  /* 0x000000003c317223 */ /* 0x180fe20000010818 */
[-CC-:B------:R-:W-:Y:S01]  /*2e60*/  FFMA.FTZ R37, R65, R0.reuse, -R24.reuse ;  /* 0x0000000041257223 */ /* 0x180fe20000010818 */
[-CC-:B------:R-:W-:Y:S01]  /*2e70*/  FFMA.FTZ R39, R75, R0.reuse, -R24.reuse ;  /* 0x000000004b277223 */ /* 0x180fe20000010818 */
[----:B------:R-:W-:Y:S01]  /*2e80*/  F2FP.BF16.F32.PACK_AB R7, R50, R7 ;  /* 0x000000073207723e */ /* 0x000fe200000010ff */
[-CC-:B------:R-:W-:Y:S01]  /*2e90*/  FFMA.FTZ R60, R69, R0.reuse, -R24.reuse ;  /* 0x00000000453c7223 */ /* 0x180fe20000010818 */
[----:B------:R-:W-:Y:S01]  /*2ea0*/  F2FP.BF16.F32.PACK_AB R13, R56, R13 ;  /* 0x0000000d380d723e */ /* 0x000fe200000010ff */
[----:B------:R-:W1:Y:S01]  /*2eb0*/  MUFU.EX2 R94, R94 ;  /* 0x0000005e005e7308 */ /* 0x000e620000000800 */
[----:B--2---:R-:W-:Y:S01]  /*2ec0*/  FADD.FTZ R4, R92, R15 ;  /* 0x0000000f5c047221 */ /* 0x004fe20000010000 */
[-CC-:B------:R-:W-:Y:S01]  /*2ed0*/  FFMA.FTZ R51, R73, R0.reuse, -R24.reuse ;  /* 0x0000000049337223 */ /* 0x180fe20000010818 */
[-CC-:B------:R-:W-:Y:S01]  /*2ee0*/  FFMA.FTZ R72, R12, R0.reuse, -R24.reuse ;  /* 0x000000000c487223 */ /* 0x180fe20000010818 */
[-CC-:B------:R-:W-:Y:S01]  /*2ef0*/  FFMA.FTZ R50, R87, R0.reuse, -R24.reuse ;  /* 0x0000000057327223 */ /* 0x180fe20000010818 */
[-CC-:B------:R-:W-:Y:S01]  /*2f00*/  FFMA.FTZ R56, R77, R0.reuse, -R24.reuse ;  /* 0x000000004d387223 */ /* 0x180fe20000010818 */
[-CC-:B------:R-:W-:Y:S01]  /*2f10*/  FFMA.FTZ R57, R85, R0.reuse, -R24.reuse ;  /* 0x0000000055397223 */ /* 0x180fe20000010818 */
[----:B------:R-:W-:Y:S01]  /*2f20*/  FFMA.FTZ R63, R93, R0, -R24 ;  /* 0x000000005d3f7223 */ /* 0x000fe20000010818 */
[----:B------:R-:W2:Y:S01]  /*2f30*/  MUFU.EX2 R147, R147 ;  /* 0x0000009300937308 */ /* 0x000ea20000000800 */
[C---:B---3--:R-:W-:Y:S01]  /*2f40*/  FADD.FTZ R15, R29.reuse, R4 ;  /* 0x000000041d0f7221 */ /* 0x048fe20000010000 */
[----:B------:R-:W-:Y:S01]  /*2f50*/  F2FP.BF16.F32.PACK_AB R6, R29, R92 ;  /* 0x0000005c1d06723e */ /* 0x000fe200000010ff */
[-CC-:B------:R-:W-:Y:S01]  /*2f60*/  FFMA.FTZ R99, R99, R0.reuse, -R24.reuse ;  /* 0x0000000063637223 */ /* 0x180fe20000010818 */
[-CC-:B------:R-:W-:Y:S01]  /*2f70*/  FFMA.FTZ R97, R97, R0.reuse, -R24.reuse ;  /* 0x0000000061617223 */ /* 0x180fe20000010818 */
[-CC-:B------:R-:W-:Y:S01]  /*2f80*/  FFMA.FTZ R103, R103, R0.reuse, -R24.reuse ;  /* 0x0000000067677223 */ /* 0x180fe20000010818 */
[-CC-:B------:R-:W-:Y:S01]  /*2f90*/  FFMA.FTZ R101, R101, R0.reuse, -R24.reuse ;  /* 0x0000000065657223 */ /* 0x180fe20000010818 */
[-CC-:B------:R-:W-:Y:S01]  /*2fa0*/  FFMA.FTZ R111, R111, R0.reuse, -R24.reuse ;  /* 0x000000006f6f7223 */ /* 0x180fe20000010818 */
[----:B------:R-:W3:Y:S01]  /*2fb0*/  MUFU.EX2 R96, R96 ;  /* 0x0000006000607308 */ /* 0x000ee20000000800 */
[----:B-1----:R-:W-:Y:S01]  /*2fc0*/  FADD.FTZ R4, R94, R15 ;  /* 0x0000000f5e047221 */ /* 0x002fe20000010000 */
[----:B------:R-:W-:Y:S01]  /*2fd0*/  FADD.FTZ R15, R58, R53 ;  /* 0x000000353a0f7221 */ /* 0x000fe20000010000 */
[-CC-:B------:R-:W-:Y:S01]  /*2fe0*/  FFMA.FTZ R105, R105, R0.reuse, -R24.reuse ;  /* 0x0000000069697223 */ /* 0x180fe20000010818 */
[-CC-:B------:R-:W-:Y:S01]  /*2ff0*/  FFMA.FTZ R115, R115, R0.reuse, -R24.reuse ;  /* 0x0000000073737223 */ /* 0x180fe20000010818 */
[----:B------:R-:W-:Y:S01]  /*3000*/  FFMA.FTZ R133, R133, R0, -R24 ;  /* 0x0000000085857223 */ /* 0x000fe20000010818 */
[C---:B------:R-:W-:Y:S01]  /*3010*/  FADD.FTZ R98, R62.reuse, R15 ;  /* 0x0000000f3e627221 */ /* 0x040fe20000010000 */
[----:B------:R-:W-:Y:S01]  /*3020*/  F2FP.BF16.F32.PACK_AB R15, R62, R58 ;  /* 0x0000003a3e0f723e */ /* 0x000fe200000010ff */
[----:B------:R-:W1:Y:S01]  /*3030*/  MUFU.EX2 R127, R127 ;  /* 0x0000007f007f7308 */ /* 0x000e620000000800 */
[----:B--2---:R-:W-:Y:S01]  /*3040*/  FADD.FTZ R53, R147, R4 ;  /* 0x0000000493357221 */ /* 0x004fe20000010000 */
[----:B------:R-:W-:Y:S01]  /*3050*/  F2FP.BF16.F32.PACK_AB R4, R25, R14 ;  /* 0x0000000e1904723e */ /* 0x000fe200000010ff */
[----:B------:R-:W-:Y:S01]  /*3060*/  FADD.FTZ R25, R27, R98 ;  /* 0x000000621b197221 */ /* 0x000fe20000010000 */
[-CC-:B------:R-:W-:Y:S01]  /*3070*/  FFMA.FTZ R58, R91, R0.reuse, -R24.reuse ;  /* 0x000000005b3a7223 */ /* 0x180fe20000010818 */
[-CC-:B------:R-:W-:Y:S01]  /*3080*/  FFMA.FTZ R62, R95, R0.reuse, -R24.reuse ;  /* 0x000000005f3e7223 */ /* 0x180fe20000010818 */
[-CC-:B------:R-:W-:Y:S01]  /*3090*/  FFMA.FTZ R135, R135, R0.reuse, -R24.reuse ;  /* 0x0000000087877223 */ /* 0x180fe20000010818 */
[----:B------:R-:W-:Y:S01]  /*30a0*/  FADD.FTZ R92, R40, R25 ;  /* 0x00000019285c7221 */ /* 0x000fe20000010000 */
[----:B------:R-:W2:Y:S01]  /*30b0*/  MUFU.EX2 R11, R11 ;  /* 0x0000000b000b7308 */ /* 0x000ea20000000800 */
[----:B---3--:R-:W-:Y:S01]  /*30c0*/  FADD.FTZ R14, R96, R53 ;  /* 0x00000035600e7221 */ /* 0x008fe20000010000 */
[-CC-:B------:R-:W-:Y:S01]  /*30d0*/  FFMA.FTZ R53, R81, R0.reuse, -R24.reuse ;  /* 0x0000000051357223 */ /* 0x180fe20000010818 */
[-CC-:B------:R-:W-:Y:S01]  /*30e0*/  FFMA.FTZ R137, R137, R0.reuse, -R24.reuse ;  /* 0x0000000089897223 */ /* 0x180fe20000010818 */
[-CC-:B------:R-:W-:Y:S01]  /*30f0*/  FFMA.FTZ R141, R141, R0.reuse, -R24.reuse ;  /* 0x000000008d8d7223 */ /* 0x180fe20000010818 */
[----:B------:R-:W-:Y:S01]  /*3100*/  FFMA.FTZ R145, R145, R0, -R24 ;  /* 0x0000000091917223 */ /* 0x000fe20000010818 */
[----:B------:R-:W-:Y:S01]  /*3110*/  F2FP.BF16.F32.PACK_AB R12, R147, R94 ;  /* 0x0000005e930c723e */ /* 0x000fe200000010ff */
[----:B------:R3:W-:Y:S01]  /*3120*/  STSM.16.M88.4 [R2+0x1e800], R4 ;  /* 0x01e8000402007844 */ /* 0x0007e20000000200 */
[----:B------:R-:W4:Y:S01]  /*3130*/  MUFU.EX2 R31, R31 ;  /* 0x0000001f001f7308 */ /* 0x000f220000000800 */
[C---:B-1----:R-:W-:Y:S01]  /*3140*/  FADD.FTZ R76, R127.reuse, R14 ;  /* 0x0000000e7f4c7221 */ /* 0x042fe20000010000 */
[----:B------:R-:W-:Y:S01]  /*3150*/  F2FP.BF16.F32.PACK_AB R14, R127, R96 ;  /* 0x000000607f0e723e */ /* 0x000fe200000010ff */
[----:B------:R-:W-:-:S02]  /*3160*/  IMAD.MOV.U32 R147, RZ, RZ, R151 ;  /* 0x000000ffff937224 */ /* 0x000fc400078e0097 */
[--C-:B------:R-:W-:Y:S02]  /*3170*/  IMAD.MOV.U32 R143, RZ, RZ, R151.reuse ;  /* 0x000000ffff8f7224 */ /* 0x100fe400078e0097 */
[----:B------:R1:W-:Y:S01]  /*3180*/  STSM.16.M88.4 [R152], R12 ;  /* 0x0000000c98007844 */ /* 0x0003e20000000200 */
[----:B------:R-:W5:Y:S01]  /*3190*/  MUFU.EX2 R26, R26 ;  /* 0x0000001a001a7308 */ /* 0x000f620000000800 */
[----:B--2---:R-:W-:Y:S01]  /*31a0*/  FADD.FTZ R25, R11, R76 ;  /* 0x0000004c0b197221 */ /* 0x004fe20000010000 */
[--C-:B------:R-:W-:Y:S02]  /*31b0*/  IMAD.MOV.U32 R139, RZ, RZ, R151.reuse ;  /* 0x000000ffff8b7224 */ /* 0x100fe400078e0097 */
[----:B------:R-:W-:-:S04]  /*31c0*/  IMAD.MOV.U32 R127, RZ, RZ, R151 ;  /* 0x000000ffff7f7224 */ /* 0x000fc800078e0097 */
[----:B------:R-:W2:Y:S01]  /*31d0*/  MUFU.EX2 R44, R44 ;  /* 0x0000002c002c7308 */ /* 0x000ea20000000800 */
[----:B----4-:R-:W-:-:S07]  /*31e0*/  FADD.FTZ R29, R31, R92 ;  /* 0x0000005c1f1d7221 */ /* 0x010fce0000010000 */
[----:B------:R-:W4:Y:S01]  /*31f0*/  MUFU.EX2 R28, R28 ;  /* 0x0000001c001c7308 */ /* 0x000f220000000800 */
[----:B-----5:R-:W-:-:S07]  /*3200*/  FADD.FTZ R25, R26, R25 ;  /* 0x000000191a197221 */ /* 0x020fce0000010000 */
[----:B------:R-:W5:Y:S01]  /*3210*/  MUFU.EX2 R48, R48 ;  /* 0x0000003000307308 */ /* 0x000f620000000800 */
[----:B--2---:R-:W-:-:S07]  /*3220*/  FADD.FTZ R29, R44, R29 ;  /* 0x0000001d2c1d7221 */ /* 0x004fce0000010000 */
        /* <DEDUP_REMOVED lines=23> */
[C---:B--2---:R-:W-:Y:S01]  /*33a0*/  FADD.FTZ R29, R125.reuse, R92 ;  /* 0x0000005c7d1d7221 */ /* 0x044fe20000010000 */
[----:B---3--:R-:W-:Y:S01]  /*33b0*/  F2FP.BF16.F32.PACK_AB R5, R125, R66 ;  /* 0x000000427d05723e */ /* 0x008fe200000010ff */
[----:B------:R-:W-:-:S05]  /*33c0*/  IMAD.MOV.U32 R125, RZ, RZ, R151 ;  /* 0x000000ffff7d7224 */ /* 0x000fca00078e0097 */
[----:B------:R-:W2:Y:S01]  /*33d0*/  MUFU.EX2 R88, R88 ;  /* 0x0000005800587308 */ /* 0x000ea20000000800 */
[----:B----4-:R-:W-:-:S07]  /*33e0*/  FADD.FTZ R25, R47, R76 ;  /* 0x0000004c2f197221 */ /* 0x010fce0000010000 */
[----:B------:R-:W3:Y:S01]  /*33f0*/  MUFU.EX2 R129, R129 ;  /* 0x0000008100817308 */ /* 0x000ee20000000800 */
[----:B-----5:R-:W-:Y:S01]  /*3400*/  FADD.FTZ R76, R80, R29 ;  /* 0x0000001d504c7221 */ /* 0x020fe20000010000 */
[----:B------:R-:W-:Y:S01]  /*3410*/  F2FP.BF16.F32.PACK_AB R29, R121, R48 ;  /* 0x00000030791d723e */ /* 0x000fe200000010ff */
[----:B------:R-:W-:-:S05]  /*3420*/  IMAD.MOV.U32 R121, RZ, RZ, R151 ;  /* 0x000000ffff797224 */ /* 0x000fca00078e0097 */
[----:B------:R4:W-:Y:S08]  /*3430*/  MUFU.EX2 R68, R90 ;  /* 0x0000005a00447308 */ /* 0x0009f00000000800 */
[----:B------:R-:W5:Y:S01]  /*3440*/  MUFU.EX2 R49, R49 ;  /* 0x0000003100317308 */ /* 0x000f620000000800 */
[-CC-:B----4-:R-:W-:Y:S01]  /*3450*/  FFMA.FTZ R90, R61, R0.reuse, -R24.reuse ;  /* 0x000000003d5a7223 */ /* 0x190fe20000010818 */
[----:B------:R-:W-:Y:S01]  /*3460*/  FFMA.FTZ R61, R89, R0, -R24 ;  /* 0x00000000593d7223 */ /* 0x000fe20000010818 */
[----:B--2---:R-:W-:Y:S01]  /*3470*/  FADD.FTZ R24, R88, R25 ;  /* 0x0000001958187221 */ /* 0x004fe20000010000 */
[----:B---3--:R-:W-:Y:S01]  /*3480*/  FADD.FTZ R76, R129, R76 ;  /* 0x0000004c814c7221 */ /* 0x008fe20000010000 */
[----:B------:R-:W-:-:S02]  /*3490*/  F2FP.BF16.F32.PACK_AB R25, R40, R27 ;  /* 0x0000001b2819723e */ /* 0x000fc400000010ff */
[----:B------:R-:W-:Y:S01]  /*34a0*/  F2FP.BF16.F32.PACK_AB R27, R44, R31 ;  /* 0x0000001f2c1b723e */ /* 0x000fe200000010ff */
[----:B------:R-:W2:Y:S01]  /*34b0*/  MUFU.EX2 R35, R35 ;  /* 0x0000002300237308 */ /* 0x000ea20000000800 */
[----:B------:R-:W-:Y:S01]  /*34c0*/  F2FP.BF16.F32.PACK_AB R31, R123, R54 ;  /* 0x000000367b1f723e */ /* 0x000fe200000010ff */
[--C-:B------:R-:W-:Y:S01]  /*34d0*/  IMAD.MOV.U32 R123, RZ, RZ, R151.reuse ;  /* 0x000000ffff7b7224 */ /* 0x100fe200078e0097 */
[----:B------:R-:W-:Y:S01]  /*34e0*/  F2FP.BF16.F32.PACK_AB R7, R129, R80 ;  /* 0x000000508107723e */ /* 0x000fe200000010ff */
[----:B------:R-:W-:-:S04]  /*34f0*/  IMAD.MOV.U32 R129, RZ, RZ, R151 ;  /* 0x000000ffff817224 */ /* 0x000fc800078e0097 */
[----:B------:R-:W3:Y:S01]  /*3500*/  MUFU.EX2 R90, R90 ;  /* 0x0000005a005a7308 */ /* 0x000ee20000000800 */
[----:B-----5:R-:W-:Y:S01]  /*3510*/  FADD.FTZ R65, R49, R24 ;  /* 0x0000001831417221 */ /* 0x020fe20000010000 */
[----:B------:R-:W-:Y:S02]  /*3520*/  F2FP.BF16.F32.PACK_AB R24, R26, R11 ;  /* 0x0000000b1a18723e */ /* 0x000fe400000010ff */
[----:B------:R-:W-:Y:S02]  /*3530*/  F2FP.BF16.F32.PACK_AB R26, R33, R28 ;  /* 0x0000001c211a723e */ /* 0x000fe400000010ff */
[----:B------:R-:W-:Y:S02]  /*3540*/  F2FP.BF16.F32.PACK_AB R28, R41, R30 ;  /* 0x0000001e291c723e */ /* 0x000fe400000010ff */
[----:B------:R-:W4:Y:S01]  /*3550*/  MUFU.EX2 R38, R38 ;  /* 0x0000002600267308 */ /* 0x000f220000000800 */
[----:B--2---:R-:W-:Y:S01]  /*3560*/  FADD.FTZ R69, R35, R76 ;  /* 0x0000004c23457221 */ /* 0x004fe20000010000 */
[----:B------:R-:W-:Y:S01]  /*3570*/  F2FP.BF16.F32.PACK_AB R30, R86, R45 ;  /* 0x0000002d561e723e */ /* 0x000fe200000010ff */
[----:B------:R2:W-:Y:S04]  /*3580*/  STSM.16.M88.4 [R17], R24 ;  /* 0x0000001811007844 */ /* 0x0005e80000000200 */
[----:B------:R-:W-:Y:S01]  /*3590*/  STSM.16.M88.4 [R16], R28 ;  /* 0x0000001c10007844 */ /* 0x000fe20000000200 */
[----:B------:R-:W5:Y:S01]  /*35a0*/  MUFU.EX2 R36, R36 ;  /* 0x0000002400247308 */ /* 0x000f620000000800 */
[----:B---3--:R-:W-:-:S07]  /*35b0*/  FADD.FTZ R65, R90, R65 ;  /* 0x000000415a417221 */ /* 0x008fce0000010000 */
[----:B------:R-:W3:Y:S01]  /*35c0*/  MUFU.EX2 R42, R42 ;  /* 0x0000002a002a7308 */ /* 0x000ee20000000800 */
[----:B----4-:R-:W-:-:S07]  /*35d0*/  FADD.FTZ R69, R38, R69 ;  /* 0x0000004526457221 */ /* 0x010fce0000010000 */
[----:B------:R-:W4:Y:S01]  /*35e0*/  MUFU.EX2 R37, R37 ;  /* 0x0000002500257308 */ /* 0x000f220000000800 */
[----:B-----5:R-:W-:-:S07]  /*35f0*/  FADD.FTZ R4, R36, R65 ;  /* 0x0000004124047221 */ /* 0x020fce0000010000 */
[----:B------:R-:W1:Y:S01]  /*3600*/  MUFU.EX2 R55, R55 ;  /* 0x0000003700377308 */ /* 0x000e620000000800 */
[----:B---3--:R-:W-:-:S07]  /*3610*/  FADD.FTZ R6, R42, R69 ;  /* 0x000000452a067221 */ /* 0x008fce0000010000 */
[----:B------:R-:W3:Y:S01]  /*3620*/  MUFU.EX2 R39, R39 ;  /* 0x0000002700277308 */ /* 0x000ee20000000800 */
[----:B----4-:R-:W-:-:S07]  /*3630*/  FADD.FTZ R4, R37, R4 ;  /* 0x0000000425047221 */ /* 0x010fce0000010000 */
[----:B------:R-:W4:Y:S01]  /*3640*/  MUFU.EX2 R46, R46 ;  /* 0x0000002e002e7308 */ /* 0x000f220000000800 */
[----:B-1----:R-:W-:Y:S01]  /*3650*/  FADD.FTZ R13, R55, R6 ;  /* 0x00000006370d7221 */ /* 0x002fe20000010000 */
[----:B------:R-:W-:-:S06]  /*3660*/  F2FP.BF16.F32.PACK_AB R6, R90, R49 ;  /* 0x000000315a06723e */ /* 0x000fcc00000010ff */
[----:B------:R-:W1:Y:S01]  /*3670*/  MUFU.EX2 R60, R60 ;  /* 0x0000003c003c7308 */ /* 0x000e620000000800 */
[----:B---3--:R-:W-:-:S07]  /*3680*/  FADD.FTZ R11, R39, R4 ;  /* 0x00000004270b7221 */ /* 0x008fce0000010000 */
[----:B------:R-:W3:Y:S01]  /*3690*/  MUFU.EX2 R59, R59 ;  /* 0x0000003b003b7308 */ /* 0x000ee20000000800 */
[----:B----4-:R-:W-:-:S07]  /*36a0*/  FADD.FTZ R4, R46, R13 ;  /* 0x0000000d2e047221 */ /* 0x010fce0000010000 */
[----:B------:R-:W4:Y:S01]  /*36b0*/  MUFU.EX2 R64, R64 ;  /* 0x0000004000407308 */ /* 0x000f220000000800 */
[----:B-1----:R-:W-:-:S07]  /*36c0*/  FADD.FTZ R11, R60, R11 ;  /* 0x0000000b3c0b7221 */ /* 0x002fce0000010000 */
[----:B------:R-:W1:Y:S01]  /*36d0*/  MUFU.EX2 R52, R52 ;  /* 0x0000003400347308 */ /* 0x000e620000000800 */
[C---:B---3--:R-:W-:Y:S01]  /*36e0*/  FADD.FTZ R13, R59.reuse, R4 ;  /* 0x000000043b0d7221 */ /* 0x048fe20000010000 */
[----:B------:R-:W-:Y:S02]  /*36f0*/  F2FP.BF16.F32.PACK_AB R4, R88, R47 ;  /* 0x0000002f5804723e */ /* 0x000fe400000010ff */
[----:B------:R-:W-:-:S03]  /*3700*/  F2FP.BF16.F32.PACK_AB R65, R59, R46 ;  /* 0x0000002e3b41723e */ /* 0x000fc600000010ff */
[----:B------:R3:W-:Y:S01]  /*3710*/  STSM.16.M88.4 [R2+0x24800], R4 ;  /* 0x0248000402007844 */ /* 0x0007e20000000200 */
[----:B------:R-:W5:Y:S01]  /*3720*/  MUFU.EX2 R51, R51 ;  /* 0x0000003300337308 */ /* 0x000f620000000800 */
[----:B----4-:R-:W-:-:S07]  /*3730*/  FADD.FTZ R12, R64, R11 ;  /* 0x0000000b400c7221 */ /* 0x010fce0000010000 */
[----:B------:R-:W4:Y:S01]  /*3740*/  MUFU.EX2 R67, R67 ;  /* 0x0000004300437308 */ /* 0x000f220000000800 */
[----:B-1----:R-:W-:-:S07]  /*3750*/  FADD.FTZ R14, R52, R13 ;  /* 0x0000000d340e7221 */ /* 0x002fce0000010000 */
[----:B------:R-:W1:Y:S01]  /*3760*/  MUFU.EX2 R23, R23 ;  /* 0x0000001700177308 */ /* 0x000e620000000800 */
[C---:B-----5:R-:W-:Y:S01]  /*3770*/  FADD.FTZ R12, R51.reuse, R12 ;  /* 0x0000000c330c7221 */ /* 0x060fe20000010000 */
[----:B------:R-:W-:-:S06]  /*3780*/  F2FP.BF16.F32.PACK_AB R64, R51, R64 ;  /* 0x000000403340723e */ /* 0x000fcc00000010ff */
[----:B------:R-:W5:Y:S01]  /*3790*/  MUFU.EX2 R72, R72 ;  /* 0x0000004800487308 */ /* 0x000f620000000800 */
[C---:B----4-:R-:W-:Y:S01]  /*37a0*/  FADD.FTZ R13, R67.reuse, R14 ;  /* 0x0000000e430d7221 */ /* 0x050fe20000010000 */
[----:B------:R-:W-:-:S06]  /*37b0*/  F2FP.BF16.F32.PACK_AB R67, R67, R52 ;  /* 0x000000344343723e */ /* 0x000fcc00000010ff */
[----:B------:R-:W4:Y:S01]  /*37c0*/  MUFU.EX2 R43, R43 ;  /* 0x0000002b002b7308 */ /* 0x000f220000000800 */
[----:B-1----:R-:W-:Y:S01]  /*37d0*/  FADD.FTZ R11, R23, R12 ;  /* 0x0000000c170b7221 */ /* 0x002fe20000010000 */
[----:B------:R-:W-:Y:S01]  /*37e0*/  FADD.FTZ R12, R8, R13 ;  /* 0x0000000d080c7221 */ /* 0x000fe20000010000 */
[----:B------:R-:W-:-:S05]  /*37f0*/  F2FP.BF16.F32.PACK_AB R13, R38, R35 ;  /* 0x00000023260d723e */ /* 0x000fca00000010ff */
[----:B------:R-:W1:Y:S01]  /*3800*/  MUFU.EX2 R50, R50 ;  /* 0x0000003200327308 */ /* 0x000e620000000800 */
[C---:B-----5:R-:W-:Y:S01]  /*3810*/  FADD.FTZ R11, R72.reuse, R11 ;  /* 0x0000000b480b7221 */ /* 0x060fe20000010000 */
[----:B------:R-:W-:-:S06]  /*3820*/  F2FP.BF16.F32.PACK_AB R66, R72, R23 ;  /* 0x000000174842723e */ /* 0x000fcc00000010ff */
[----:B------:R-:W5:Y:S01]  /*3830*/  MUFU.EX2 R53, R53 ;  /* 0x0000003500357308 */ /* 0x000f620000000800 */
[----:B----4-:R-:W-:-:S04]  /*3840*/  FADD.FTZ R15, R43, R12 ;  /* 0x0000000c2b0f7221 */ /* 0x010fc80000010000 */
[----:B------:R-:W-:Y:S01]  /*3850*/  FADD.FTZ R14, R10, R15 ;  /* 0x0000000f0a0e7221 */ /* 0x000fe20000010000 */
[----:B------:R-:W-:Y:S02]  /*3860*/  F2FP.BF16.F32.PACK_AB R15, R55, R42 ;  /* 0x0000002a370f723e */ /* 0x000fe400000010ff */
[----:B------:R-:W2:Y:S01]  /*3870*/  MUFU.EX2 R71, R71 ;  /* 0x0000004700477308 */ /* 0x000ea20000000800 */
[----:B-1----:R-:W-:-:S07]  /*3880*/  FADD.FTZ R12, R50, R11 ;  /* 0x0000000b320c7221 */ /* 0x002fce0000010000 */
[----:B------:R-:W1:Y:S01]  /*3890*/  MUFU.EX2 R56, R56 ;  /* 0x0000003800387308 */ /* 0x000e620000000800 */
[----:B-----5:R-:W-:Y:S01]  /*38a0*/  FADD.FTZ R11, R53, R12 ;  /* 0x0000000c350b7221 */ /* 0x020fe20000010000 */
[----:B------:R-:W-:-:S06]  /*38b0*/  F2FP.BF16.F32.PACK_AB R12, R37, R36 ;  /* 0x00000024250c723e */ /* 0x000fcc00000010ff */
[----:B------:R-:W4:Y:S01]  /*38c0*/  MUFU.EX2 R57, R57 ;  /* 0x0000003900397308 */ /* 0x000f220000000800 */
[----:B--2---:R-:W-:Y:S01]  /*38d0*/  FADD.FTZ R25, R71, R14 ;  /* 0x0000000e47197221 */ /* 0x004fe20000010000 */
[----:B------:R-:W-:-:S03]  /*38e0*/  F2FP.BF16.F32.PACK_AB R14, R60, R39 ;  /* 0x000000273c0e723e */ /* 0x000fc600000010ff */
[----:B---3--:R-:W-:Y:S02]  /*38f0*/  FADD.FTZ R6, R68, R25 ;  /* 0x0000001944067221 */ /* 0x008fe40000010000 */
[----:B------:R2:W-:Y:S01]  /*3900*/  STSM.16.M88.4 [R154], R12 ;  /* 0x0000000c9a007844 */ /* 0x0005e20000000200 */
[----:B------:R-:W3:Y:S01]  /*3910*/  MUFU.EX2 R79, R79 ;  /* 0x0000004f004f7308 */ /* 0x000ee20000000800 */
[----:B-1----:R-:W-:Y:S02]  /*3920*/  FADD.FTZ R4, R56, R11 ;  /* 0x0000000b38047221 */ /* 0x002fe40000010000 */
[----:B------:R-:W-:Y:S05]  /*3930*/  STSM.16.M88.4 [R17+0x6000], R64 ;  /* 0x0060004011007844 */ /* 0x000fea0000000200 */
[----:B------:R-:W1:Y:S01]  /*3940*/  MUFU.EX2 R58, R58 ;  /* 0x0000003a003a7308 */ /* 0x000e620000000800 */
[----:B----4-:R-:W-:-:S07]  /*3950*/  FADD.FTZ R5, R57, R4 ;  /* 0x0000000439057221 */ /* 0x010fce0000010000 */
[----:B------:R-:W4:Y:S01]  /*3960*/  MUFU.EX2 R74, R74 ;  /* 0x0000004a004a7308 */ /* 0x000f220000000800 */
[C---:B---3--:R-:W-:Y:S01]  /*3970*/  FADD.FTZ R7, R79.reuse, R6 ;  /* 0x000000064f077221 */ /* 0x048fe20000010000 */
[----:B--2---:R-:W-:-:S06]  /*3980*/  F2FP.BF16.F32.PACK_AB R13, R79, R68 ;  /* 0x000000444f0d723e */ /* 0x004fcc00000010ff */
[----:B------:R-:W2:Y:S01]  /*3990*/  MUFU.EX2 R61, R61 ;  /* 0x0000003d003d7308 */ /* 0x000ea20000000800 */
[----:B-1----:R-:W-:-:S07]  /*39a0*/  FADD.FTZ R4, R58, R5 ;  /* 0x000000053a047221 */ /* 0x002fce0000010000 */
[----:B------:R-:W1:Y:S01]  /*39b0*/  MUFU.EX2 R109, R109 ;  /* 0x0000006d006d7308 */ /* 0x000e620000000800 */
[----:B----4-:R-:W-:-:S07]  /*39c0*/  FADD.FTZ R6, R74, R7 ;  /* 0x000000074a067221 */ /* 0x010fce0000010000 */
[----:B------:R-:W3:Y:S01]  /*39d0*/  MUFU.EX2 R62, R62 ;  /* 0x0000003e003e7308 */ /* 0x000ee20000000800 */
[C---:B--2---:R-:W-:Y:S01]  /*39e0*/  FADD.FTZ R5, R61.reuse, R4 ;  /* 0x000000043d057221 */ /* 0x044fe20000010000 */
[----:B------:R-:W-:-:S06]  /*39f0*/  F2FP.BF16.F32.PACK_AB R12, R61, R58 ;  /* 0x0000003a3d0c723e */ /* 0x000fcc00000010ff */
[----:B------:R-:W2:Y:S01]  /*3a00*/  MUFU.EX2 R70, R70 ;  /* 0x0000004600467308 */ /* 0x000ea20000000800 */
[C---:B-1----:R-:W-:Y:S01]  /*3a10*/  FADD.FTZ R7, R109.reuse, R6 ;  /* 0x000000066d077221 */ /* 0x042fe20000010000 */
[----:B------:R-:W-:-:S06]  /*3a20*/  F2FP.BF16.F32.PACK_AB R15, R109, R74 ;  /* 0x0000004a6d0f723e */ /* 0x000fcc00000010ff */
[----:B------:R-:W1:Y:S01]  /*3a30*/  MUFU.EX2 R63, R63 ;  /* 0x0000003f003f7308 */ /* 0x000e620000000800 */
[----:B---3--:R-:W-:Y:S01]  /*3a40*/  FADD.FTZ R4, R62, R5 ;  /* 0x000000053e047221 */ /* 0x008fe20000010000 */
[----:B------:R-:W-:-:S06]  /*3a50*/  F2FP.BF16.F32.PACK_AB R5, R43, R8 ;  /* 0x000000082b05723e */ /* 0x000fcc00000010ff */
[----:B------:R-:W3:Y:S01]  /*3a60*/  MUFU.EX2 R83, R83 ;  /* 0x0000005300537308 */ /* 0x000ee20000000800 */
[----:B--2---:R-:W-:Y:S01]  /*3a70*/  FADD.FTZ R6, R70, R7 ;  /* 0x0000000746067221 */ /* 0x004fe20000010000 */
[----:B------:R-:W-:-:S06]  /*3a80*/  F2FP.BF16.F32.PACK_AB R7, R71, R10 ;  /* 0x0000000a4707723e */ /* 0x000fcc00000010ff */
[----:B------:R-:W2:Y:S01]  /*3a90*/  MUFU.EX2 R99, R99 ;  /* 0x0000006300637308 */ /* 0x000ea20000000800 */
[C---:B-1----:R-:W-:Y:S01]  /*3aa0*/  FADD.FTZ R4, R63.reuse, R4 ;  /* 0x000000043f047221 */ /* 0x042fe20000010000 */
[----:B------:R-:W-:-:S06]  /*3ab0*/  F2FP.BF16.F32.PACK_AB R14, R63, R62 ;  /* 0x0000003e3f0e723e */ /* 0x000fcc00000010ff */
[----:B------:R-:W1:Y:S01]  /*3ac0*/  MUFU.EX2 R78, R78 ;  /* 0x0000004e004e7308 */ /* 0x000e620000000800 */
[C---:B---3--:R-:W-:Y:S01]  /*3ad0*/  FADD.FTZ R23, R83.reuse, R6 ;  /* 0x0000000653177221 */ /* 0x048fe20000010000 */
[----:B------:R-:W-:-:S06]  /*3ae0*/  F2FP.BF16.F32.PACK_AB R25, R83, R70 ;  /* 0x000000465319723e */ /* 0x000fcc00000010ff */
[----:B------:R-:W3:Y:S01]  /*3af0*/  MUFU.EX2 R40, R97 ;  /* 0x0000006100287308 */ /* 0x000ee20000000800 */
[----:B--2---:R-:W-:Y:S01]  /*3b00*/  FADD.FTZ R11, R99, R4 ;  /* 0x00000004630b7221 */ /* 0x004fe20000010000 */
[----:B------:R-:W-:-:S06]  /*3b10*/  F2FP.BF16.F32.PACK_AB R4, R53, R50 ;  /* 0x000000323504723e */ /* 0x000fcc00000010ff */
[----:B------:R-:W2:Y:S01]  /*3b20*/  MUFU.EX2 R113, R113 ;  /* 0x0000007100717308 */ /* 0x000ea20000000800 */
[----:B-1----:R-:W-:-:S07]  /*3b30*/  FADD.FTZ R6, R78, R23 ;  /* 0x000000174e067221 */ /* 0x002fce0000010000 */
[----:B------:R-:W1:Y:S01]  /*3b40*/  MUFU.EX2 R103, R103 ;  /* 0x0000006700677308 */ /* 0x000e620000000800 */
[----:B---3--:R-:W-:-:S07]  /*3b50*/  FADD.FTZ R10, R40, R11 ;  /* 0x0000000b280a7221 */ /* 0x008fce0000010000 */
[----:B------:R-:W3:Y:S01]  /*3b60*/  MUFU.EX2 R82, R82 ;  /* 0x0000005200527308 */ /* 0x000ee20000000800 */
[----:B--2---:R-:W-:Y:S01]  /*3b70*/  FADD.FTZ R23, R113, R6 ;  /* 0x0000000671177221 */ /* 0x004fe20000010000 */
[----:B------:R-:W-:Y:S02]  /*3b80*/  F2FP.BF16.F32.PACK_AB R6, R57, R56 ;  /* 0x000000383906723e */ /* 0x000fe400000010ff */
[----:B------:R-:W-:-:S03]  /*3b90*/  F2FP.BF16.F32.PACK_AB R27, R113, R78 ;  /* 0x0000004e711b723e */ /* 0x000fc600000010ff */
[----:B------:R2:W-:Y:S01]  /*3ba0*/  STSM.16.M88.4 [R16+0x6000], R4 ;  /* 0x0060000410007844 */ /* 0x0005e20000000200 */
[----:B------:R-:W4:Y:S01]  /*3bb0*/  MUFU.EX2 R44, R101 ;  /* 0x00000065002c7308 */ /* 0x000f220000000800 */
[----:B-1----:R-:W-:Y:S02]  /*3bc0*/  FADD.FTZ R11, R103, R10 ;  /* 0x0000000a670b7221 */ /* 0x002fe40000010000 */
[----:B------:R1:W-:Y:S05]  /*3bd0*/  STSM.16.M88.4 [R2+0x2a800], R12 ;  /* 0x02a8000c02007844 */ /* 0x0003ea0000000200 */
[----:B------:R-:W5:Y:S01]  /*3be0*/  MUFU.EX2 R107, R107 ;  /* 0x0000006b006b7308 */ /* 0x000f620000000800 */
[----:B---3--:R-:W-:-:S07]  /*3bf0*/  FADD.FTZ R24, R82, R23 ;  /* 0x0000001752187221 */ /* 0x008fce0000010000 */
[----:B------:R-:W3:Y:S01]  /*3c00*/  MUFU.EX2 R111, R111 ;  /* 0x0000006f006f7308 */ /* 0x000ee20000000800 */
[----:B----4-:R-:W-:-:S07]  /*3c10*/  FADD.FTZ R10, R44, R11 ;  /* 0x0000000b2c0a7221 */ /* 0x010fce0000010000 */
[----:B------:R-:W4:Y:S01]  /*3c20*/  MUFU.EX2 R84, R84 ;  /* 0x0000005400547308 */ /* 0x000f220000000800 */
[C---:B-----5:R-:W-:Y:S01]  /*3c30*/  FADD.FTZ R23, R107.reuse, R24 ;  /* 0x000000186b177221 */ /* 0x060fe20000010000 */
[----:B------:R-:W-:-:S06]  /*3c40*/  F2FP.BF16.F32.PACK_AB R29, R107, R82 ;  /* 0x000000526b1d723e */ /* 0x000fcc00000010ff */
        /* <DEDUP_REMOVED lines=8> */
[C---:B---3--:R-:W-:Y:S01]  /*3cd0*/  FADD.FTZ R11, R28.reuse, R11 ;  /* 0x0000000b1c0b7221 */ /* 0x048fe20000010000 */
[----:B------:R-:W-:-:S06]  /*3ce0*/  F2FP.BF16.F32.PACK_AB R28, R28, R111 ;  /* 0x0000006f1c1c723e */ /* 0x000fcc00000010ff */
[----:B------:R-:W2:Y:S01]  /*3cf0*/  MUFU.EX2 R131, R131 ;  /* 0x0000008300837308 */ /* 0x000ea20000000800 */
[----:B----4-:R-:W-:-:S07]  /*3d00*/  FADD.FTZ R26, R32, R23 ;  /* 0x00000017201a7221 */ /* 0x010fce0000010000 */
[----:B------:R-:W3:Y:S01]  /*3d10*/  MUFU.EX2 R133, R133 ;  /* 0x0000008500857308 */ /* 0x000ee20000000800 */
[----:B-----5:R-:W-:-:S07]  /*3d20*/  FADD.FTZ R24, R30, R11 ;  /* 0x0000000b1e187221 */ /* 0x020fce0000010000 */
[----:B------:R-:W-:Y:S01]  /*3d30*/  MUFU.EX2 R34, R34 ;  /* 0x0000002200227308 */ /* 0x000fe20000000800 */
[C---:B--2---:R-:W-:Y:S01]  /*3d40*/  FADD.FTZ R7, R131.reuse, R26 ;  /* 0x0000001a83077221 */ /* 0x044fe20000010000 */
[----:B------:R-:W-:Y:S02]  /*3d50*/  F2FP.BF16.F32.PACK_AB R26, R44, R103 ;  /* 0x000000672c1a723e */ /* 0x000fe400000010ff */
[----:B-1----:R-:W-:Y:S01]  /*3d60*/  F2FP.BF16.F32.PACK_AB R13, R131, R32 ;  /* 0x00000020830d723e */ /* 0x002fe200000010ff */
[----:B------:R-:W-:-:S03]  /*3d70*/  IMAD.MOV.U32 R131, RZ, RZ, R151 ;  /* 0x000000ffff837224 */ /* 0x000fc600078e0097 */
[----:B------:R-:W1:Y:S01]  /*3d80*/  MUFU.EX2 R119, R119 ;  /* 0x0000007700777308 */ /* 0x000e620000000800 */
[C---:B---3--:R-:W-:Y:S01]  /*3d90*/  FADD.FTZ R4, R133.reuse, R24 ;  /* 0x0000001885047221 */ /* 0x048fe20000010000 */
[----:B------:R-:W-:Y:S02]  /*3da0*/  F2FP.BF16.F32.PACK_AB R24, R40, R99 ;  /* 0x000000632818723e */ /* 0x000fe400000010ff */
[----:B------:R-:W-:Y:S01]  /*3db0*/  F2FP.BF16.F32.PACK_AB R30, R133, R30 ;  /* 0x0000001e851e723e */ /* 0x000fe200000010ff */
[----:B------:R-:W-:Y:S02]  /*3dc0*/  IMAD.MOV.U32 R133, RZ, RZ, R151 ;  /* 0x000000ffff857224 */ /* 0x000fe400078e0097 */
[----:B------:R2:W-:Y:S01]  /*3dd0*/  STSM.16.M88.4 [R153], R24 ;  /* 0x0000001899007844 */ /* 0x0005e20000000200 */
[----:B------:R-:W3:Y:S03]  /*3de0*/  MUFU.EX2 R135, R135 ;  /* 0x0000008700877308 */ /* 0x000ee60000000800 */
[----:B------:R2:W-:Y:S05]  /*3df0*/  STSM.16.M88.4 [R17+0xc000], R28 ;  /* 0x00c0001c11007844 */ /* 0x0005ea0000000200 */
[----:B------:R4:W5:Y:S01]  /*3e00*/  MUFU.EX2 R8, R137 ;  /* 0x0000008900087308 */ /* 0x0009620000000800 */
[----:B-1----:R-:W-:Y:S01]  /*3e10*/  F2FP.BF16.F32.PACK_AB R15, R119, R34 ;  /* 0x00000022770f723e */ /* 0x002fe200000010ff */
[----:B------:R-:W-:-:S06]  /*3e20*/  FADD.FTZ R34, R34, R7 ;  /* 0x0000000722227221 */ /* 0x000fcc0000010000 */
[----:B------:R-:W-:Y:S01]  /*3e30*/  MUFU.EX2 R141, R141 ;  /* 0x0000008d008d7308 */ /* 0x000fe20000000800 */
[----:B---3--:R-:W-:Y:S01]  /*3e40*/  FADD.FTZ R5, R135, R4 ;  /* 0x0000000487057221 */ /* 0x008fe20000010000 */
[----:B----4-:R-:W-:-:S06]  /*3e50*/  IMAD.MOV.U32 R137, RZ, RZ, R151 ;  /* 0x000000ffff897224 */ /* 0x010fcc00078e0097 */
[----:B------:R1:W3:Y:S01]  /*3e60*/  MUFU.EX2 R10, R145 ;  /* 0x00000091000a7308 */ /* 0x0002e20000000800 */
[C---:B-----5:R-:W-:Y:S01]  /*3e70*/  F2FP.BF16.F32.PACK_AB R12, R8.reuse, R135 ;  /* 0x00000087080c723e */ /* 0x060fe200000010ff */
[----:B------:R-:W-:Y:S01]  /*3e80*/  FADD.FTZ R4, R8, R5 ;  /* 0x0000000508047221 */ /* 0x000fe20000010000 */
[----:B------:R-:W-:Y:S01]  /*3e90*/  FADD.FTZ R5, R119, R34 ;  /* 0x0000002277057221 */ /* 0x000fe20000010000 */
[--C-:B------:R-:W-:Y:S02]  /*3ea0*/  IMAD.MOV.U32 R135, RZ, RZ, R151.reuse ;  /* 0x000000ffff877224 */ /* 0x100fe400078e0097 */
[----:B-1----:R-:W-:Y:S01]  /*3eb0*/  IMAD.MOV.U32 R145, RZ, RZ, R151 ;  /* 0x000000ffff917224 */ /* 0x002fe200078e0097 */
[----:B---3--:R-:W-:Y:S01]  /*3ec0*/  F2FP.BF16.F32.PACK_AB R14, R10, R141 ;  /* 0x0000008d0a0e723e */ /* 0x008fe200000010ff */
[----:B------:R-:W-:-:S04]  /*3ed0*/  FADD.FTZ R141, R141, R4 ;  /* 0x000000048d8d7221 */ /* 0x000fc80000010000 */
[----:B------:R2:W-:Y:S01]  /*3ee0*/  STSM.16.M88.4 [R16+0xc000], R12 ;  /* 0x00c0000c10007844 */ /* 0x0005e20000000200 */
[----:B------:R-:W-:Y:S01]  /*3ef0*/  FADD.FTZ R6, R10, R141 ;  /* 0x0000008d0a067221 */ /* 0x000fe20000010000 */
[----:B------:R-:W-:Y:S01]  /*3f00*/  IMAD.MOV.U32 R141, RZ, RZ, R151 ;  /* 0x000000ffff8d7224 */ /* 0x000fe200078e0097 */
[----:B------:R1:W-:Y:S06]  /*3f10*/  MEMBAR.ALL.CTA ;  /* 0x0000000000007992 */ /* 0x0003ec0000008000 */
[----:B-1----:R-:W1:Y:S02]  /*3f20*/  FENCE.VIEW.ASYNC.S ;  /* 0x00000000000073c6 */ /* 0x002e640000000000 */
[----:B-1----:R-:W-:Y:S01]  /*3f30*/  NOP ;  /* 0x0000000000007918 */ /* 0x002fe20000000000 */
[----:B------:R-:W-:Y:S05]  /*3f40*/  @!P2 BRA `(.L_x_15) ;  /* 0x0000002800d4a947 */ /* 0x000fea0003800000 */
[----:B------:R-:W-:Y:S01]  /*3f50*/  VIADD R8, R18, 0xfffffffe ;  /* 0xfffffffe12087836 */ /* 0x000fe20000000000 */
[----:B------:R-:W-:Y:S01]  /*3f60*/  CS2R R150, SRZ ;  /* 0x0000000000967805 */ /* 0x000fe2000001ff00 */
[----:B------:R-:W-:Y:S01]  /*3f70*/  IMAD.MOV.U32 R7, RZ, RZ, R9 ;  /* 0x000000ffff077224 */ /* 0x000fe200078e0009 */
[----:B------:R-:W-:Y:S01]  /*3f80*/  CS2R R148, SRZ ;  /* 0x0000000000947805 */ /* 0x000fe2000001ff00 */
[----:B------:R-:W-:Y:S01]  /*3f90*/  IMAD.MOV.U32 R4, RZ, RZ, R3 ;  /* 0x000000ffff047224 */ /* 0x000fe200078e0003 */
[----:B------:R-:W-:Y:S02]  /*3fa0*/  CS2R R146, SRZ ;  /* 0x0000000000927805 */ /* 0x000fe4000001ff00 */
[----:B------:R-:W-:Y:S02]  /*3fb0*/  CS2R R144, SRZ ;  /* 0x0000000000907805 */ /* 0x000fe4000001ff00 */
[----:B------:R-:W-:Y:S02]  /*3fc0*/  CS2R R142, SRZ ;  /* 0x00000000008e7805 */ /* 0x000fe4000001ff00 */
[----:B------:R-:W-:-:S02]  /*3fd0*/  CS2R R140, SRZ ;  /* 0x00000000008c7805 */ /* 0x000fc4000001ff00 */
[----:B------:R-:W-:Y:S02]  /*3fe0*/  CS2R R138, SRZ ;  /* 0x00000000008a7805 */ /* 0x000fe4000001ff00 */
[----:B------:R-:W-:Y:S02]  /*3ff0*/  CS2R R136, SRZ ;  /* 0x0000000000887805 */ /* 0x000fe4000001ff00 */
[----:B------:R-:W-:Y:S02]  /*4000*/  CS2R R134, SRZ ;  /* 0x0000000000867805 */ /* 0x000fe4000001ff00 */
[----:B------:R-:W-:Y:S02]  /*4010*/  CS2R R132, SRZ ;  /* 0x0000000000847805 */ /* 0x000fe4000001ff00 */
[----:B------:R-:W-:Y:S02]  /*4020*/  CS2R R130, SRZ ;  /* 0x0000000000827805 */ /* 0x000fe4000001ff00 */
[----:B------:R-:W-:-:S02]  /*4030*/  CS2R R128, SRZ ;  /* 0x0000000000807805 */ /* 0x000fc4000001ff00 */
[----:B------:R-:W-:Y:S02]  /*4040*/  CS2R R126, SRZ ;  /* 0x00000000007e7805 */ /* 0x000fe4000001ff00 */
[----:B------:R-:W-:Y:S02]  /*4050*/  CS2R R124, SRZ ;  /* 0x00000000007c7805 */ /* 0x000fe4000001ff00 */
[----:B------:R-:W-:Y:S02]  /*4060*/  CS2R R122, SRZ ;  /* 0x00000000007a7805 */ /* 0x000fe4000001ff00 */
[----:B------:R-:W-:Y:S01]  /*4070*/  CS2R R120, SRZ ;  /* 0x0000000000787805 */ /* 0x000fe2000001ff00 */
[----:B------:R-:W-:Y:S01]  /*4080*/  UMOV UR6, UR47 ;  /* 0x0000002f00067c82 */ /* 0x000fe20008000000 */
[----:B------:R-:W-:-:S05]  /*4090*/  UMOV UR5, UR46 ;  /* 0x0000002e00057c82 */ /* 0x000fca0008000000 */
.L_x_24:
[----:B------:R-:W-:Y:S01]  /*40a0*/  UIADD3 UR46, UR5, 0x1, URZ ;  /* 0x00000001052e7890 */ /* 0x000fe2000fffe03f */
[----:B------:R-:W-:-:S03]  /*40b0*/  ISETP.NE.AND P3, PT, R22, RZ, PT ;  /* 0x000000ff1600720c */ /* 0x000fc60003f65270 */
[----:B------:R-:W-:-:S04]  /*40c0*/  UISETP.NE.AND UP0, UPT, UR46, 0x2, UPT ;  /* 0x000000022e00788c */ /* 0x000fc8000bf05270 */
[----:B------:R-:W-:Y:S02]  /*40d0*/  USEL UR47, URZ, 0x1, UP0 ;  /* 0x000000013f2f7887 */ /* 0x000fe40008000000 */
[----:B------:R-:W-:Y:S02]  /*40e0*/  USEL UR46, UR46, URZ, UP0 ;  /* 0x0000003f2e2e7287 */ /* 0x000fe40008000000 */
[----:B------:R-:W-:Y:S02]  /*40f0*/  ULOP3.LUT UR47, UR6, UR47, URZ, 0x3c, !UPT ;  /* 0x0000002f062f7292 */ /* 0x000fe4000f8e3c3f */
[----:B-1----:R-:W-:Y:S10]  /*4100*/  @P3 BRA `(.L_x_16) ;  /* 0x00000000002c3947 */ /* 0x002ff40003800000 */
[----:B------:R-:W-:Y:S05]  /*4110*/  @!P0 BRA `(.L_x_17) ;  /* 0x0000000000048947 */ /* 0x000fea0003800000 */
[----:B------:R-:W-:Y:S01]  /*4120*/  BPT.TRAP 0x1 ;  /* 0x000000040000795c */ /* 0x000fe20000300000 */
.L_x_17:
[----:B------:R-:W-:Y:S01]  /*4130*/  ULEA UR7, UR46, UR40, 0x3 ;  /* 0x000000282e077291 */ /* 0x000fe2000f8e183f */
[----:B------:R-:W-:-:S05]  /*4140*/  IMAD.U32 R0, RZ, RZ, UR47 ;  /* 0x0000002fff007e24 */ /* 0x000fca000f8e00ff */
[----:B------:R-:W-:-:S04]  /*4150*/  SHF.L.U32 R0, R0, 0x1f, RZ ;  /* 0x0000001f00007819 */ /* 0x000fc800000006ff */
[----:B------:R1:W3:Y:S01]  /*4160*/  SYNCS.PHASECHK.TRANS64.TRYWAIT P2, [UR7+0x30830], R0 ;  /* 0x03083000ff0075a7 */ /* 0x0002e20008040147 */
[----:B------:R-:W-:Y:S05]  /*4170*/  @!P0 BRA `(.L_x_18) ;  /* 0x0000000000048947 */ /* 0x000fea0003800000 */
[----:B------:R-:W-:Y:S01]  /*4180*/  BPT.TRAP 0x1 ;  /* 0x000000040000795c */ /* 0x000fe20000300000 */
.L_x_18:
[----:B---3--:R-:W-:Y:S05]  /*4190*/  @P2 BRA `(.L_x_16) ;  /* 0x0000000000082947 */ /* 0x008fea0003800000 */
[----:B------:R-:W3:Y:S02]  /*41a0*/  SYNCS.PHASECHK.TRANS64.TRYWAIT P2, [UR7+0x30830], R0 ;  /* 0x03083000ff0075a7 */ /* 0x000ee40008040147 */
[----:B---3--:R-:W-:Y:S05]  /*41b0*/  @!P2 BRA `(.L_x_19) ;  /* 0x000000600044a947 */ /* 0x008fea0003800000 */
.L_x_16:
[----:B---3--:R-:W3:Y:S01]  /*41c0*/  S2R R3, SR_TID.X ;  /* 0x0000000000037919 */ /* 0x008ee20000002100 */
[----:B------:R-:W-:Y:S01]  /*41d0*/  R2UR UR20, R20 ;  /* 0x00000000141472ca */ /* 0x000fe200000e0000 */
[----:B------:R-:W-:Y:S01]  /*41e0*/  UIMAD UR22, UR46, 0x600, UR4 ;  /* 0x000006002e1678a4 */ /* 0x000fe2000f8e0204 */
[----:B------:R-:W-:Y:S01]  /*41f0*/  R2UR UR21, R21 ;  /* 0x00000000151572ca */ /* 0x000fe200000e0000 */
[----:B------:R-:W-:Y:S01]  /*4200*/  UMOV UR23, 0x40000040 ;  /* 0x4000004000177882 */ /* 0x000fe20000000000 */
[----:B------:R-:W-:Y:S01]  /*4210*/  UMOV UR11, 0x40000040 ;  /* 0x40000040000b7882 */ /* 0x000fe20000000000 */
[----:B------:R-:W-:Y:S02]  /*4220*/  UIADD3 UR10, UR22, 0x2, URZ ;  /* 0x00000002160a7890 */ /* 0x000fe4000fffe03f */
[----:B------:R-:W-:Y:S01]  /*4230*/  UIADD3 UR14, UR22, 0x4, URZ ;  /* 0x00000004160e7890 */ /* 0x000fe2000fffe03f */
[----:B------:R-:W-:Y:S01]  /*4240*/  UMOV UR15, 0x40000040 ;  /* 0x40000040000f7882 */ /* 0x000fe20000000000 */
[----:B------:R-:W-:Y:S01]  /*4250*/  UIADD3 UR18, UR22, 0x6, URZ ;  /* 0x0000000616127890 */ /* 0x000fe2000fffe03f */
[----:B------:R-:W-:Y:S01]  /*4260*/  UMOV UR19, 0x40000040 ;  /* 0x4000004000137882 */ /* 0x000fe20000000000 */
[----:B---3--:R-:W-:-:S05]  /*4270*/  SHF.R.U32.HI R3, RZ, 0x7, R3 ;  /* 0x00000007ff037819 */ /* 0x008fca0000011603 */
[----:B-1----:R-:W-:-:S05]  /*4280*/  VIADD R0, R3, 0x8 ;  /* 0x0000000803007836 */ /* 0x002fca0000000000 */
[----:B------:R1:W-:Y:S06]  /*4290*/  BAR.SYNC.DEFER_BLOCKING R0, 0x100 ;  /* 0x000400000000751d */ /* 0x0003ec0000010000 */
[----:B--2---:R-:W-:-:S06]  /*42a0*/  WARPGROUP.ARRIVE ;  /* 0x00000000000079c5 */ /* 0x004fcc0000000000 */
[----:B------:R-:W-:Y:S03]  /*42b0*/  HGMMA.64x192x16.F32.BF16 R24, gdesc[UR20], RZ, !UPT, gsb0 ;  /* 0x02e00000141879f0 */ /* 0x000fe6000c0018ff */
[----:B------:R-:W-:Y:S02]  /*42c0*/  WARPGROUP.DEPBAR.LE gsb0, 0x0 ;  /* 0x00008000000079c5 */ /* 0x000fe40000010000 */
[----:B------:R-:W-:-:S15]  /*42d0*/  WARPGROUP.ARRIVE ;  /* 0x00000000000079c5 */ /* 0x000fde0000000000 */
[----:B------:R-:W-:Y:S03]  /*42e0*/  HGMMA.64x192x16.F32.BF16 R24, gdesc[UR8], R24, gsb0 ;  /* 0x02e00000081879f0 */ /* 0x000fe60008001818 */
[----:B------:R-:W-:Y:S02]  /*42f0*/  WARPGROUP.DEPBAR.LE gsb0, 0x0 ;  /* 0x00008000000079c5 */ /* 0x000fe40000010000 */
[----:B------:R-:W-:-:S15]  /*4300*/  WARPGROUP.ARRIVE ;  /* 0x00000000000079c5 */ /* 0x000fde0000000000 */
[----:B------:R-:W-:Y:S03]  /*4310*/  HGMMA.64x192x16.F32.BF16 R24, gdesc[UR12], R24, gsb0 ;  /* 0x02e000000c1879f0 */ /* 0x000fe60008001818 */
[----:B------:R-:W-:Y:S02]  /*4320*/  WARPGROUP.DEPBAR.LE gsb0, 0x0 ;  /* 0x00008000000079c5 */ /* 0x000fe40000010000 */
[----:B------:R-:W-:-:S15]  /*4330*/  WARPGROUP.ARRIVE ;  /* 0x00000000000079c5 */ /* 0x000fde0000000000 */
[----:B------:R-:W-:Y:S03]  /*4340*/  HGMMA.64x192x16.F32.BF16 R24, gdesc[UR16], R24, gsb0 ;  /* 0x02e00000101879f0 */ /* 0x000fe60008001818 */
[----:B------:R-:W-:Y:S02]  /*4350*/  WARPGROUP.DEPBAR.LE gsb0, 0x0 ;  /* 0x00008000000079c5 */ /* 0x000fe40000010000 */
[----:B-1----:R-:W-:Y:S05]  /*4360*/  @P3 BRA `(.L_x_20) ;  /* 0x00000000002c3947 */ /* 0x002fea0003800000 */
[----:B------:R-:W-:Y:S05]  /*4370*/  @!P0 BRA `(.L_x_21) ;  /* 0x0000000000048947 */ /* 0x000fea0003800000 */
[----:B------:R-:W-:Y:S01]  /*4380*/  BPT.TRAP 0x1 ;  /* 0x000000040000795c */ /* 0x000fe20000300000 */
.L_x_21:
[----:B------:R-:W-:Y:S01]  /*4390*/  ULEA UR7, UR5, UR40, 0x3 ;  /* 0x0000002805077291 */ /* 0x000fe2000f8e183f */
[----:B------:R-:W-:-:S05]  /*43a0*/  IMAD.U32 R0, RZ, RZ, UR6 ;  /* 0x00000006ff007e24 */ /* 0x000fca000f8e00ff */
[----:B------:R-:W-:-:S04]  /*43b0*/  SHF.L.U32 R0, R0, 0x1f, RZ ;  /* 0x0000001f00007819 */ /* 0x000fc800000006ff */
[----:B------:R1:W2:Y:S01]  /*43c0*/  SYNCS.PHASECHK.TRANS64.TRYWAIT P2, [UR7+0x30850], R0 ;  /* 0x03085000ff0075a7 */ /* 0x0002a20008040147 */
[----:B------:R-:W-:Y:S05]  /*43d0*/  @!P0 BRA `(.L_x_22) ;  /* 0x0000000000048947 */ /* 0x000fea0003800000 */
[----:B------:R-:W-:Y:S01]  /*43e0*/  BPT.TRAP 0x1 ;  /* 0x000000040000795c */ /* 0x000fe20000300000 */
.L_x_22:
[----:B--2---:R-:W-:Y:S05]  /*43f0*/  @P2 BRA `(.L_x_20) ;  /* 0x0000000000082947 */ /* 0x004fea0003800000 */
[----:B------:R-:W2:Y:S02]  /*4400*/  SYNCS.PHASECHK.TRANS64.TRYWAIT P2, [UR7+0x30850], R0 ;  /* 0x03085000ff0075a7 */ /* 0x000ea40008040147 */
[----:B--2---:R-:W-:Y:S05]  /*4410*/  @!P2 BRA `(.L_x_23) ;  /* 0x0000005c00c4a947 */ /* 0x004fea0003800000 */
.L_x_20:
[----:B------:R-:W-:Y:S01]  /*4420*/  R2UR UR7, R19 ;  /* 0x00000000130772ca */ /* 0x000fe200000e0000 */
[----:B------:R-:W-:Y:S01]  /*4430*/  UIADD3 UR6, UR40, 0x400, URZ ;  /* 0x0000040028067890 */ /* 0x000fe2000fffe03f */
[----:B------:R-:W-:Y:S01]  /*4440*/  WARPGROUP.ARRIVE ;  /* 0x00000000000079c5 */ /* 0x000fe20000000000 */
[----:B------:R-:W-:Y:S01]  /*4450*/  UMOV UR23, 0x40000040 ;  /* 0x4000004000177882 */ /* 0x000fe20000000000 */
[----:B------:R-:W-:Y:S01]  /*4460*/  UMOV UR21, 0x40000040 ;  /* 0x4000004000157882 */ /* 0x000fe20000000000 */
[----:B------:R-:W-:Y:S01]  /*4470*/  USHF.R.U32.HI UR6, URZ, 0x4, UR6 ;  /* 0x000000043f067899 */ /* 0x000fe20008011606 */
[----:B-12---:R-:W-:Y:S02]  /*4480*/  FMNMX.FTZ R0, R24, R4, !PT ;  /* 0x0000000418007209 */ /* 0x006fe40007810000 */
[----:B------:R-:W-:Y:S01]  /*4490*/  FMNMX.FTZ R14, R26, R7, !PT ;  /* 0x000000071a0e7209 */ /* 0x000fe20007810000 */
[----:B------:R-:W-:Y:S01]  /*44a0*/  ULOP3.LUT UR6, UR6, 0x3fff, URZ, 0xc0, !UPT ;  /* 0x00003fff06067892 */ /* 0x000fe2000f8ec03f */
[----:B------:R-:W-:-:S03]  /*44b0*/  FMNMX.FTZ R3, R25, R0, !PT ;  /* 0x0000000019037209 */ /* 0x000fc60007810000 */
[----:B------:R-:W-:Y:S01]  /*44c0*/  UIADD3 UR7, UR7, 0x1e800, URZ ;  /* 0x0001e80007077890 */ /* 0x000fe2000fffe03f */
[----:B------:R-:W-:-:S03]  /*44d0*/  FMNMX.FTZ R0, R28, R3, !PT ;  /* 0x000000031c007209 */ /* 0x000fc60007810000 */
[----:B------:R-:W-:Y:S01]  /*44e0*/  USHF.R.U32.HI UR7, URZ, 0x4, UR7 ;  /* 0x000000043f077899 */ /* 0x000fe20008011607 */
[----:B------:R-:W-:-:S03]  /*44f0*/  FMNMX.FTZ R3, R29, R0, !PT ;  /* 0x000000001d037209 */ /* 0x000fc60007810000 */
[----:B------:R-:W-:Y:S01]  /*4500*/  ULOP3.LUT UR10, UR7, 0x3fff, URZ, 0xc0, !UPT ;  /* 0x00003fff070a7892 */ /* 0x000fe2000f8ec03f */
[----:B------:R-:W-:Y:S01]  /*4510*/  FMNMX.FTZ R0, R32, R3, !PT ;  /* 0x0000000320007209 */ /* 0x000fe20007810000 */
[----:B------:R-:W-:Y:S02]  /*4520*/  UIMAD UR7, UR5, 0x600, UR6 ;  /* 0x00000600050778a4 */ /* 0x000fe4000f8e0206 */
[----:B------:R-:W-:Y:S01]  /*4530*/  ULOP3.LUT UR6, UR10, 0x10000, URZ, 0xfc, !UPT ;  /* 0x000100000a067892 */ /* 0x000fe2000f8efc3f */
[----:B------:R-:W-:-:S04]  /*4540*/  FMNMX.FTZ R3, R33, R0, !PT ;  /* 0x0000000021037209 */ /* 0x000fc80007810000 */
[----:B------:R-:W-:Y:S01]  /*4550*/  UMOV UR22, UR7 ;  /* 0x0000000700167c82 */ /* 0x000fe20008000000 */
[----:B------:R-:W-:Y:S01]  /*4560*/  FMNMX.FTZ R0, R36, R3, !PT ;  /* 0x0000000324007209 */ /* 0x000fe20007810000 */
[----:B------:R-:W-:Y:S02]  /*4570*/  UMOV UR20, UR6 ;  /* 0x0000000600147c82 */ /* 0x000fe40008000000 */
[----:B------:R-:W-:Y:S01]  /*4580*/  HGMMA.64x64x16.F32.BF16 R120, gdesc[UR20].tnspB, R120, gsb0 ;  /* 0x40e00000147879f0 */ /* 0x000fe20008001878 */
[----:B------:R-:W-:Y:S01]  /*4590*/  UIADD3 UR22, UR7, 0x80, URZ ;  /* 0x0000008007167890 */ /* 0x000fe2000fffe03f */
[----:B------:R-:W-:Y:S01]  /*45a0*/  FMNMX.FTZ R3, R37, R0, !PT ;  /* 0x0000000025037209 */ /* 0x000fe20007810000 */
[----:B------:R-:W-:Y:S01]  /*45b0*/  UIADD3 UR20, UR6, 0x2, URZ ;  /* 0x0000000206147890 */ /* 0x000fe2000fffe03f */
[----:B------:R-:W-:Y:S01]  /*45c0*/  UMOV UR23, 0x40000040 ;  /* 0x4000004000177882 */ /* 0x000fe20000000000 */
[----:B------:R-:W-:Y:S01]  /*45d0*/  UMOV UR21, 0x40000040 ;  /* 0x4000004000157882 */ /* 0x000fe20000000000 */
[----:B------:R-:W-:-:S04]  /*45e0*/  FMNMX.FTZ R0, R40, R3, !PT ;  /* 0x0000000328007209 */ /* 0x000fc80007810000 */
        /* <DEDUP_REMOVED lines=16> */
[----:B------:R-:W-:Y:S01]  /*46f0*/  FMNMX.FTZ R3, R73, R0, !PT ;  /* 0x0000000049037209 */ /* 0x000fe20007810000 */
[----:B------:R-:W-:Y:S02]  /*4700*/  WARPGROUP.DEPBAR.LE gsb0, 0x0 ;  /* 0x00008000000079c5 */ /* 0x000fe40000010000 */
[----:B------:R-:W-:Y:S01]  /*4710*/  WARPGROUP.ARRIVE ;  /* 0x00000000000079c5 */ /* 0x000fe20000000000 */
[----:B------:R-:W-:-:S04]  /*4720*/  FMNMX.FTZ R0, R76, R3, !PT ;  /* 0x000000034c007209 */ /* 0x000fc80007810000 */
[----:B------:R-:W-:Y:S01]  /*4730*/  FMNMX.FTZ R3, R77, R0, !PT ;  /* 0x000000004d037209 */ /* 0x000fe20007810000 */
[----:B------:R-:W-:Y:S01]  /*4740*/  HGMMA.64x64x16.F32.BF16 R120, gdesc[UR20].tnspB, R120, gsb0 ;  /* 0x40e00000147879f0 */ /* 0x000fe20008001878 */
[----:B------:R-:W-:Y:S02]  /*4750*/  UIADD3 UR22, UR7, 0x100, URZ ;  /* 0x0000010007167890 */ /* 0x000fe4000fffe03f */
[----:B------:R-:W-:Y:S01]  /*4760*/  UIADD3 UR20, UR6, 0x4, URZ ;  /* 0x0000000406147890 */ /* 0x000fe2000fffe03f */
[----:B------:R-:W-:Y:S01]  /*4770*/  FMNMX.FTZ R0, R80, R3, !PT ;  /* 0x0000000350007209 */ /* 0x000fe20007810000 */
[----:B------:R-:W-:Y:S01]  /*4780*/  UMOV UR23, 0x40000040 ;  /* 0x4000004000177882 */ /* 0x000fe20000000000 */
[----:B------:R-:W-:Y:S02]  /*4790*/  UMOV UR21, 0x40000040 ;  /* 0x4000004000157882 */ /* 0x000fe40000000000 */
        /* <DEDUP_REMOVED lines=24> */
[----:B------:R-:W1:Y:S01]  /*4920*/  SHFL.BFLY PT, R3, R10, 0x2, 0x1f ;  /* 0x0c401f000a037f89 */ /* 0x000e6200000e0000 */
[----:B------:R-:W-:Y:S01]  /*4930*/  UMOV UR23, 0x40000040 ;  /* 0x4000004000177882 */ /* 0x000fe20000000000 */
[----:B------:R-:W-:Y:S01]  /*4940*/  UMOV UR21, 0x40000040 ;  /* 0x4000004000157882 */ /* 0x000fe20000000000 */
[----:B-1----:R-:W-:-:S05]  /*4950*/  FMNMX.FTZ R11, R10, R3, !PT ;  /* 0x000000030a0b7209 */ /* 0x002fca0007810000 */
[----:B------:R-:W1:Y:S02]  /*4960*/  SHFL.BFLY PT, R0, R11, 0x1, 0x1f ;  /* 0x0c201f000b007f89 */ /* 0x000e6400000e0000 */
[----:B-1----:R-:W-:Y:S02]  /*4970*/  FMNMX.FTZ R3, R11, R0, !PT ;  /* 0x000000000b037209 */ /* 0x002fe40007810000 */
[----:B------:R-:W1:Y:S03]  /*4980*/  LDC R0, c[0x0][0x988] ;  /* 0x00026200ff007b82 */ /* 0x000e660000000800 */
[C---:B------:R-:W-:Y:S01]  /*4990*/  FADD.FTZ R4, -R3.reuse, R4 ;  /* 0x0000000403047221 */ /* 0x040fe20000010100 */
[----:B------:R-:W-:Y:S02]  /*49a0*/  WARPGROUP.DEPBAR.LE gsb0, 0x0 ;  /* 0x00008000000079c5 */ /* 0x000fe40000010000 */
[----:B------:R-:W-:Y:S01]  /*49b0*/  WARPGROUP.ARRIVE ;  /* 0x00000000000079c5 */ /* 0x000fe20000000000 */
[----:B-1----:R-:W-:-:S05]  /*49c0*/  FMUL.FTZ R9, R3, R0 ;  /* 0x0000000003097220 */ /* 0x002fca0000410000 */
[----:B------:R-:W-:Y:S01]  /*49d0*/  HGMMA.64x64x16.F32.BF16 R120, gdesc[UR20].tnspB, R120, gsb0 ;  /* 0x40e00000147879f0 */ /* 0x000fe20008001878 */
[----:B------:R-:W-:Y:S01]  /*49e0*/  UIADD3 UR22, UR7, 0x200, URZ ;  /* 0x0000020007167890 */ /* 0x000fe2000fffe03f */
[-C--:B------:R-:W-:Y:S01]  /*49f0*/  FMUL.FTZ R4, R4, R0.reuse ;  /* 0x0000000004047220 */ /* 0x080fe20000410000 */
[----:B------:R-:W-:Y:S01]  /*4a00*/  UIADD3 UR20, UR6, 0x600, URZ ;  /* 0x0000060006147890 */ /* 0x000fe2000fffe03f */
[-CC-:B------:R-:W-:Y:S01]  /*4a10*/  FFMA.FTZ R24, R24, R0.reuse, -R9.reuse ;  /* 0x0000000018187223 */ /* 0x180fe20000010809 */
[----:B------:R-:W-:Y:S01]  /*4a20*/  UMOV UR23, 0x40000040 ;  /* 0x4000004000177882 */ /* 0x000fe20000000000 */
[----:B------:R-:W-:Y:S01]  /*4a30*/  UMOV UR21, 0x40000040 ;  /* 0x4000004000157882 */ /* 0x000fe20000000000 */
[-CC-:B------:R-:W-:Y:S01]  /*4a40*/  FFMA.FTZ R25, R25, R0.reuse, -R9.reuse ;  /* 0x0000000019197223 */ /* 0x180fe20000010809 */
        /* <DEDUP_REMOVED lines=45> */
[----:B------:R-:W-:Y:S01]  /*4d20*/  FFMA.FTZ R117, R117, R0, -R9 ;  /* 0x0000000075757223 */ /* 0x000fe20000010809 */
[----:B------:R-:W-:Y:S08]  /*4d30*/  MUFU.EX2 R10, R4 ;  /* 0x00000004000a7308 */ /* 0x000ff00000000800 */
[----:B------:R1:W2:Y:S08]  /*4d40*/  MUFU.EX2 R9, R24 ;  /* 0x0000001800097308 */ /* 0x0002b00000000800 */
[----:B------:R-:W3:Y:S01]  /*4d50*/  MUFU.EX2 R4, R25 ;  /* 0x0000001900047308 */ /* 0x000ee20000000800 */
[----:B-1----:R-:W1:Y:S01]  /*4d60*/  S2R R24, SR_TID.X ;  /* 0x0000000000187919 */ /* 0x002e620000002100 */
[----:B------:R-:W-:-:S02]  /*4d70*/  WARPGROUP.DEPBAR.LE gsb0, 0x0 ;  /* 0x00008000000079c5 */ /* 0x000fc40000010000 */
[----:B------:R-:W-:Y:S01]  /*4d80*/  WARPGROUP.ARRIVE ;  /* 0x00000000000079c5 */ /* 0x000fe20000000000 */
[----:B--2---:R-:W-:-:S03]  /*4d90*/  FFMA.FTZ R11, R10, R6, R9 ;  /* 0x000000060a0b7223 */ /* 0x004fc60000010009 */
[----:B------:R-:W-:Y:S02]  /*4da0*/  MUFU.EX2 R29, R29 ;  /* 0x0000001d001d7308 */ /* 0x000fe40000000800 */
[----:B------:R-:W-:Y:S01]  /*4db0*/  HGMMA.64x64x16.F32.BF16 R120, gdesc[UR20].tnspB, R120, gsb0 ;  /* 0x40e00000147879f0 */ /* 0x000fe20008001878 */
[----:B------:R-:W-:Y:S02]  /*4dc0*/  UIADD3 UR22, UR7, 0x280, URZ ;  /* 0x0000028007167890 */ /* 0x000fe4000fffe03f */
[----:B------:R-:W-:Y:S01]  /*4dd0*/  UIADD3 UR20, UR6, 0x602, URZ ;  /* 0x0000060206147890 */ /* 0x000fe2000fffe03f */
[C---:B---3--:R-:W-:Y:S01]  /*4de0*/  FADD.FTZ R6, R4.reuse, R11 ;  /* 0x0000000b04067221 */ /* 0x048fe20000010000 */
[----:B------:R-:W-:Y:S01]  /*4df0*/  UMOV UR23, 0x40000040 ;  /* 0x4000004000177882 */ /* 0x000fe20000000000 */
[----:B------:R-:W-:Y:S01]  /*4e00*/  UMOV UR21, 0x40000040 ;  /* 0x4000004000157882 */ /* 0x000fe20000000000 */
[----:B------:R-:W-:Y:S01]  /*4e10*/  F2FP.BF16.F32.PACK_AB R4, R4, R9 ;  /* 0x000000090404723e */ /* 0x000fe200000010ff */
[----:B------:R-:W-:Y:S08]  /*4e20*/  MUFU.EX2 R12, R32 ;  /* 0x00000020000c7308 */ /* 0x000ff00000000800 */
[----:B------:R-:W2:Y:S01]  /*4e30*/  MUFU.EX2 R9, R28 ;  /* 0x0000001c00097308 */ /* 0x000ea20000000800 */
[----:B-1----:R-:W-:-:S02]  /*4e40*/  SHF.R.U32.HI R23, RZ, 0x7, R24 ;  /* 0x00000007ff177819 */ /* 0x002fc40000011618 */
[----:B------:R-:W-:-:S05]  /*4e50*/  ISETP.GE.U32.AND P2, PT, R24, 0x180, PT ;  /* 0x000001801800780c */ /* 0x000fca0003f46070 */
[----:B------:R-:W1:Y:S08]  /*4e60*/  MUFU.EX2 R33, R33 ;  /* 0x0000002100217308 */ /* 0x000e700000000800 */
[----:B------:R-:W3:Y:S01]  /*4e70*/  MUFU.EX2 R36, R36 ;  /* 0x0000002400247308 */ /* 0x000ee20000000800 */
[----:B--2---:R-:W-:-:S04]  /*4e80*/  FADD.FTZ R6, R9, R6 ;  /* 0x0000000609067221 */ /* 0x004fc80000010000 */
[C---:B------:R-:W-:Y:S01]  /*4e90*/  FADD.FTZ R11, R29.reuse, R6 ;  /* 0x000000061d0b7221 */ /* 0x040fe20000010000 */
[----:B------:R-:W-:Y:S02]  /*4ea0*/  F2FP.BF16.F32.PACK_AB R6, R29, R9 ;  /* 0x000000091d06723e */ /* 0x000fe400000010ff */
[----:B------:R-:W-:Y:S01]  /*4eb0*/  FMNMX.FTZ R9, R27, R14, !PT ;  /* 0x0000000e1b097209 */ /* 0x000fe20007810000 */
[----:B------:R-:W-:Y:S01]  /*4ec0*/  FADD.FTZ R11, R12, R11 ;  /* 0x0000000b0c0b7221 */ /* 0x000fe20000010000 */
[----:B------:R-:W-:Y:S01]  /*4ed0*/  MUFU.EX2 R41, R41 ;  /* 0x0000002900297308 */ /* 0x000fe20000000800 */
[C---:B-1----:R-:W-:Y:S02]  /*4ee0*/  F2FP.BF16.F32.PACK_AB R12, R33.reuse, R12 ;  /* 0x0000000c210c723e */ /* 0x042fe400000010ff */
[----:B------:R-:W-:Y:S01]  /*4ef0*/  FMNMX.FTZ R14, R30, R9, !PT ;  /* 0x000000091e0e7209 */ /* 0x000fe20007810000 */
[----:B------:R-:W-:-:S03]  /*4f00*/  FADD.FTZ R11, R33, R11 ;  /* 0x0000000b210b7221 */ /* 0x000fc60000010000 */
[----:B------:R-:W-:Y:S01]  /*4f10*/  FMNMX.FTZ R9, R31, R14, !PT ;  /* 0x0000000e1f097209 */ /* 0x000fe20007810000 */
[----:B---3--:R-:W-:Y:S01]  /*4f20*/  FADD.FTZ R11, R36, R11 ;  /* 0x0000000b240b7221 */ /* 0x008fe20000010000 */
[----:B------:R-:W-:Y:S02]  /*4f30*/  MUFU.EX2 R45, R45 ;  /* 0x0000002d002d7308 */ /* 0x000fe40000000800 */
[----:B------:R-:W-:-:S04]  /*4f40*/  FMNMX.FTZ R14, R34, R9, !PT ;  /* 0x00000009220e7209 */ /* 0x000fc80007810000 */
[----:B------:R-:W-:Y:S02]  /*4f50*/  FMNMX.FTZ R9, R35, R14, !PT ;  /* 0x0000000e23097209 */ /* 0x000fe40007810000 */
[----:B------:R-:W-:Y:S02]  /*4f60*/  MUFU.EX2 R48, R48 ;  /* 0x0000003000307308 */ /* 0x000fe40000000800 */
[----:B------:R-:W-:-:S04]  /*4f70*/  FMNMX.FTZ R14, R38, R9, !PT ;  /* 0x00000009260e7209 */ /* 0x000fc80007810000 */
[----:B------:R-:W-:Y:S02]  /*4f80*/  FMNMX.FTZ R9, R39, R14, !PT ;  /* 0x0000000e27097209 */ /* 0x000fe40007810000 */
[----:B------:R-:W-:Y:S02]  /*4f90*/  MUFU.EX2 R49, R49 ;  /* 0x0000003100317308 */ /* 0x000fe40000000800 */
[----:B------:R-:W-:-:S04]  /*4fa0*/  FMNMX.FTZ R14, R42, R9, !PT ;  /* 0x000000092a0e7209 */ /* 0x000fc80007810000 */
[----:B------:R-:W-:Y:S02]  /*4fb0*/  FMNMX.FTZ R9, R43, R14, !PT ;  /* 0x0000000e2b097209 */ /* 0x000fe40007810000 */
[----:B------:R-:W-:Y:S01]  /*4fc0*/  MUFU.EX2 R52, R52 ;  /* 0x0000003400347308 */ /* 0x000fe20000000800 */
[----:B------:R-:W-:Y:S02]  /*4fd0*/  WARPGROUP.DEPBAR.LE gsb0, 0x0 ;  /* 0x00008000000079c5 */ /* 0x000fe40000010000 */
[----:B------:R-:W-:Y:S01]  /*4fe0*/  WARPGROUP.ARRIVE ;  /* 0x00000000000079c5 */ /* 0x000fe20000000000 */
[----:B------:R-:W-:-:S04]  /*4ff0*/  FMNMX.FTZ R14, R46, R9, !PT ;  /* 0x000000092e0e7209 */ /* 0x000fc80007810000 */
[----:B------:R-:W-:Y:S01]  /*5000*/  FMNMX.FTZ R9, R47, R14, !PT ;  /* 0x0000000e2f097209 */ /* 0x000fe20007810000 */
[----:B------:R-:W-:Y:S01]  /*5010*/  HGMMA.64x64x16.F32.BF16 R120, gdesc[UR20].tnspB, R120, gsb0 ;  /* 0x40e00000147879f0 */ /* 0x000fe20008001878 */
[----:B------:R-:W-:Y:S01]  /*5020*/  UIADD3 UR22, UR7, 0x300, URZ ;  /* 0x0000030007167890 */ /* 0x000fe2000fffe03f */
[----:B------:R-:W-:Y:S01]  /*5030*/  MUFU.EX2 R53, R53 ;  /* 0x0000003500357308 */ /* 0x000fe20000000800 */
[----:B------:R-:W-:Y:S01]  /*5040*/  UIADD3 UR20, UR6, 0x604, URZ ;  /* 0x0000060406147890 */ /* 0x000fe2000fffe03f */
[----:B------:R-:W-:Y:S01]  /*5050*/  FMNMX.FTZ R14, R50, R9, !PT ;  /* 0x00000009320e7209 */ /* 0x000fe20007810000 */
[----:B------:R-:W-:Y:S01]  /*5060*/  UMOV UR23, 0x40000040 ;  /* 0x4000004000177882 */ /* 0x000fe20000000000 */
[----:B------:R-:W-:Y:S02]  /*5070*/  UMOV UR21, 0x40000040 ;  /* 0x4000004000157882 */ /* 0x000fe40000000000 */
[----:B------:R-:W-:Y:S02]  /*5080*/  FMNMX.FTZ R9, R51, R14, !PT ;  /* 0x0000000e33097209 */ /* 0x000fe40007810000 */
        /* <DEDUP_REMOVED lines=28> */
[----:B------:R-:W-:Y:S01]  /*5250*/  MUFU.EX2 R73, R73 ;  /* 0x0000004900497308 */ /* 0x000fe20000000800 */
[----:B------:R-:W-:Y:S01]  /*5260*/  FMNMX.FTZ R9, R87, R14, !PT ;  /* 0x0000000e57097209 */ /* 0x000fe20007810000 */
[----:B------:R-:W-:Y:S01]  /*5270*/  HGMMA.64x64x16.F32.BF16 R120, gdesc[UR20].tnspB, R120, gsb0 ;  /* 0x40e00000147879f0 */ /* 0x000fe20008001878 */
[----:B------:R-:W-:Y:S02]  /*5280*/  UIADD3 UR22, UR7, 0x380, URZ ;  /* 0x0000038007167890 */ /* 0x000fe4000fffe03f */
[----:B------:R-:W-:Y:S01]  /*5290*/  UIADD3 UR20, UR6, 0x606, URZ ;  /* 0x0000060606147890 */ /* 0x000fe2000fffe03f */
[----:B------:R-:W-:Y:S01]  /*52a0*/  FMNMX.FTZ R14, R90, R9, !PT ;  /* 0x000000095a0e7209 */ /* 0x000fe20007810000 */
[----:B------:R-:W-:Y:S01]  /*52b0*/  UMOV UR23, 0x40000040 ;  /* 0x4000004000177882 */ /* 0x000fe20000000000 */
[----:B------:R-:W-:Y:S01]  /*52c0*/  UMOV UR21, 0x40000040 ;  /* 0x4000004000157882 */ /* 0x000fe20000000000 */
[----:B------:R-:W-:Y:S01]  /*52d0*/  MUFU.EX2 R76, R76 ;  /* 0x0000004c004c7308 */ /* 0x000fe20000000800 */
[----:B------:R-:W-:-:S04]  /*52e0*/  FMNMX.FTZ R9, R91, R14, !PT ;  /* 0x0000000e5b097209 */ /* 0x000fc80007810000 */
[----:B------:R-:W-:-:S03]  /*52f0*/  FMNMX.FTZ R14, R94, R9, !PT ;  /* 0x000000095e0e7209 */ /* 0x000fc60007810000 */
        /* <DEDUP_REMOVED lines=19> */
[----:B------:R-:W-:-:S05]  /*5430*/  FMNMX.FTZ R14, R119, R14, !PT ;  /* 0x0000000e770e7209 */ /* 0x000fca0007810000 */
[----:B------:R-:W1:Y:S02]  /*5440*/  SHFL.BFLY PT, R9, R14, 0x2, 0x1f ;  /* 0x0c401f000e097f89 */ /* 0x000e6400000e0000 */
[----:B------:R-:W-:Y:S01]  /*5450*/  MUFU.EX2 R92, R92 ;  /* 0x0000005c005c7308 */ /* 0x000fe20000000800 */
[----:B------:R-:W-:Y:S02]  /*5460*/  WARPGROUP.DEPBAR.LE gsb0, 0x0 ;  /* 0x00008000000079c5 */ /* 0x000fe40000010000 */
[----:B------:R-:W-:-:S05]  /*5470*/  WARPGROUP.ARRIVE ;  /* 0x00000000000079c5 */ /* 0x000fca0000000000 */
[----:B------:R-:W-:Y:S01]  /*5480*/  MUFU.EX2 R93, R93 ;  /* 0x0000005d005d7308 */ /* 0x000fe20000000800 */
[----:B------:R-:W-:Y:S01]  /*5490*/  HGMMA.64x64x16.F32.BF16 R120, gdesc[UR20].tnspB, R120, gsb0 ;  /* 0x40e00000147879f0 */ /* 0x000fe20008001878 */
[----:B------:R-:W-:Y:S02]  /*54a0*/  UIADD3 UR22, UR7, 0x400, URZ ;  /* 0x0000040007167890 */ /* 0x000fe4000fffe03f */
[----:B------:R-:W-:-:S04]  /*54b0*/  UIADD3 UR20, UR6, 0xc00, URZ ;  /* 0x00000c0006147890 */ /* 0x000fc8000fffe03f */
[----:B------:R-:W-:Y:S01]  /*54c0*/  MUFU.EX2 R96, R96 ;  /* 0x0000006000607308 */ /* 0x000fe20000000800 */
[----:B------:R-:W-:Y:S01]  /*54d0*/  UMOV UR23, 0x40000040 ;  /* 0x4000004000177882 */ /* 0x000fe20000000000 */
[----:B------:R-:W-:Y:S01]  /*54e0*/  UMOV UR21, 0x40000040 ;  /* 0x4000004000157882 */ /* 0x000fe20000000000 */
[----:B-1----:R-:W-:-:S05]  /*54f0*/  FMNMX.FTZ R15, R14, R9, !PT ;  /* 0x000000090e0f7209 */ /* 0x002fca0007810000 */
[----:B------:R-:W-:Y:S01]  /*5500*/  MUFU.EX2 R97, R97 ;  /* 0x0000006100617308 */ /* 0x000fe20000000800 */
[----:B------:R-:W1:Y:S07]  /*5510*/  SHFL.BFLY PT, R18, R15, 0x1, 0x1f ;  /* 0x0c201f000f127f89 */ /* 0x000e6e00000e0000 */
[----:B------:R-:W-:Y:S08]  /*5520*/  MUFU.EX2 R100, R100 ;  /* 0x0000006400647308 */ /* 0x000ff00000000800 */
[----:B------:R-:W-:Y:S08]  /*5530*/  MUFU.EX2 R101, R101 ;  /* 0x0000006500657308 */ /* 0x000ff00000000800 */
[----:B------:R-:W-:Y:S01]  /*5540*/  MUFU.EX2 R104, R104 ;  /* 0x0000006800687308 */ /* 0x000fe20000000800 */
[----:B-1----:R-:W-:Y:S01]  /*5550*/  FMNMX.FTZ R9, R15, R18, !PT ;  /* 0x000000120f097209 */ /* 0x002fe20007810000 */
[----:B------:R-:W-:-:S04]  /*5560*/  IMAD.U32 R15, RZ, RZ, UR46 ;  /* 0x0000002eff0f7e24 */ /* 0x000fc8000f8e00ff */
[----:B------:R-:W-:Y:S01]  /*5570*/  FADD.FTZ R7, -R9, R7 ;  /* 0x0000000709077221 */ /* 0x000fe20000010100 */
[----:B------:R-:W-:Y:S01]  /*5580*/  @!P1 LEA R15, R15, UR40, 0x3 ;  /* 0x000000280f0f9c11 */ /* 0x000fe2000f8e18ff */
[-C--:B------:R-:W-:Y:S01]  /*5590*/  FMUL.FTZ R13, R9, R0.reuse ;  /* 0x00000000090d7220 */ /* 0x080fe20000410000 */
[----:B------:R-:W-:Y:S01]  /*55a0*/  MUFU.EX2 R105, R105 ;  /* 0x0000006900697308 */ /* 0x000fe20000000800 */
[-C--:B------:R-:W-:Y:S01]  /*55b0*/  FMUL.FTZ R18, R7, R0.reuse ;  /* 0x0000000007127220 */ /* 0x080fe20000410000 */
[----:B------:R-:W-:Y:S02]  /*55c0*/  VIADD R7, R23, 0x9 ;  /* 0x0000000917077836 */ /* 0x000fe40000000000 */
[-CC-:B------:R-:W-:Y:S01]  /*55d0*/  FFMA.FTZ R26, R26, R0.reuse, -R13.reuse ;  /* 0x000000001a1a7223 */ /* 0x180fe2000001080d */
[----:B------:R-:W-:Y:S02]  /*55e0*/  @!P1 VIADD R15, R15, 0x30840 ;  /* 0x000308400f0f9836 */ /* 0x000fe40000000000 */
        /* <DEDUP_REMOVED lines=25> */
[----:B------:R-:W-:-:S02]  /*5780*/  WARPGROUP.DEPBAR.LE gsb0, 0x0 ;  /* 0x00008000000079c5 */ /* 0x000fc40000010000 */
[----:B------:R-:W-:Y:S01]  /*5790*/  WARPGROUP.ARRIVE ;  /* 0x00000000000079c5 */ /* 0x000fe20000000000 */
[-CC-:B------:R-:W-:Y:S01]  /*57a0*/  FFMA.FTZ R78, R78, R0.reuse, -R13.reuse ;  /* 0x000000004e4e7223 */ /* 0x180fe2000001080d */
[-CC-:B------:R-:W-:Y:S01]  /*57b0*/  FFMA.FTZ R79, R79, R0.reuse, -R13.reuse ;  /* 0x000000004f4f7223 */ /* 0x180fe2000001080d */
[-CC-:B------:R-:W-:Y:S01]  /*57c0*/  FFMA.FTZ R82, R82, R0.reuse, -R13.reuse ;  /* 0x0000000052527223 */ /* 0x180fe2000001080d */
[-CC-:B------:R-:W-:Y:S01]  /*57d0*/  FFMA.FTZ R83, R83, R0.reuse, -R13.reuse ;  /* 0x0000000053537223 */ /* 0x180fe2000001080d */
[-CC-:B------:R-:W-:Y:S01]  /*57e0*/  FFMA.FTZ R86, R86, R0.reuse, -R13.reuse ;  /* 0x0000000056567223 */ /* 0x180fe2000001080d */
[----:B------:R-:W-:Y:S01]  /*57f0*/  HGMMA.64x64x16.F32.BF16 R120, gdesc[UR20].tnspB, R120, gsb0 ;  /* 0x40e00000147879f0 */ /* 0x000fe20008001878 */
[----:B------:R-:W-:Y:S01]  /*5800*/  UIADD3 UR22, UR7, 0x480, URZ ;  /* 0x0000048007167890 */ /* 0x000fe2000fffe03f */
[-CC-:B------:R-:W-:Y:S01]  /*5810*/  FFMA.FTZ R87, R87, R0.reuse, -R13.reuse ;  /* 0x0000000057577223 */ /* 0x180fe2000001080d */
        /* <DEDUP_REMOVED lines=19> */
[----:B------:R-:W-:Y:S01]  /*5950*/  SEL R13, R7, 0x9, !P2 ;  /* 0x00000009070d7807 */ /* 0x000fe20005000000 */
[----:B------:R-:W-:Y:S01]  /*5960*/  MUFU.EX2 R18, R18 ;  /* 0x0000001200127308 */ /* 0x000fe20000000800 */
[----:B------:R-:W-:-:S02]  /*5970*/  @!P1 PRMT R15, RZ, 0x654, R15 ;  /* 0x00000654ff0f9816 */ /* 0x000fc4000000000f */
[C---:B------:R-:W-:Y:S01]  /*5980*/  ISETP.GT.AND P2, PT, R8.reuse, RZ, PT ;  /* 0x000000ff0800720c */ /* 0x040fe20003f44270 */
[----:B------:R-:W-:-:S04]  /*5990*/  VIADD R8, R8, 0xffffffff ;  /* 0xffffffff08087836 */ /* 0x000fc80000000000 */
[----:B------:R-:W1:Y:S08]  /*59a0*/  MUFU.EX2 R7, R26 ;  /* 0x0000001a00077308 */ /* 0x000e700000000800 */
[----:B------:R-:W2:Y:S08]  /*59b0*/  MUFU.EX2 R14, R27 ;  /* 0x0000001b000e7308 */ /* 0x000eb00000000800 */
[----:B------:R-:W-:Y:S08]  /*59c0*/  MUFU.EX2 R30, R30 ;  /* 0x0000001e001e7308 */ /* 0x000ff00000000800 */
[----:B------:R-:W3:Y:S08]  /*59d0*/  MUFU.EX2 R31, R31 ;  /* 0x0000001f001f7308 */ /* 0x000ef00000000800 */
[----:B------:R-:W-:Y:S08]  /*59e0*/  MUFU.EX2 R34, R34 ;  /* 0x0000002200227308 */ /* 0x000ff00000000800 */
[----:B------:R-:W4:Y:S01]  /*59f0*/  MUFU.EX2 R35, R35 ;  /* 0x0000002300237308 */ /* 0x000f220000000800 */
[----:B------:R-:W-:-:S02]  /*5a00*/  WARPGROUP.DEPBAR.LE gsb0, 0x0 ;  /* 0x00008000000079c5 */ /* 0x000fc40000010000 */
[----:B------:R-:W-:-:S05]  /*5a10*/  WARPGROUP.ARRIVE ;  /* 0x00000000000079c5 */ /* 0x000fca0000000000 */
[----:B------:R-:W-:Y:S01]  /*5a20*/  MUFU.EX2 R39, R39 ;  /* 0x0000002700277308 */ /* 0x000fe20000000800 */
[----:B------:R-:W-:Y:S01]  /*5a30*/  HGMMA.64x64x16.F32.BF16 R120, gdesc[UR20].tnspB, R120, gsb0 ;  /* 0x40e00000147879f0 */ /* 0x000fe20008001878 */
[----:B------:R-:W-:Y:S02]  /*5a40*/  UIADD3 UR22, UR7, 0x500, URZ ;  /* 0x0000050007167890 */ /* 0x000fe4000fffe03f */
[----:B------:R-:W-:-:S04]  /*5a50*/  UIADD3 UR20, UR6, 0xc04, URZ ;  /* 0x00000c0406147890 */ /* 0x000fc8000fffe03f */
[----:B------:R-:W-:Y:S01]  /*5a60*/  MUFU.EX2 R43, R43 ;  /* 0x0000002b002b7308 */ /* 0x000fe20000000800 */
[----:B------:R-:W-:Y:S01]  /*5a70*/  UMOV UR23, 0x40000040 ;  /* 0x4000004000177882 */ /* 0x000fe20000000000 */
[----:B------:R-:W-:-:S06]  /*5a80*/  UMOV UR21, 0x40000040 ;  /* 0x4000004000157882 */ /* 0x000fcc0000000000 */
[----:B------:R-:W-:Y:S08]  /*5a90*/  MUFU.EX2 R47, R47 ;  /* 0x0000002f002f7308 */ /* 0x000ff00000000800 */
[----:B------:R-:W-:Y:S08]  /*5aa0*/  MUFU.EX2 R50, R50 ;  /* 0x0000003200327308 */ /* 0x000ff00000000800 */
[----:B------:R-:W-:Y:S08]  /*5ab0*/  MUFU.EX2 R26, R51 ;  /* 0x00000033001a7308 */ /* 0x000ff00000000800 */
[----:B------:R-:W-:Y:S08]  /*5ac0*/  MUFU.EX2 R51, R54 ;  /* 0x0000003600337308 */ /* 0x000ff00000000800 */
[----:B------:R-:W-:Y:S08]  /*5ad0*/  MUFU.EX2 R55, R55 ;  /* 0x0000003700377308 */ /* 0x000ff00000000800 */
[----:B------:R-:W-:Y:S08]  /*5ae0*/  MUFU.EX2 R58, R58 ;  /* 0x0000003a003a7308 */ /* 0x000ff00000000800 */
[----:B------:R-:W-:Y:S08]  /*5af0*/  MUFU.EX2 R25, R59 ;  /* 0x0000003b00197308 */ /* 0x000ff00000000800 */
[----:B------:R-:W-:Y:S01]  /*5b00*/  MUFU.EX2 R59, R62 ;  /* 0x0000003e003b7308 */ /* 0x000fe20000000800 */
        /* <DEDUP_REMOVED lines=9> */
[----:B------:R-:W-:-:S05]  /*5ba0*/  UMOV UR6, UR47 ;  /* 0x0000002f00067c82 */ /* 0x000fca0008000000 */
        /* <DEDUP_REMOVED lines=11> */
[----:B------:R-:W-:Y:S07]  /*5c60*/  HGMMA.64x64x16.F32.BF16 R120, gdesc[UR20].tnspB, R120, gsb0 ;  /* 0x40e00000147879f0 */ /* 0x000fee0008001878 */
[----:B------:R-:W-:Y:S08]  /*5c70*/  MUFU.EX2 R86, R86 ;  /* 0x0000005600567308 */ /* 0x000ff00000000800 */
        /* <DEDUP_REMOVED lines=10> */
[----:B------:R5:W-:Y:S06]  /*5d20*/  BAR.ARV R13, 0x100 ;  /* 0x0004000d0000751d */ /* 0x000bec0000002000 */
[----:B------:R1:W-:Y:S01]  /*5d30*/  @!P1 SYNCS.ARRIVE.TRANS64.RED.A1T0 RZ, [R15+URZ], RZ ;  /* 0x000000ff0fff99a7 */ /* 0x0003e2000810043f */
[----:B------:R-:W-:Y:S01]  /*5d40*/  MUFU.EX2 R108, R108 ;  /* 0x0000006c006c7308 */ /* 0x000fe20000000800 */
[-C--:B------:R-:W-:Y:S01]  /*5d50*/  FMUL.FTZ R120, R120, R10.reuse ;  /* 0x0000000a78787220 */ /* 0x080fe20000410000 */
[-C--:B------:R-:W-:Y:S01]  /*5d60*/  FMUL.FTZ R121, R121, R10.reuse ;  /* 0x0000000a79797220 */ /* 0x080fe20000410000 */
[-C--:B------:R-:W-:Y:S01]  /*5d70*/  FMUL.FTZ R124, R124, R10.reuse ;  /* 0x0000000a7c7c7220 */ /* 0x080fe20000410000 */
[-C--:B------:R-:W-:Y:S01]  /*5d80*/  FMUL.FTZ R125, R125, R10.reuse ;  /* 0x0000000a7d7d7220 */ /* 0x080fe20000410000 */
[-C--:B------:R-:W-:Y:S01]  /*5d90*/  FMUL.FTZ R128, R128, R10.reuse ;  /* 0x0000000a80807220 */ /* 0x080fe20000410000 */
[-C--:B------:R-:W-:Y:S01]  /*5da0*/  FMUL.FTZ R129, R129, R10.reuse ;  /* 0x0000000a81817220 */ /* 0x080fe20000410000 */
[----:B-1----:R-:W-:Y:S01]  /*5db0*/  IMAD.U32 R15, RZ, RZ, UR5 ;  /* 0x00000005ff0f7e24 */ /* 0x002fe2000f8e00ff */
[----:B------:R-:W-:Y:S01]  /*5dc0*/  MUFU.EX2 R109, R109 ;  /* 0x0000006d006d7308 */ /* 0x000fe20000000800 */
[----:B------:R-:W-:Y:S01]  /*5dd0*/  UMOV UR5, UR46 ;  /* 0x0000002e00057c82 */ /* 0x000fe20008000000 */
[-C--:B------:R-:W-:Y:S01]  /*5de0*/  FMUL.FTZ R132, R132, R10.reuse ;  /* 0x0000000a84847220 */ /* 0x080fe20000410000 */
[-C--:B------:R-:W-:Y:S01]  /*5df0*/  FMUL.FTZ R133, R133, R10.reuse ;  /* 0x0000000a85857220 */ /* 0x080fe20000410000 */
[----:B------:R-:W-:Y:S01]  /*5e00*/  @!P1 LEA R15, R15, UR40, 0x3 ;  /* 0x000000280f0f9c11 */ /* 0x000fe2000f8e18ff */
[-C--:B------:R-:W-:Y:S01]  /*5e10*/  FMUL.FTZ R136, R136, R10.reuse ;  /* 0x0000000a88887220 */ /* 0x080fe20000410000 */
[-C--:B------:R-:W-:Y:S01]  /*5e20*/  FMUL.FTZ R137, R137, R10.reuse ;  /* 0x0000000a89897220 */ /* 0x080fe20000410000 */
[----:B------:R-:W-:Y:S01]  /*5e30*/  FMUL.FTZ R140, R140, R10 ;  /* 0x0000000a8c8c7220 */ /* 0x000fe20000410000 */
[----:B------:R-:W-:Y:S01]  /*5e40*/  MUFU.EX2 R111, R111 ;  /* 0x0000006f006f7308 */ /* 0x000fe20000000800 */
[----:B-----5:R-:W-:-:S02]  /*5e50*/  @!P1 VIADD R13, R15, 0x30860 ;  /* 0x000308600f0d9836 */ /* 0x020fc40000000000 */
[-C--:B------:R-:W-:Y:S01]  /*5e60*/  FMUL.FTZ R141, R141, R10.reuse ;  /* 0x0000000a8d8d7220 */ /* 0x080fe20000410000 */
[-C--:B------:R-:W-:Y:S01]  /*5e70*/  FMUL.FTZ R144, R144, R10.reuse ;  /* 0x0000000a90907220 */ /* 0x080fe20000410000 */
[-C--:B------:R-:W-:Y:S01]  /*5e80*/  FMUL.FTZ R145, R145, R10.reuse ;  /* 0x0000000a91917220 */ /* 0x080fe20000410000 */
[----:B------:R-:W-:Y:S01]  /*5e90*/  FMUL.FTZ R148, R148, R10 ;  /* 0x0000000a94947220 */ /* 0x000fe20000410000 */
[----:B------:R-:W-:Y:S01]  /*5ea0*/  @!P1 PRMT R15, RZ, 0x654, R13 ;  /* 0x00000654ff0f9816 */ /* 0x000fe2000000000d */
[----:B------:R-:W-:Y:S01]  /*5eb0*/  FFMA.FTZ R13, R18, R5, R7 ;  /* 0x00000005120d7223 */ /* 0x000fe20000010007 */
[C---:B--2---:R-:W-:Y:S01]  /*5ec0*/  F2FP.BF16.F32.PACK_AB R5, R14.reuse, R7 ;  /* 0x000000070e05723e */ /* 0x044fe200000010ff */
[----:B------:R-:W-:Y:S01]  /*5ed0*/  MUFU.EX2 R112, R112 ;  /* 0x0000007000707308 */ /* 0x000fe20000000800 */
[----:B---3--:R-:W-:Y:S01]  /*5ee0*/  F2FP.BF16.F32.PACK_AB R7, R31, R30 ;  /* 0x0000001e1f07723e */ /* 0x008fe200000010ff */
[----:B------:R-:W-:Y:S01]  /*5ef0*/  FADD.FTZ R13, R14, R13 ;  /* 0x0000000d0e0d7221 */ /* 0x000fe20000010000 */
[----:B------:R1:W-:Y:S01]  /*5f00*/  @!P1 SYNCS.ARRIVE.TRANS64.RED.A1T0 RZ, [R15+URZ], RZ ;  /* 0x000000ff0fff99a7 */ /* 0x0003e2000810043f */
[----:B------:R-:W-:Y:S01]  /*5f10*/  FMUL.FTZ R149, R149, R10 ;  /* 0x0000000a95957220 */ /* 0x000fe20000410000 */
[----:B------:R-:W-:Y:S01]  /*5f20*/  FMUL.FTZ R122, R122, R18 ;  /* 0x000000127a7a7220 */ /* 0x000fe20000410000 */
[----:B------:R-:W-:Y:S01]  /*5f30*/  FADD.FTZ R30, R30, R13 ;  /* 0x0000000d1e1e7221 */ /* 0x000fe20000010000 */
[----:B------:R2:W-:Y:S01]  /*5f40*/  STSM.16.M88.4 [R2+0x1e800], R4 ;  /* 0x01e8000402007844 */ /* 0x0005e20000000200 */
[----:B------:R-:W3:Y:S01]  /*5f50*/  MUFU.EX2 R14, R37 ;  /* 0x00000025000e7308 */ /* 0x000ee20000000800 */
[----:B----4-:R-:W-:Y:S01]  /*5f60*/  F2FP.BF16.F32.PACK_AB R13, R35, R34 ;  /* 0x00000022230d723e */ /* 0x010fe200000010ff */
[----:B------:R-:W-:Y:S01]  /*5f70*/  FADD.FTZ R31, R31, R30 ;  /* 0x0000001e1f1f7221 */ /* 0x000fe20000010000 */
[-C--:B------:R-:W-:Y:S01]  /*5f80*/  FMUL.FTZ R123, R123, R18.reuse ;  /* 0x000000127b7b7220 */ /* 0x080fe20000410000 */
[-C--:B------:R-:W-:Y:S01]  /*5f90*/  FMUL.FTZ R126, R126, R18.reuse ;  /* 0x000000127e7e7220 */ /* 0x080fe20000410000 */
[-C--:B------:R-:W-:Y:S01]  /*5fa0*/  FMUL.FTZ R127, R127, R18.reuse ;  /* 0x000000127f7f7220 */ /* 0x080fe20000410000 */
[----:B------:R-:W-:Y:S01]  /*5fb0*/  FADD.FTZ R28, R34, R31 ;  /* 0x0000001f221c7221 */ /* 0x000fe20000010000 */
[-C--:B------:R-:W-:Y:S01]  /*5fc0*/  FMUL.FTZ R130, R130, R18.reuse ;  /* 0x0000001282827220 */ /* 0x080fe20000410000 */
[----:B-1----:R-:W1:Y:S01]  /*5fd0*/  MUFU.EX2 R15, R38 ;  /* 0x00000026000f7308 */ /* 0x002e620000000800 */
[-C--:B------:R-:W-:Y:S01]  /*5fe0*/  FMUL.FTZ R131, R131, R18.reuse ;  /* 0x0000001283837220 */ /* 0x080fe20000410000 */
[----:B------:R-:W-:Y:S01]  /*5ff0*/  FADD.FTZ R28, R35, R28 ;  /* 0x0000001c231c7221 */ /* 0x000fe20000010000 */
[-C--:B------:R-:W-:Y:S01]  /*6000*/  FMUL.FTZ R134, R134, R18.reuse ;  /* 0x0000001286867220 */ /* 0x080fe20000410000 */
[-C--:B------:R-:W-:Y:S01]  /*6010*/  FMUL.FTZ R135, R135, R18.reuse ;  /* 0x0000001287877220 */ /* 0x080fe20000410000 */
[-C--:B------:R-:W-:Y:S01]  /*6020*/  FMUL.FTZ R138, R138, R18.reuse ;  /* 0x000000128a8a7220 */ /* 0x080fe20000410000 */
[-C--:B------:R-:W-:Y:S01]  /*6030*/  FMUL.FTZ R139, R139, R18.reuse ;  /* 0x000000128b8b7220 */ /* 0x080fe20000410000 */
[----:B------:R-:W-:Y:S01]  /*6040*/  FMUL.FTZ R142, R142, R18 ;  /* 0x000000128e8e7220 */ /* 0x000fe20000410000 */
[----:B--2---:R-:W2:Y:S01]  /*6050*/  MUFU.EX2 R4, R40 ;  /* 0x0000002800047308 */ /* 0x004ea20000000800 */
[C---:B---3--:R-:W-:Y:S01]  /*6060*/  FADD.FTZ R11, R14.reuse, R11 ;  /* 0x0000000b0e0b7221 */ /* 0x048fe20000010000 */
[----:B------:R-:W-:Y:S01]  /*6070*/  F2FP.BF16.F32.PACK_AB R14, R14, R36 ;  /* 0x000000240e0e723e */ /* 0x000fe200000010ff */
[-C--:B------:R-:W-:Y:S01]  /*6080*/  FMUL.FTZ R143, R143, R18.reuse ;  /* 0x000000128f8f7220 */ /* 0x080fe20000410000 */
[-C--:B------:R-:W-:Y:S01]  /*6090*/  FMUL.FTZ R146, R146, R18.reuse ;  /* 0x0000001292927220 */ /* 0x080fe20000410000 */
[-C--:B------:R-:W-:Y:S01]  /*60a0*/  FMUL.FTZ R147, R147, R18.reuse ;  /* 0x0000001293937220 */ /* 0x080fe20000410000 */
[-C--:B------:R-:W-:Y:S01]  /*60b0*/  FMUL.FTZ R150, R150, R18.reuse ;  /* 0x0000001296967220 */ /* 0x080fe20000410000 */
[----:B------:R-:W-:Y:S01]  /*60c0*/  FMUL.FTZ R151, R151, R18 ;  /* 0x0000001297977220 */ /* 0x000fe20000410000 */
[----:B------:R-:W3:Y:S01]  /*60d0*/  MUFU.EX2 R5, R42 ;  /* 0x0000002a00057308 */ /* 0x000ee20000000800 */
[----:B-1----:R-:W-:Y:S01]  /*60e0*/  FADD.FTZ R28, R15, R28 ;  /* 0x0000001c0f1c7221 */ /* 0x002fe20000010000 */
[----:B------:R-:W-:-:S03]  /*60f0*/  F2FP.BF16.F32.PACK_AB R15, R39, R15 ;  /* 0x0000000f270f723e */ /* 0x000fc600000010ff */
[----:B------:R-:W-:Y:S02]  /*6100*/  FADD.FTZ R28, R39, R28 ;  /* 0x0000001c271c7221 */ /* 0x000fe40000010000 */
[----:B------:R1:W-:Y:S01]  /*6110*/  STSM.16.M88.4 [R152], R12 ;  /* 0x0000000c98007844 */ /* 0x0003e20000000200 */
[----:B------:R-:W4:Y:S01]  /*6120*/  MUFU.EX2 R6, R44 ;  /* 0x0000002c00067308 */ /* 0x000f220000000800 */
[----:B--2---:R-:W-:Y:S01]  /*6130*/  FADD.FTZ R30, R4, R11 ;  /* 0x0000000b041e7221 */ /* 0x004fe20000010000 */
[----:B------:R-:W-:-:S03]  /*6140*/  F2FP.BF16.F32.PACK_AB R4, R41, R4 ;  /* 0x000000042904723e */ /* 0x000fc600000010ff */
[----:B------:R-:W-:-:S03]  /*6150*/  FADD.FTZ R11, R41, R30 ;  /* 0x0000001e290b7221 */ /* 0x000fc60000010000 */
[----:B------:R-:W2:Y:S01]  /*6160*/  MUFU.EX2 R7, R46 ;  /* 0x0000002e00077308 */ /* 0x000ea20000000800 */
[----:B---3--:R-:W-:Y:S01]  /*6170*/  FADD.FTZ R28, R5, R28 ;  /* 0x0000001c051c7221 */ /* 0x008fe20000010000 */
[----:B------:R-:W-:-:S03]  /*6180*/  F2FP.BF16.F32.PACK_AB R5, R43, R5 ;  /* 0x000000052b05723e */ /* 0x000fc600000010ff */
[----:B------:R-:W-:-:S03]  /*6190*/  FADD.FTZ R28, R43, R28 ;  /* 0x0000001c2b1c7221 */ /* 0x000fc60000010000 */
[----:B-1----:R-:W-:Y:S01]  /*61a0*/  MUFU.EX2 R13, R110 ;  /* 0x0000006e000d7308 */ /* 0x002fe20000000800 */
[----:B----4-:R-:W-:Y:S01]  /*61b0*/  FADD.FTZ R30, R6, R11 ;  /* 0x0000000b061e7221 */ /* 0x010fe20000010000 */
[----:B------:R-:W-:-:S03]  /*61c0*/  F2FP.BF16.F32.PACK_AB R6, R45, R6 ;  /* 0x000000062d06723e */ /* 0x000fc600000010ff */
[----:B------:R-:W-:-:S03]  /*61d0*/  FADD.FTZ R11, R45, R30 ;  /* 0x0000001e2d0b7221 */ /* 0x000fc60000010000 */
[----:B------:R-:W-:Y:S01]  /*61e0*/  MUFU.EX2 R15, R114 ;  /* 0x00000072000f7308 */ /* 0x000fe20000000800 */
[----:B--2---:R-:W-:Y:S01]  /*61f0*/  FADD.FTZ R28, R7, R28 ;  /* 0x0000001c071c7221 */ /* 0x004fe20000010000 */
[----:B------:R-:W-:Y:S01]  /*6200*/  FADD.FTZ R30, R48, R11 ;  /* 0x0000000b301e7221 */ /* 0x000fe20000010000 */
[----:B------:R-:W-:Y:S02]  /*6210*/  F2FP.BF16.F32.PACK_AB R48, R49, R48 ;  /* 0x000000303130723e */ /* 0x000fe400000010ff */
[----:B------:R-:W-:Y:S01]  /*6220*/  FADD.FTZ R11, R47, R28 ;  /* 0x0000001c2f0b7221 */ /* 0x000fe20000010000 */
[----:B------:R-:W-:Y:S01]  /*6230*/  FADD.FTZ R27, R49, R30 ;  /* 0x0000001e311b7221 */ /* 0x000fe20000010000 */
[----:B------:R-:W-:Y:S01]  /*6240*/  F2FP.BF16.F32.PACK_AB R49, R26, R50 ;  /* 0x000000321a31723e */ /* 0x000fe200000010ff */
[----:B------:R-:W-:Y:S01]  /*6250*/  MUFU.EX2 R113, R113 ;  /* 0x0000007100717308 */ /* 0x000fe20000000800 */
[----:B------:R-:W-:Y:S01]  /*6260*/  FADD.FTZ R11, R50, R11 ;  /* 0x0000000b320b7221 */ /* 0x000fe20000010000 */
[----:B------:R-:W-:Y:S01]  /*6270*/  FADD.FTZ R30, R52, R27 ;  /* 0x0000001b341e7221 */ /* 0x000fe20000010000 */
[----:B------:R-:W-:-:S02]  /*6280*/  F2FP.BF16.F32.PACK_AB R7, R47, R7 ;  /* 0x000000072f07723e */ /* 0x000fc400000010ff */
[----:B------:R-:W-:Y:S01]  /*6290*/  FADD.FTZ R28, R26, R11 ;  /* 0x0000000b1a1c7221 */ /* 0x000fe20000010000 */
[C---:B------:R-:W-:Y:S01]  /*62a0*/  FADD.FTZ R27, R53.reuse, R30 ;  /* 0x0000001e351b7221 */ /* 0x040fe20000010000 */
[----:B------:R-:W-:Y:S01]  /*62b0*/  F2FP.BF16.F32.PACK_AB R50, R53, R52 ;  /* 0x000000343532723e */ /* 0x000fe200000010ff */
[----:B------:R1:W-:Y:S01]  /*62c0*/  STSM.16.M88.4 [R17], R4 ;  /* 0x0000000411007844 */ /* 0x0003e20000000200 */
[----:B------:R-:W-:Y:S01]  /*62d0*/  FADD.FTZ R28, R51, R28 ;  /* 0x0000001c331c7221 */ /* 0x000fe20000010000 */
[----:B------:R-:W-:Y:S01]  /*62e0*/  FADD.FTZ R30, R56, R27 ;  /* 0x0000001b381e7221 */ /* 0x000fe20000010000 */
[----:B------:R-:W2:Y:S01]  /*62f0*/  MUFU.EX2 R11, R91 ;  /* 0x0000005b000b7308 */ /* 0x000ea20000000800 */
[----:B------:R-:W-:Y:S01]  /*6300*/  F2FP.BF16.F32.PACK_AB R56, R57, R56 ;  /* 0x000000383938723e */ /* 0x000fe200000010ff */
[----:B------:R-:W-:Y:S01]  /*6310*/  FADD.FTZ R27, R55, R28 ;  /* 0x0000001c371b7221 */ /* 0x000fe20000010000 */
[----:B------:R-:W-:Y:S01]  /*6320*/  FADD.FTZ R29, R57, R30 ;  /* 0x0000001e391d7221 */ /* 0x000fe20000010000 */
[----:B------:R-:W-:-:S02]  /*6330*/  F2FP.BF16.F32.PACK_AB R51, R55, R51 ;  /* 0x000000333733723e */ /* 0x000fc400000010ff */
[----:B------:R-:W-:Y:S01]  /*6340*/  FADD.FTZ R28, R58, R27 ;  /* 0x0000001b3a1c7221 */ /* 0x000fe20000010000 */
[----:B------:R-:W-:Y:S01]  /*6350*/  FADD.FTZ R30, R60, R29 ;  /* 0x0000001d3c1e7221 */ /* 0x000fe20000010000 */
[----:B------:R-:W3:Y:S01]  /*6360*/  MUFU.EX2 R91, R94 ;  /* 0x0000005e005b7308 */ /* 0x000ee20000000800 */
[C---:B------:R-:W-:Y:S01]  /*6370*/  F2FP.BF16.F32.PACK_AB R57, R25.reuse, R58 ;  /* 0x0000003a1939723e */ /* 0x040fe200000010ff */
[----:B------:R-:W-:Y:S01]  /*6380*/  FADD.FTZ R28, R25, R28 ;  /* 0x0000001c191c7221 */ /* 0x000fe20000010000 */
[C---:B------:R-:W-:Y:S01]  /*6390*/  FADD.FTZ R27, R61.reuse, R30 ;  /* 0x0000001e3d1b7221 */ /* 0x040fe20000010000 */
[----:B------:R-:W-:Y:S01]  /*63a0*/  F2FP.BF16.F32.PACK_AB R58, R61, R60 ;  /* 0x0000003c3d3a723e */ /* 0x000fe200000010ff */
[----:B------:R4:W-:Y:S01]  /*63b0*/  STSM.16.M88.4 [R16], R48 ;  /* 0x0000003010007844 */ /* 0x0009e20000000200 */
[----:B------:R-:W-:Y:S01]  /*63c0*/  FADD.FTZ R28, R59, R28 ;  /* 0x0000001c3b1c7221 */ /* 0x000fe20000010000 */
[----:B------:R-:W-:Y:S01]  /*63d0*/  FADD.FTZ R30, R64, R27 ;  /* 0x0000001b401e7221 */ /* 0x000fe20000010000 */
[----:B------:R-:W5:Y:S01]  /*63e0*/  MUFU.EX2 R115, R115 ;  /* 0x0000007300737308 */ /* 0x000f620000000800 */
[----:B------:R-:W-:Y:S01]  /*63f0*/  F2FP.BF16.F32.PACK_AB R64, R65, R64 ;  /* 0x000000404140723e */ /* 0x000fe200000010ff */
[----:B------:R-:W-:Y:S01]  /*6400*/  FADD.FTZ R27, R63, R28 ;  /* 0x0000001c3f1b7221 */ /* 0x000fe20000010000 */
[----:B------:R-:W-:Y:S01]  /*6410*/  FADD.FTZ R29, R65, R30 ;  /* 0x0000001e411d7221 */ /* 0x000fe20000010000 */
[----:B------:R-:W-:-:S02]  /*6420*/  F2FP.BF16.F32.PACK_AB R59, R63, R59 ;  /* 0x0000003b3f3b723e */ /* 0x000fc400000010ff */
[----:B------:R-:W-:Y:S01]  /*6430*/  FADD.FTZ R27, R66, R27 ;  /* 0x0000001b421b7221 */ /* 0x000fe20000010000 */
[----:B------:R-:W-:Y:S01]  /*6440*/  FADD.FTZ R28, R68, R29 ;  /* 0x0000001d441c7221 */ /* 0x000fe20000010000 */
[----:B------:R-:W4:Y:S01]  /*6450*/  MUFU.EX2 R116, R116 ;  /* 0x0000007400747308 */ /* 0x000f220000000800 */
[C---:B------:R-:W-:Y:S01]  /*6460*/  F2FP.BF16.F32.PACK_AB R65, R24.reuse, R66 ;  /* 0x000000421841723e */ /* 0x040fe200000010ff */
[----:B------:R-:W-:Y:S01]  /*6470*/  FADD.FTZ R26, R24, R27 ;  /* 0x0000001b181a7221 */ /* 0x000fe20000010000 */
[C---:B------:R-:W-:Y:S01]  /*6480*/  FADD.FTZ R27, R69.reuse, R28 ;  /* 0x0000001c451b7221 */ /* 0x040fe20000010000 */
[----:B------:R-:W-:Y:S01]  /*6490*/  F2FP.BF16.F32.PACK_AB R66, R69, R68 ;  /* 0x000000444542723e */ /* 0x000fe200000010ff */
[----:B------:R2:W-:Y:S01]  /*64a0*/  STSM.16.M88.4 [R2+0x24800], R56 ;  /* 0x0248003802007844 */ /* 0x0005e20000000200 */
[----:B------:R-:W-:Y:S01]  /*64b0*/  FADD.FTZ R26, R67, R26 ;  /* 0x0000001a431a7221 */ /* 0x000fe20000010000 */
[----:B------:R-:W-:Y:S01]  /*64c0*/  FADD.FTZ R28, R72, R27 ;  /* 0x0000001b481c7221 */ /* 0x000fe20000010000 */
[----:B------:R-:W4:Y:S01]  /*64d0*/  MUFU.EX2 R117, R117 ;  /* 0x0000007500757308 */ /* 0x000f220000000800 */
[----:B------:R-:W-:Y:S01]  /*64e0*/  F2FP.BF16.F32.PACK_AB R72, R73, R72 ;  /* 0x000000484948723e */ /* 0x000fe200000010ff */
[----:B------:R-:W-:Y:S01]  /*64f0*/  FADD.FTZ R27, R71, R26 ;  /* 0x0000001a471b7221 */ /* 0x000fe20000010000 */
[----:B------:R-:W-:Y:S01]  /*6500*/  FADD.FTZ R29, R73, R28 ;  /* 0x0000001c491d7221 */ /* 0x000fe20000010000 */
[----:B------:R-:W-:-:S02]  /*6510*/  F2FP.BF16.F32.PACK_AB R67, R71, R67 ;  /* 0x000000434743723e */ /* 0x000fc400000010ff */
[----:B------:R-:W-:Y:S01]  /*6520*/  FADD.FTZ R26, R74, R27 ;  /* 0x0000001b4a1a7221 */ /* 0x000fe20000010000 */
[----:B------:R-:W-:Y:S01]  /*6530*/  FADD.FTZ R28, R76, R29 ;  /* 0x0000001d4c1c7221 */ /* 0x000fe20000010000 */
[----:B------:R-:W-:Y:S01]  /*6540*/  MUFU.EX2 R119, R119 ;  /* 0x0000007700777308 */ /* 0x000fe20000000800 */
[C---:B------:R-:W-:Y:S01]  /*6550*/  F2FP.BF16.F32.PACK_AB R73, R23.reuse, R74 ;  /* 0x0000004a1749723e */ /* 0x040fe200000010ff */
[----:B------:R-:W-:Y:S01]  /*6560*/  FADD.FTZ R26, R23, R26 ;  /* 0x0000001a171a7221 */ /* 0x000fe20000010000 */
[C---:B-1----:R-:W-:Y:S01]  /*6570*/  FADD.FTZ R5, R77.reuse, R28 ;  /* 0x0000001c4d057221 */ /* 0x042fe20000010000 */
[----:B------:R-:W-:Y:S01]  /*6580*/  F2FP.BF16.F32.PACK_AB R74, R77, R76 ;  /* 0x0000004c4d4a723e */ /* 0x000fe200000010ff */
[----:B------:R1:W-:Y:S01]  /*6590*/  STSM.16.M88.4 [R154], R64 ;  /* 0x000000409a007844 */ /* 0x0003e20000000200 */
[----:B------:R-:W-:Y:S01]  /*65a0*/  FADD.FTZ R26, R75, R26 ;  /* 0x0000001a4b1a7221 */ /* 0x000fe20000010000 */
[----:B------:R-:W-:Y:S01]  /*65b0*/  FADD.FTZ R4, R80, R5 ;  /* 0x0000000550047221 */ /* 0x000fe20000010000 */
[----:B------:R-:W-:-:S02]  /*65c0*/  F2FP.BF16.F32.PACK_AB R80, R81, R80 ;  /* 0x000000505150723e */ /* 0x000fc400000010ff */
[----:B------:R-:W-:Y:S01]  /*65d0*/  FADD.FTZ R5, R79, R26 ;  /* 0x0000001a4f057221 */ /* 0x000fe20000010000 */
[----:B------:R-:W-:Y:S01]  /*65e0*/  FADD.FTZ R7, R81, R4 ;  /* 0x0000000451077221 */ /* 0x000fe20000010000 */
[----:B------:R-:W-:Y:S02]  /*65f0*/  F2FP.BF16.F32.PACK_AB R75, R79, R75 ;  /* 0x0000004b4f4b723e */ /* 0x000fe400000010ff */
[----:B------:R-:W-:Y:S01]  /*6600*/  FADD.FTZ R4, R82, R5 ;  /* 0x0000000552047221 */ /* 0x000fe20000010000 */
[----:B------:R-:W-:Y:S01]  /*6610*/  FADD.FTZ R6, R84, R7 ;  /* 0x0000000754067221 */ /* 0x000fe20000010000 */
[C---:B------:R-:W-:Y:S01]  /*6620*/  F2FP.BF16.F32.PACK_AB R81, R83.reuse, R82 ;  /* 0x000000525351723e */ /* 0x040fe200000010ff */
[----:B------:R1:W-:Y:S01]  /*6630*/  STSM.16.M88.4 [R17+0x6000], R72 ;  /* 0x0060004811007844 */ /* 0x0003e20000000200 */
[----:B------:R-:W-:Y:S01]  /*6640*/  FADD.FTZ R5, R83, R4 ;  /* 0x0000000453057221 */ /* 0x000fe20000010000 */
[C---:B------:R-:W-:Y:S01]  /*6650*/  FADD.FTZ R7, R85.reuse, R6 ;  /* 0x0000000655077221 */ /* 0x040fe20000010000 */
[----:B------:R-:W-:-:S02]  /*6660*/  F2FP.BF16.F32.PACK_AB R82, R85, R84 ;  /* 0x000000545552723e */ /* 0x000fc400000010ff */
[----:B------:R-:W-:Y:S01]  /*6670*/  FADD.FTZ R4, R86, R5 ;  /* 0x0000000556047221 */ /* 0x000fe20000010000 */
[----:B------:R-:W-:Y:S01]  /*6680*/  FADD.FTZ R6, R88, R7 ;  /* 0x0000000758067221 */ /* 0x000fe20000010000 */
[----:B------:R-:W-:Y:S02]  /*6690*/  F2FP.BF16.F32.PACK_AB R88, R89, R88 ;  /* 0x000000585958723e */ /* 0x000fe400000010ff */
[----:B------:R-:W-:Y:S01]  /*66a0*/  FADD.FTZ R5, R87, R4 ;  /* 0x0000000457057221 */ /* 0x000fe20000010000 */
[----:B------:R-:W-:Y:S01]  /*66b0*/  FADD.FTZ R7, R89, R6 ;  /* 0x0000000659077221 */ /* 0x000fe20000010000 */
[----:B--2---:R-:W-:Y:S02]  /*66c0*/  F2FP.BF16.F32.PACK_AB R89, R11, R90 ;  /* 0x0000005a0b59723e */ /* 0x004fe400000010ff */
[----:B------:R-:W-:Y:S01]  /*66d0*/  FADD.FTZ R4, R90, R5 ;  /* 0x000000055a047221 */ /* 0x000fe20000010000 */
[----:B------:R-:W-:Y:S01]  /*66e0*/  FADD.FTZ R6, R92, R7 ;  /* 0x000000075c067221 */ /* 0x000fe20000010000 */
[----:B------:R-:W-:-:S02]  /*66f0*/  F2FP.BF16.F32.PACK_AB R83, R87, R86 ;  /* 0x000000565753723e */ /* 0x000fc400000010ff */
[----:B------:R-:W-:Y:S01]  /*6700*/  FADD.FTZ R4, R11, R4 ;  /* 0x000000040b047221 */ /* 0x000fe20000010000 */
[C---:B------:R-:W-:Y:S01]  /*6710*/  FADD.FTZ R5, R93.reuse, R6 ;  /* 0x000000065d057221 */ /* 0x040fe20000010000 */
[----:B------:R-:W2:Y:S01]  /*6720*/  MUFU.EX2 R11, R118 ;  /* 0x00000076000b7308 */ /* 0x000ea20000000800 */
[----:B------:R-:W-:Y:S01]  /*6730*/  F2FP.BF16.F32.PACK_AB R90, R93, R92 ;  /* 0x0000005c5d5a723e */ /* 0x000fe200000010ff */
[----:B---3--:R-:W-:Y:S01]  /*6740*/  FADD.FTZ R4, R91, R4 ;  /* 0x000000045b047221 */ /* 0x008fe20000010000 */
[----:B------:R-:W-:Y:S01]  /*6750*/  FADD.FTZ R6, R96, R5 ;  /* 0x0000000560067221 */ /* 0x000fe20000010000 */
[----:B------:R-:W-:Y:S01]  /*6760*/  F2FP.BF16.F32.PACK_AB R96, R97, R96 ;  /* 0x000000606160723e */ /* 0x000fe200000010ff */
[----:B------:R1:W-:Y:S01]  /*6770*/  STSM.16.M88.4 [R16+0x6000], R80 ;  /* 0x0060005010007844 */ /* 0x0003e20000000200 */
[----:B------:R-:W-:Y:S01]  /*6780*/  FADD.FTZ R5, R95, R4 ;  /* 0x000000045f057221 */ /* 0x000fe20000010000 */
[----:B------:R-:W-:Y:S01]  /*6790*/  FADD.FTZ R7, R97, R6 ;  /* 0x0000000661077221 */ /* 0x000fe20000010000 */
[----:B------:R-:W-:-:S02]  /*67a0*/  F2FP.BF16.F32.PACK_AB R91, R95, R91 ;  /* 0x0000005b5f5b723e */ /* 0x000fc400000010ff */
[----:B------:R-:W-:Y:S01]  /*67b0*/  FADD.FTZ R4, R98, R5 ;  /* 0x0000000562047221 */ /* 0x000fe20000010000 */
[----:B------:R-:W-:Y:S01]  /*67c0*/  FADD.FTZ R6, R100, R7 ;  /* 0x0000000764067221 */ /* 0x000fe20000010000 */
[C---:B------:R-:W-:Y:S01]  /*67d0*/  F2FP.BF16.F32.PACK_AB R97, R99.reuse, R98 ;  /* 0x000000626361723e */ /* 0x040fe200000010ff */
[----:B------:R1:W-:Y:S01]  /*67e0*/  STSM.16.M88.4 [R2+0x2a800], R88 ;  /* 0x02a8005802007844 */ /* 0x0003e20000000200 */
[----:B------:R-:W-:Y:S01]  /*67f0*/  FADD.FTZ R5, R99, R4 ;  /* 0x0000000463057221 */ /* 0x000fe20000010000 */
[C---:B------:R-:W-:Y:S01]  /*6800*/  FADD.FTZ R7, R101.reuse, R6 ;  /* 0x0000000665077221 */ /* 0x040fe20000010000 */
[----:B------:R-:W-:Y:S02]  /*6810*/  F2FP.BF16.F32.PACK_AB R98, R101, R100 ;  /* 0x000000646562723e */ /* 0x000fe400000010ff */
        /* <DEDUP_REMOVED lines=9> */
[----:B------:R1:W-:Y:S01]  /*68b0*/  STSM.16.M88.4 [R153], R96 ;  /* 0x0000006099007844 */ /* 0x0003e20000000200 */
[----:B------:R-:W-:Y:S01]  /*68c0*/  FADD.FTZ R4, R107, R4 ;  /* 0x000000046b047221 */ /* 0x000fe20000010000 */
[C---:B------:R-:W-:Y:S01]  /*68d0*/  FADD.FTZ R5, R109.reuse, R6 ;  /* 0x000000066d057221 */ /* 0x040fe20000010000 */
[----:B------:R-:W-:Y:S01]  /*68e0*/  F2FP.BF16.F32.PACK_AB R106, R109, R108 ;  /* 0x0000006c6d6a723e */ /* 0x000fe200000010ff */
[----:B------:R-:W-:-:S02]  /*68f0*/  IMAD.MOV.U32 R7, RZ, RZ, R9 ;  /* 0x000000ffff077224 */ /* 0x000fc400078e0009 */
[----:B------:R-:W-:Y:S01]  /*6900*/  FADD.FTZ R4, R13, R4 ;  /* 0x000000040d047221 */ /* 0x000fe20000010000 */
[----:B------:R-:W-:Y:S01]  /*6910*/  FADD.FTZ R6, R112, R5 ;  /* 0x0000000570067221 */ /* 0x000fe20000010000 */
[----:B------:R-:W-:Y:S02]  /*6920*/  F2FP.BF16.F32.PACK_AB R112, R113, R112 ;  /* 0x000000707170723e */ /* 0x000fe400000010ff */
[----:B------:R-:W-:Y:S01]  /*6930*/  FADD.FTZ R4, R111, R4 ;  /* 0x000000046f047221 */ /* 0x000fe20000010000 */
[----:B------:R-:W-:Y:S01]  /*6940*/  FADD.FTZ R5, R113, R6 ;  /* 0x0000000671057221 */ /* 0x000fe20000010000 */
[----:B------:R-:W-:Y:S02]  /*6950*/  F2FP.BF16.F32.PACK_AB R107, R111, R13 ;  /* 0x0000000d6f6b723e */ /* 0x000fe400000010ff */
[----:B------:R-:W-:Y:S01]  /*6960*/  FADD.FTZ R4, R15, R4 ;  /* 0x000000040f047221 */ /* 0x000fe20000010000 */
[----:B-----5:R-:W-:Y:S01]  /*6970*/  F2FP.BF16.F32.PACK_AB R113, R115, R15 ;  /* 0x0000000f7371723e */ /* 0x020fe200000010ff */
[----:B----4-:R-:W-:Y:S01]  /*6980*/  FADD.FTZ R6, R116, R5 ;  /* 0x0000000574067221 */ /* 0x010fe20000010000 */
[----:B------:R-:W-:Y:S01]  /*6990*/  F2FP.BF16.F32.PACK_AB R114, R117, R116 ;  /* 0x000000747572723e */ /* 0x000fe200000010ff */
[----:B------:R-:W-:Y:S01]  /*69a0*/  FADD.FTZ R4, R115, R4 ;  /* 0x0000000473047221 */ /* 0x000fe20000010000 */
[----:B--2---:R-:W-:Y:S01]  /*69b0*/  F2FP.BF16.F32.PACK_AB R115, R119, R11 ;  /* 0x0000000b7773723e */ /* 0x004fe200000010ff */
[----:B------:R1:W-:Y:S01]  /*69c0*/  STSM.16.M88.4 [R17+0xc000], R104 ;  /* 0x00c0006811007844 */ /* 0x0003e20000000200 */
[----:B------:R-:W-:Y:S01]  /*69d0*/  FADD.FTZ R6, R117, R6 ;  /* 0x0000000675067221 */ /* 0x000fe20000010000 */
[----:B------:R-:W-:-:S02]  /*69e0*/  FADD.FTZ R4, R11, R4 ;  /* 0x000000040b047221 */ /* 0x000fc40000010000 */
[----:B------:R1:W-:Y:S02]  /*69f0*/  STSM.16.M88.4 [R16+0xc000], R112 ;  /* 0x00c0007010007844 */ /* 0x0003e40000000200 */
[----:B------:R-:W-:Y:S01]  /*6a00*/  FADD.FTZ R5, R119, R4 ;  /* 0x0000000477057221 */ /* 0x000fe20000010000 */
[----:B------:R-:W-:Y:S01]  /*6a10*/  IMAD.MOV.U32 R4, RZ, RZ, R3 ;  /* 0x000000ffff047224 */ /* 0x000fe200078e0003 */
[----:B------:R-:W-:Y:S01]  /*6a20*/  @!PT LDS RZ, [RZ] ;  /* 0x00000000fffff984 */ /* 0x000fe20000000800 */
[----:B------:R-:W-:Y:S01]  /*6a30*/  @!PT LDS RZ, [RZ] ;  /* 0x00000000fffff984 */ /* 0x000fe20000000800 */
[----:B------:R-:W-:Y:S01]  /*6a40*/  @!PT LDS RZ, [RZ] ;  /* 0x00000000fffff984 */ /* 0x000fe20000000800 */
[----:B------:R-:W-:Y:S01]  /*6a50*/  @!PT LDS RZ, [RZ] ;  /* 0x00000000fffff984 */ /* 0x000fe20000000800 */
[----:B------:R2:W-:Y:S06]  /*6a60*/  MEMBAR.ALL.CTA ;  /* 0x0000000000007992 */ /* 0x0005ec0000008000 */
[----:B--2---:R-:W2:Y:S02]  /*6a70*/  FENCE.VIEW.ASYNC.S ;  /* 0x00000000000073c6 */ /* 0x004ea40000000000 */
[----:B--2---:R-:W-:Y:S01]  /*6a80*/  NOP ;  /* 0x0000000000007918 */ /* 0x004fe20000000000 */
[----:B------:R-:W-:Y:S05]  /*6a90*/  @P2 BRA `(.L_x_24) ;  /* 0xffffffd400802947 */ /* 0x000fea000383ffff */
.L_x_15:
[----:B------:R-:W-:Y:S06]  /*6aa0*/  BAR.ARV 0x8, 0x1a0 ;  /* 0x0206800000007b1d */ /* 0x000fec0000002000 */
[----:B------:R-:W-:Y:S05]  /*6ab0*/  @!P0 BRA `(.L_x_25) ;  /* 0x0000000000048947 */ /* 0x000fea0003800000 */
[----:B------:R-:W-:Y:S01]  /*6ac0*/  BPT.TRAP 0x1 ;  /* 0x000000040000795c */ /* 0x000fe20000300000 */
.L_x_25:
[----:B------:R-:W-:Y:S01]  /*6ad0*/  ULEA UR12, UR46, UR40, 0x3 ;  /* 0x000000282e0c7291 */ /* 0x000fe2000f8e183f */
[----:B------:R-:W-:-:S05]  /*6ae0*/  IMAD.U32 R4, RZ, RZ, UR47 ;  /* 0x0000002fff047e24 */ /* 0x000fca000f8e00ff */
[----:B------:R-:W-:-:S04]  /*6af0*/  SHF.L.U32 R4, R4, 0x1f, RZ ;  /* 0x0000001f04047819 */ /* 0x000fc800000006ff */
[----:B------:R3:W4:Y:S01]  /*6b00*/  SYNCS.PHASECHK.TRANS64.TRYWAIT P2, [UR12+0x30850], R4 ;  /* 0x03085004ff0075a7 */ /* 0x000722000804014c */
[----:B------:R-:W-:Y:S05]  /*6b10*/  @!P0 BRA `(.L_x_26) ;  /* 0x0000000000048947 */ /* 0x000fea0003800000 */
[----:B------:R-:W-:Y:S01]  /*6b20*/  BPT.TRAP 0x1 ;  /* 0x000000040000795c */ /* 0x000fe20000300000 */
.L_x_26:
[----:B----4-:R-:W-:Y:S05]  /*6b30*/  @P2 BRA `(.L_x_27) ;  /* 0x0000000000082947 */ /* 0x010fea0003800000 */
[----:B------:R-:W4:Y:S02]  /*6b40*/  SYNCS.PHASECHK.TRANS64.TRYWAIT P0, [UR12+0x30850], R4 ;  /* 0x03085004ff0075a7 */ /* 0x000f24000800014c */
[----:B----4-:R-:W-:Y:S05]  /*6b50*/  @!P0 BRA `(.L_x_28) ;  /* 0x00000038000c8947 */ /* 0x010fea0003800000 */
.L_x_27:
[----:B------:R-:W-:Y:S01]  /*6b60*/  R2UR UR4, R19 ;  /* 0x00000000130472ca */ /* 0x000fe200000e0000 */
[----:B------:R-:W-:Y:S01]  /*6b70*/  UIADD3 UR5, UR40, 0x400, URZ ;  /* 0x0000040028057890 */ /* 0x000fe2000fffe03f */
[----:B--2---:R-:W2:Y:S03]  /*6b80*/  LDL R14, [R1+0x4] ;  /* 0x00000400010e7983 */ /* 0x004ea60000100800 */
[----:B------:R-:W-:Y:S01]  /*6b90*/  USHF.R.U32.HI UR5, URZ, 0x4, UR5 ;  /* 0x000000043f057899 */ /* 0x000fe20008011605 */
[----:B------:R-:W5:Y:S01]  /*6ba0*/  LDL R20, [R1+0x8] ;  /* 0x0000080001147983 */ /* 0x000f620000100800 */
[----:B------:R-:W-:Y:S01]  /*6bb0*/  WARPGROUP.ARRIVE ;  /* 0x00000000000079c5 */ /* 0x000fe20000000000 */
[----:B------:R-:W-:Y:S01]  /*6bc0*/  UMOV UR7, 0x40000040 ;  /* 0x4000004000077882 */ /* 0x000fe20000000000 */
[----:B------:R-:W-:Y:S01]  /*6bd0*/  ULOP3.LUT UR5, UR5, 0x3fff, URZ, 0xc0, !UPT ;  /* 0x00003fff05057892 */ /* 0x000fe2000f8ec03f */
[----:B----4-:R-:W4:Y:S01]  /*6be0*/  SHFL.BFLY PT, R7, R6, 0x2, 0x1f ;  /* 0x0c401f0006077f89 */ /* 0x010f2200000e0000 */
[----:B------:R-:W-:Y:S01]  /*6bf0*/  UMOV UR11, 0x40000040 ;  /* 0x40000040000b7882 */ /* 0x000fe20000000000 */
[----:B------:R-:W-:Y:S01]  /*6c00*/  UMOV UR9, 0x40000040 ;  /* 0x4000004000097882 */ /* 0x000fe20000000000 */
[----:B------:R-:W-:Y:S01]  /*6c10*/  UIADD3 UR4, UR4, 0x1e800, URZ ;  /* 0x0001e80004047890 */ /* 0x000fe2000fffe03f */
[----:B------:R-:W1:Y:S01]  /*6c20*/  SHFL.BFLY PT, R8, R5, 0x2, 0x1f ;  /* 0x0c401f0005087f89 */ /* 0x000e6200000e0000 */
[----:B------:R-:W-:Y:S01]  /*6c30*/  UIMAD UR6, UR46, 0x600, UR5 ;  /* 0x000006002e0678a4 */ /* 0x000fe2000f8e0205 */
[C---:B------:R-:W-:Y:S01]  /*6c40*/  IADD3 R11, P4, R156.reuse, 0x20, RZ ;  /* 0x000000209c0b7810 */ /* 0x040fe20007f9e0ff */
[----:B------:R-:W-:Y:S01]  /*6c50*/  USHF.R.U32.HI UR4, URZ, 0x4, UR4 ;  /* 0x000000043f047899 */ /* 0x000fe20008011604 */
[----:B------:R-:W-:Y:S01]  /*6c60*/  LOP3.LUT R13, R156, 0x380, RZ, 0xc0, !PT ;  /* 0x000003809c0d7812 */ /* 0x000fe200078ec0ff */
[----:B------:R-:W-:Y:S01]  /*6c70*/  UMOV UR5, 0x40000040 ;  /* 0x4000004000057882 */ /* 0x000fe20000000000 */
[----:B------:R-:W-:Y:S01]  /*6c80*/  UIADD3 UR10, UR6, 0x80, URZ ;  /* 0x00000080060a7890 */ /* 0x000fe2000fffe03f */
[----:B------:R-:W-:Y:S01]  /*6c90*/  LOP3.LUT R10, R11, 0x380, RZ, 0xc0, !PT ;  /* 0x000003800b0a7812 */ /* 0x000fe200078ec0ff */
[----:B------:R-:W-:Y:S01]  /*6ca0*/  ULOP3.LUT UR4, UR4, 0x3fff, URZ, 0xc0, !UPT ;  /* 0x00003fff04047892 */ /* 0x000fe2000f8ec03f */
[----:B------:R-:W-:Y:S01]  /*6cb0*/  SHF.R.U64 R13, R13, 0x3, RZ ;  /* 0x000000030d0d7819 */ /* 0x000fe200000012ff */
[----:B------:R-:W-:Y:S01]  /*6cc0*/  UIADD3 UR42, -UR41, URZ, URZ ;  /* 0x0000003f292a7290 */ /* 0x000fe2000fffe13f */
[----:B------:R-:W-:Y:S01]  /*6cd0*/  SHF.R.U64 R10, R10, 0x3, RZ ;  /* 0x000000030a0a7819 */ /* 0x000fe200000012ff */
[----:B------:R-:W-:Y:S01]  /*6ce0*/  ULOP3.LUT UR4, UR4, 0x10000, URZ, 0xfc, !UPT ;  /* 0x0001000004047892 */ /* 0x000fe2000f8efc3f */
[----:B------:R-:W-:Y:S01]  /*6cf0*/  LOP3.LUT R12, R13, R156, RZ, 0x3c, !PT ;  /* 0x0000009c0d0c7212 */ /* 0x000fe200078e3cff */
[--C-:B------:R-:W-:Y:S01]  /*6d00*/  IMAD.MOV.U32 R13, RZ, RZ, R157.reuse ;  /* 0x000000ffff0d7224 */ /* 0x100fe200078e009d */
[----:B------:R-:W-:Y:S01]  /*6d10*/  LOP3.LUT R10, R10, R11, RZ, 0x3c, !PT ;  /* 0x0000000b0a0a7212 */ /* 0x000fe200078e3cff */
[----:B------:R-:W-:Y:S01]  /*6d20*/  UIADD3 UR8, UR4, 0x2, URZ ;  /* 0x0000000204087890 */ /* 0x000fe2000fffe03f */
[----:B------:R-:W-:Y:S01]  /*6d30*/  IMAD.X R11, RZ, RZ, R157, P4 ;  /* 0x000000ffff0b7224 */ /* 0x000fe200020e069d */
[----:B------:R-:W-:Y:S01]  /*6d40*/  UIADD3 UR43, -UR44, URZ, URZ ;  /* 0x0000003f2c2b7290 */ /* 0x000fe2000fffe13f */
[----:B------:R-:W-:Y:S01]  /*6d50*/  MOV R41, R12 ;  /* 0x0000000c00297202 */ /* 0x000fe20000000f00 */
[----:B----4-:R-:W-:Y:S01]  /*6d60*/  FADD.FTZ R7, R7, R6 ;  /* 0x0000000607077221 */ /* 0x010fe20000010000 */
[----:B------:R-:W-:Y:S01]  /*6d70*/  HGMMA.64x64x16.F32.BF16 R120, gdesc[UR4].tnspB, R120, gsb0 ;  /* 0x40e00000047879f0 */ /* 0x000fe20008001878 */
[----:B------:R-:W-:Y:S01]  /*6d80*/  UMOV UR7, 0x40000040 ;  /* 0x4000004000077882 */ /* 0x000fe20000000000 */
[----:B------:R-:W-:Y:S01]  /*6d90*/  UMOV UR5, 0x40000040 ;  /* 0x4000004000057882 */ /* 0x000fe20000000000 */
[----:B-1----:R-:W-:Y:S01]  /*6da0*/  FADD.FTZ R8, R8, R5 ;  /* 0x0000000508087221 */ /* 0x002fe20000010000 */
[----:B---3--:R-:W1:Y:S01]  /*6db0*/  SHFL.BFLY PT, R4, R7, 0x1, 0x1f ;  /* 0x0c201f0007047f89 */ /* 0x008e6200000e0000 */
[----:B------:R-:W-:-:S02]  /*6dc0*/  IADD3 R5, P0, R156, 0x60, RZ ;  /* 0x000000609c057810 */ /* 0x000fc40007f1e0ff */
[----:B------:R-:W-:Y:S02]  /*6dd0*/  CS2R R12, SRZ ;  /* 0x00000000000c7805 */ /* 0x000fe4000001ff00 */
[----:B------:R-:W-:Y:S01]  /*6de0*/  MOV R40, R10 ;  /* 0x0000000a00287202 */ /* 0x000fe20000000f00 */
[----:B------:R-:W3:Y:S01]  /*6df0*/  SHFL.BFLY PT, R15, R8, 0x1, 0x1f ;  /* 0x0c201f00080f7f89 */ /* 0x000ee200000e0000 */
[----:B------:R-:W-:Y:S02]  /*6e00*/  IMAD.MOV.U32 R19, RZ, RZ, -0x800000 ;  /* 0xff800000ff137424 */ /* 0x000fe400078e00ff */
[----:B------:R-:W-:Y:S01]  /*6e10*/  IMAD.MOV.U32 R21, RZ, RZ, -0x800000 ;  /* 0xff800000ff157424 */ /* 0x000fe200078e00ff */
[----:B------:R-:W4:Y:S01]  /*6e20*/  S2R R45, SR_TID.X ;  /* 0x00000000002d7919 */ /* 0x000f220000002100 */
[----:B-1----:R-:W-:Y:S01]  /*6e30*/  FADD.FTZ R18, R7, R4 ;  /* 0x0000000407127221 */ /* 0x002fe20000010000 */
[----:B------:R-:W-:Y:S02]  /*6e40*/  LOP3.LUT R4, R5, 0x380, RZ, 0xc0, !PT ;  /* 0x0000038005047812 */ /* 0x000fe400078ec0ff */
[----:B------:R-:W-:Y:S01]  /*6e50*/  IADD3 R7, P3, R156, 0x40, RZ ;  /* 0x000000409c077810 */ /* 0x000fe20007f7e0ff */
[----:B---3--:R-:W-:Y:S01]  /*6e60*/  FADD.FTZ R8, R8, R15 ;  /* 0x0000000f08087221 */ /* 0x008fe20000010000 */
[----:B------:R-:W-:Y:S01]  /*6e70*/  FSETP.NE.FTZ.AND P2, PT, R18, RZ, PT ;  /* 0x000000ff1200720b */ /* 0x000fe20003f55000 */
[----:B------:R-:W-:Y:S01]  /*6e80*/  IMAD.U32 R15, RZ, RZ, UR12 ;  /* 0x0000000cff0f7e24 */ /* 0x000fe2000f8e00ff */
[----:B------:R-:W-:-:S02]  /*6e90*/  SHF.R.U64 R4, R4, 0x3, RZ ;  /* 0x0000000304047819 */ /* 0x000fc400000012ff */
[----:B------:R-:W-:Y:S01]  /*6ea0*/  FSETP.NE.FTZ.AND P4, PT, R8, RZ, PT ;  /* 0x000000ff0800720b */ /* 0x000fe20003f95000 */
[----:B------:R-:W-:Y:S01]  /*6eb0*/  @!P1 VIADD R15, R15, 0x30860 ;  /* 0x000308600f0f9836 */ /* 0x000fe20000000000 */
[----:B------:R-:W-:Y:S01]  /*6ec0*/  LOP3.LUT R4, R4, R5, RZ, 0x3c, !PT ;  /* 0x0000000504047212 */ /* 0x000fe200078e3cff */
[----:B------:R-:W-:Y:S01]  /*6ed0*/  IMAD.X R5, RZ, RZ, R157, P0 ;  /* 0x000000ffff057224 */ /* 0x000fe200000e069d */
[----:B------:R-:W-:Y:S02]  /*6ee0*/  LOP3.LUT R6, R7, 0x380, RZ, 0xc0, !PT ;  /* 0x0000038007067812 */ /* 0x000fe400078ec0ff */
[----:B------:R-:W-:Y:S01]  /*6ef0*/  @!P1 PRMT R15, RZ, 0x654, R15 ;  /* 0x00000654ff0f9816 */ /* 0x000fe2000000000f */
[C---:B----4-:R-:W-:Y:S01]  /*6f00*/  VIADD R46, R45.reuse, 0xffffff80 ;  /* 0xffffff802d2e7836 */ /* 0x050fe20000000000 */
[----:B------:R-:W-:Y:S01]  /*6f10*/  MOV R36, R4 ;  /* 0x0000000400247202 */ /* 0x000fe20000000f00 */
[----:B------:R-:W1:Y:S01]  /*6f20*/  @P2 MUFU.LG2 R10, R18 ;  /* 0x00000012000a2308 */ /* 0x000e620000000c00 */
[----:B------:R-:W-:Y:S01]  /*6f30*/  SHF.R.U64 R6, R6, 0x3, RZ ;  /* 0x0000000306067819 */ /* 0x000fe200000012ff */
[----:B------:R-:W3:Y:S01]  /*6f40*/  LDC.64 R4, c[0x0][0xb78] ;  /* 0x0002de00ff047b82 */ /* 0x000ee20000000a00 */
[----:B------:R-:W-:-:S02]  /*6f50*/  VIADD R45, R45, 0xffffff80 ;  /* 0xffffff802d2d7836 */ /* 0x000fc40000000000 */
[----:B------:R-:W-:Y:S01]  /*6f60*/  @P4 FMUL.FTZ R23, R0, 0.69314718246459960938 ;  /* 0x3f31721800174820 */ /* 0x000fe20000410000 */
[----:B------:R-:W-:Y:S01]  /*6f70*/  LOP3.LUT R6, R6, R7, RZ, 0x3c, !PT ;  /* 0x0000000706067212 */ /* 0x000fe200078e3cff */
[----:B------:R-:W-:Y:S01]  /*6f80*/  IMAD.X R7, RZ, RZ, R157, P3 ;  /* 0x000000ffff077224 */ /* 0x000fe200018e069d */
[----:B------:R-:W-:Y:S01]  /*6f90*/  @P2 MUFU.RCP R12, R18 ;  /* 0x00000012000c2308 */ /* 0x000fe20000001000 */
[----:B------:R-:W-:-:S03]  /*6fa0*/  SHF.R.S32.HI R45, RZ, 0x1f, R45 ;  /* 0x0000001fff2d7819 */ /* 0x000fc6000001142d */
[----:B------:R-:W-:Y:S02]  /*6fb0*/  MOV R38, R6 ;  /* 0x0000000600267202 */ /* 0x000fe40000000f00 */
[----:B------:R-:W-:Y:S02]  /*6fc0*/  LEA.HI R45, R45, R46, RZ, 0x5 ;  /* 0x0000002e2d2d7211 */ /* 0x000fe400078f28ff */
[----:B------:R-:W-:Y:S01]  /*6fd0*/  @P4 MUFU.RCP R13, R8 ;  /* 0x00000008000d4308 */ /* 0x000fe20000001000 */
[----:B-1----:R-:W-:Y:S01]  /*6fe0*/  @P2 FMUL.FTZ R11, R10, 0.69314718246459960938 ;  /* 0x3f3172180a0b2820 */ /* 0x002fe20000410000 */
[----:B------:R-:W-:Y:S01]  /*6ff0*/  SHF.R.S32.HI R45, RZ, 0x5, R45 ;  /* 0x00000005ff2d7819 */ /* 0x000fe2000001142d */
[----:B------:R-:W-:Y:S02]  /*7000*/  WARPGROUP.DEPBAR.LE gsb0, 0x0 ;  /* 0x00008000000079c5 */ /* 0x000fe40000010000 */
[----:B------:R-:W-:-:S06]  /*7010*/  WARPGROUP.ARRIVE ;  /* 0x00000000000079c5 */ /* 0x000fcc0000000000 */
[----:B------:R-:W-:Y:S01]  /*7020*/  HGMMA.64x64x16.F32.BF16 R120, gdesc[UR8].tnspB, R120, gsb0 ;  /* 0x40e00000087879f0 */ /* 0x000fe20008001878 */
[----:B------:R-:W-:Y:S02]  /*7030*/  UIADD3 UR10, UR6, 0x100, URZ ;  /* 0x00000100060a7890 */ /* 0x000fe4000fffe03f */
[----:B------:R-:W-:Y:S01]  /*7040*/  UIADD3 UR8, UR4, 0x4, URZ ;  /* 0x0000000404087890 */ /* 0x000fe2000fffe03f */
[----:B------:R-:W-:Y:S01]  /*7050*/  UMOV UR11, 0x40000040 ;  /* 0x40000040000b7882 */ /* 0x000fe20000000000 */
[----:B------:R-:W-:Y:S01]  /*7060*/  UMOV UR9, 0x40000040 ;  /* 0x4000004000097882 */ /* 0x000fe20000000000 */
        /* <DEDUP_REMOVED lines=14> */
[----:B--2---:R-:W-:Y:S02]  /*7150*/  LOP3.LUT P0, RZ, R14, 0x3, RZ, 0xc0, !PT ;  /* 0x000000030eff7812 */ /* 0x004fe4000780c0ff */
[----:B------:R1:W2:Y:S02]  /*7160*/  @P4 MUFU.LG2 R14, R8 ;  /* 0x00000008000e4308 */ /* 0x0002a40000000c00 */
[----:B-1----:R-:W-:-:S04]  /*7170*/  @P2 FMUL.FTZ R8, R0, 0.69314718246459960938 ;  /* 0x3f31721800082820 */ /* 0x002fc80000410000 */
[----:B------:R-:W-:Y:S01]  /*7180*/  @P2 FFMA.FTZ R19, R8, R3, R11 ;  /* 0x0000000308132223 */ /* 0x000fe2000001000b */
[----:B--2---:R-:W-:-:S04]  /*7190*/  @P4 FMUL.FTZ R14, R14, 0.69314718246459960938 ;  /* 0x3f3172180e0e4820 */ /* 0x004fc80000410000 */
[----:B------:R-:W-:Y:S01]  /*71a0*/  @P4 FFMA.FTZ R21, R23, R9, R14 ;  /* 0x0000000917154223 */ /* 0x000fe2000001000e */
        /* <DEDUP_REMOVED lines=42> */
[----:B------:R-:W-:Y:S02]  /*7450*/  UIADD3 UR6, UR6, 0x580, URZ ;  /* 0x0000058006067890 */ /* 0x000fe4000fffe03f */
[----:B------:R-:W-:Y:S01]  /*7460*/  UIADD3 UR4, UR4, 0xc06, URZ ;  /* 0x00000c0604047890 */ /* 0x000fe2000fffe03f */
[----:B------:R-:W-:Y:S02]  /*7470*/  WARPGROUP.DEPBAR.LE gsb0, 0x0 ;  /* 0x00008000000079c5 */ /* 0x000fe40000010000 */
[----:B------:R-:W-:-:S06]  /*7480*/  WARPGROUP.ARRIVE ;  /* 0x00000000000079c5 */ /* 0x000fcc0000000000 */
[----:B------:R-:W-:Y:S01]  /*7490*/  HGMMA.64x64x16.F32.BF16 R120, gdesc[UR8].tnspB, R120, gsb0 ;  /* 0x40e00000087879f0 */ /* 0x000fe20008001878 */
[----:B------:R-:W-:Y:S02]  /*74a0*/  ULDC.64 UR8, c[0x0][0xb70] ;  /* 0x0002dc0000087ab9 */ /* 0x000fe40000000a00 */
[----:B------:R-:W-:Y:S02]  /*74b0*/  WARPGROUP.DEPBAR.LE gsb0, 0x0 ;  /* 0x00008000000079c5 */ /* 0x000fe40000010000 */
[----:B------:R-:W-:-:S06]  /*74c0*/  WARPGROUP.ARRIVE ;  /* 0x00000000000079c5 */ /* 0x000fcc0000000000 */
[----:B------:R-:W-:Y:S01]  /*74d0*/  HGMMA.64x64x16.F32.BF16 R120, gdesc[UR4].tnspB, R120, gsb0 ;  /* 0x40e00000047879f0 */ /* 0x000fe20008001878 */
[----:B------:R-:W-:Y:S01]  /*74e0*/  ULDC UR4, c[0x0][0xda8] ;  /* 0x00036a0000047ab9 */ /* 0x000fe20000000800 */
[----:B------:R-:W-:Y:S01]  /*74f0*/  ULDC UR7, c[0x0][0xa88] ;  /* 0x0002a20000077ab9 */ /* 0x000fe20000000800 */
[----:B------:R-:W-:-:S03]  /*7500*/  UIMAD UR42, UR4, UR42, UR48 ;  /* 0x0000002a042a72a4 */ /* 0x000fc6000f8e0230 */
[----:B------:R-:W-:Y:S01]  /*7510*/  ULDC UR4, c[0x0][0xdb4] ;  /* 0x00036d0000047ab9 */ /* 0x000fe20000000800 */
[----:B------:R-:W-:Y:S02]  /*7520*/  UIMAD UR42, UR42, 0xc0, URZ ;  /* 0x000000c02a2a78a4 */ /* 0x000fe4000f8e023f */
[----:B------:R-:W-:-:S04]  /*7530*/  UIMAD UR43, UR4, UR43, UR41 ;  /* 0x0000002b042b72a4 */ /* 0x000fc8000f8e0229 */
[----:B------:R-:W-:Y:S01]  /*7540*/  USHF.R.S32.HI UR4, URZ, 0x1f, UR43 ;  /* 0x0000001f3f047899 */ /* 0x000fe2000801142b */
[----:B-----5:R-:W-:-:S03]  /*7550*/  VIADD R31, R20, UR42 ;  /* 0x0000002a141f7c36 */ /* 0x020fc60008000000 */
[----:B------:R-:W-:Y:S01]  /*7560*/  UIMAD UR6, UR4, UR8, URZ ;  /* 0x00000008040672a4 */ /* 0x000fe2000f8e023f */
[C---:B------:R-:W-:Y:S01]  /*7570*/  VIADD R6, R31.reuse, 0x8 ;  /* 0x000000081f067836 */ /* 0x040fe20000000000 */
[----:B------:R-:W-:Y:S01]  /*7580*/  UIMAD.WIDE.U32 UR4, UR43, UR8, URZ ;  /* 0x000000082b0472a5 */ /* 0x000fe2000f8e003f */
[----:B------:R-:W-:Y:S01]  /*7590*/  SHF.R.S32.HI R43, RZ, 0x1f, R31 ;  /* 0x0000001fff2b7819 */ /* 0x000fe2000001141f */
[----:B------:R-:W-:Y:S02]  /*75a0*/  UIMAD UR6, UR43, UR9, UR6 ;  /* 0x000000092b0672a4 */ /* 0x000fe4000f8e0206 */
[----:B------:R-:W-:Y:S02]  /*75b0*/  ISETP.GE.OR P3, PT, R6, UR7, P0 ;  /* 0x0000000706007c0c */ /* 0x000fe40008766670 */
[----:B------:R-:W-:Y:S01]  /*75c0*/  IMAD.U32 R6, RZ, RZ, UR4 ;  /* 0x00000004ff067e24 */ /* 0x000fe2000f8e00ff */
[----:B------:R-:W-:Y:S01]  /*75d0*/  USHF.R.S32.HI UR4, URZ, 0x1f, UR44 ;  /* 0x0000001f3f047899 */ /* 0x000fe2000801142c */
[----:B------:R-:W-:Y:S01]  /*75e0*/  IMAD.U32 R7, RZ, RZ, UR5 ;  /* 0x00000005ff077e24 */ /* 0x000fe2000f8e00ff */
[----:B------:R-:W-:Y:S01]  /*75f0*/  UIADD3 UR6, UR5, UR6, URZ ;  /* 0x0000000605067290 */ /* 0x000fe2000fffe03f */
[----:B------:R-:W-:-:S03]  /*7600*/  ISETP.GE.OR P0, PT, R31, UR7, P0 ;  /* 0x000000071f007c0c */ /* 0x000fc60008706670 */
[C---:B---3--:R-:W-:Y:S01]  /*7610*/  IMAD R8, R4.reuse, UR4, RZ ;  /* 0x0000000404087c24 */ /* 0x048fe2000f8e02ff */
[----:B------:R-:W-:Y:S01]  /*7620*/  ULDC.64 UR4, c[0x0][0xb40] ;  /* 0x0002d00000047ab9 */ /* 0x000fe20000000a00 */
[----:B------:R-:W-:Y:S02]  /*7630*/  IMAD.U32 R7, RZ, RZ, UR6 ;  /* 0x00000006ff077e24 */ /* 0x000fe4000f8e00ff */
[----:B------:R-:W-:Y:S02]  /*7640*/  IMAD R44, R5, UR44, R8 ;  /* 0x0000002c052c7c24 */ /* 0x000fe4000f8e0208 */
[----:B------:R-:W-:Y:S01]  /*7650*/  IMAD.WIDE.U32 R8, R4, UR44, R6 ;  /* 0x0000002c04087c25 */ /* 0x000fe2000f8e0006 */
[----:B------:R-:W-:Y:S02]  /*7660*/  WARPGROUP.DEPBAR.LE gsb0, 0x0 ;  /* 0x00008000000079c5 */ /* 0x000fe40000010000 */
[----:B------:R1:W-:Y:S01]  /*7670*/  @!P1 SYNCS.ARRIVE.TRANS64.RED.A1T0 RZ, [R15+URZ], RZ ;  /* 0x000000ff0fff99a7 */ /* 0x0003e2000810043f */
[-C--:B------:R-:W-:Y:S01]  /*7680*/  FMUL.FTZ R0, R121, R12.reuse ;  /* 0x0000000c79007220 */ /* 0x080fe20000410000 */
        /* <DEDUP_REMOVED lines=14> */
[----:B------:R-:W-:Y:S01]  /*7770*/  FMUL.FTZ R37, R148, R12 ;  /* 0x0000000c94257220 */ /* 0x000fe20000410000 */
[-C--:B------:R-:W-:Y:S01]  /*7780*/  FMUL.FTZ R12, R127, R13.reuse ;  /* 0x0000000d7f0c7220 */ /* 0x080fe20000410000 */
[-C--:B-1----:R-:W-:Y:S01]  /*7790*/  FMUL.FTZ R15, R126, R13.reuse ;  /* 0x0000000d7e0f7220 */ /* 0x082fe20000410000 */
[----:B------:R-:W-:Y:S01]  /*77a0*/  F2FP.BF16.F32.PACK_AB R6, R11, R14 ;  /* 0x0000000e0b06723e */ /* 0x000fe200000010ff */
[-C--:B------:R-:W-:Y:S01]  /*77b0*/  FMUL.FTZ R5, R123, R13.reuse ;  /* 0x0000000d7b057220 */ /* 0x080fe20000410000 */
[----:B------:R-:W-:Y:S01]  /*77c0*/  FMUL.FTZ R10, R122, R13 ;  /* 0x0000000d7a0a7220 */ /* 0x000fe20000410000 */
[----:B------:R-:W-:Y:S01]  /*77d0*/  F2FP.BF16.F32.PACK_AB R4, R0, R3 ;  /* 0x000000030004723e */ /* 0x000fe200000010ff */
[----:B------:R-:W-:Y:S01]  /*77e0*/  FMUL.FTZ R14, R139, R13 ;  /* 0x0000000d8b0e7220 */ /* 0x000fe20000410000 */
[----:B------:R-:W-:Y:S01]  /*77f0*/  F2FP.BF16.F32.PACK_AB R7, R12, R15 ;  /* 0x0000000f0c07723e */ /* 0x000fe200000010ff */
[-C--:B------:R-:W-:Y:S01]  /*7800*/  FMUL.FTZ R15, R138, R13.reuse ;  /* 0x0000000d8a0f7220 */ /* 0x080fe20000410000 */
[----:B------:R-:W-:Y:S01]  /*7810*/  IADD3 R42, P1, R31, R8, RZ ;  /* 0x000000081f2a7210 */ /* 0x000fe20007f3e0ff */
        /* <DEDUP_REMOVED lines=10> */
[----:B------:R-:W-:Y:S01]  /*78c0*/  F2FP.BF16.F32.PACK_AB R5, R5, R10 ;  /* 0x0000000a0505723e */ /* 0x000fe200000010ff */
[----:B------:R-:W-:Y:S01]  /*78d0*/  BAR.SYNC.DEFER_BLOCKING 0x1, 0x180 ;  /* 0x0046000000007b1d */ /* 0x000fe20000010000 */
[----:B------:R-:W-:-:S02]  /*78e0*/  IADD3.X R43, R43, R9, R44, P1, !PT ;  /* 0x000000092b2b7210 */ /* 0x000fc40000ffe42c */
[----:B------:R-:W-:Y:S02]  /*78f0*/  F2FP.BF16.F32.PACK_AB R13, R14, R15 ;  /* 0x0000000f0e0d723e */ /* 0x000fe400000010ff */
[----:B------:R-:W-:Y:S02]  /*7900*/  F2FP.BF16.F32.PACK_AB R8, R18, R23 ;  /* 0x000000171208723e */ /* 0x000fe400000010ff */
[----:B------:R-:W-:Y:S02]  /*7910*/  F2FP.BF16.F32.PACK_AB R9, R0, R3 ;  /* 0x000000030009723e */ /* 0x000fe400000010ff */
[----:B------:R-:W-:Y:S01]  /*7920*/  F2FP.BF16.F32.PACK_AB R10, R20, R25 ;  /* 0x00000019140a723e */ /* 0x000fe200000010ff */
[----:B------:R-:W1:Y:S01]  /*7930*/  SHFL.IDX PT, R0, R45, RZ, 0x1f ;  /* 0x00001fff2d007589 */ /* 0x000e6200000e0000 */
[----:B------:R-:W-:Y:S02]  /*7940*/  F2FP.BF16.F32.PACK_AB R11, R11, R12 ;  /* 0x0000000c0b0b723e */ /* 0x000fe400000010ff */
[----:B------:R-:W-:-:S02]  /*7950*/  F2FP.BF16.F32.PACK_AB R14, R24, R29 ;  /* 0x0000001d180e723e */ /* 0x000fc400000010ff */
[----:B------:R-:W-:Y:S02]  /*7960*/  F2FP.BF16.F32.PACK_AB R12, R22, R27 ;  /* 0x0000001b160c723e */ /* 0x000fe400000010ff */
[----:B------:R-:W-:Y:S02]  /*7970*/  F2FP.BF16.F32.PACK_AB R15, R26, R31 ;  /* 0x0000001f1a0f723e */ /* 0x000fe400000010ff */
[----:B------:R-:W-:Y:S02]  /*7980*/  F2FP.BF16.F32.PACK_AB R29, R30, R35 ;  /* 0x000000231e1d723e */ /* 0x000fe400000010ff */
[----:B------:R-:W-:Y:S02]  /*7990*/  F2FP.BF16.F32.PACK_AB R28, R28, R33 ;  /* 0x000000211c1c723e */ /* 0x000fe400000010ff */
[----:B------:R-:W-:Y:S01]  /*79a0*/  F2FP.BF16.F32.PACK_AB R30, R32, R37 ;  /* 0x00000025201e723e */ /* 0x000fe200000010ff */
[----:B------:R2:W-:Y:S01]  /*79b0*/  STSM.16.M88.4 [R41], R4 ;  /* 0x0000000429007844 */ /* 0x0005e20000000200 */
[----:B------:R-:W-:-:S03]  /*79c0*/  F2FP.BF16.F32.PACK_AB R31, R34, R39 ;  /* 0x00000027221f723e */ /* 0x000fc600000010ff */
[----:B------:R3:W-:Y:S04]  /*79d0*/  STSM.16.M88.4 [R40], R8 ;  /* 0x0000000828007844 */ /* 0x0007e80000000200 */
[----:B------:R3:W-:Y:S04]  /*79e0*/  STSM.16.M88.4 [R38], R12 ;  /* 0x0000000c26007844 */ /* 0x0007e80000000200 */
[----:B------:R3:W-:Y:S01]  /*79f0*/  STSM.16.M88.4 [R36], R28 ;  /* 0x0000001c24007844 */ /* 0x0007e20000000200 */
[----:B------:R-:W-:Y:S01]  /*7a00*/  @!PT LDS RZ, [RZ] ;  /* 0x00000000fffff984 */ /* 0x000fe20000000800 */
[----:B------:R-:W-:Y:S01]  /*7a10*/  @!PT LDS RZ, [RZ] ;  /* 0x00000000fffff984 */ /* 0x000fe20000000800 */
[----:B------:R-:W-:Y:S01]  /*7a20*/  @!PT LDS RZ, [RZ] ;  /* 0x00000000fffff984 */ /* 0x000fe20000000800 */
[----:B------:R4:W-:Y:S06]  /*7a30*/  MEMBAR.ALL.CTA ;  /* 0x0000000000007992 */ /* 0x0009ec0000008000 */
[----:B----4-:R-:W4:Y:S02]  /*7a40*/  FENCE.VIEW.ASYNC.S ;  /* 0x00000000000073c6 */ /* 0x010f240000000000 */
[----:B----4-:R-:W-:Y:S06]  /*7a50*/  BAR.ARV 0x1, 0x1a0 ;  /* 0x0046800000007b1d */ /* 0x010fec0000002000 */
[----:B--2---:R-:W-:Y:S01]  /*7a60*/  LEA R4, P1, R42, UR4, 0x2 ;  /* 0x000000042a047c11 */ /* 0x004fe2000f8210ff */
[----:B------:R-:W-:-:S02]  /*7a70*/  ULDC UR4, c[0x0][0xc] ;  /* 0x0000030000047ab9 */ /* 0x000fc40000000800 */
[----:B------:R-:W-:Y:S01]  /*7a80*/  UIADD3 UR48, UR4, UR48, URZ ;  /* 0x0000003004307290 */ /* 0x000fe2000fffe03f */
[----:B------:R-:W-:-:S05]  /*7a90*/  LEA.HI.X R5, R42, UR5, R43, 0x2, P1 ;  /* 0x000000052a057c11 */ /* 0x000fca00088f142b */
[----:B------:R3:W-:Y:S04]  /*7aa0*/  @!P3 STG.E desc[UR38][R4.64+0x20], R21 ;  /* 0x000020150400b986 */ /* 0x0007e8000c101926 */
[----:B------:R3:W-:Y:S01]  /*7ab0*/  @!P0 STG.E desc[UR38][R4.64], R19 ;  /* 0x0000001304008986 */ /* 0x0007e2000c101926 */
[----:B-1----:R-:W-:-:S13]  /*7ac0*/  ISETP.NE.AND P0, PT, R0, 0xb, PT ;  /* 0x0000000b0000780c */ /* 0x002fda0003f05270 */
[----:B---3--:R-:W-:Y:S05]  /*7ad0*/  @P0 BRA `(.L_x_29) ;  /* 0x00000000003c0947 */ /* 0x008fea0003800000 */
[----:B------:R-:W-:Y:S01]  /*7ae0*/  BAR.SYNC.DEFER_BLOCKING 0x1, 0x1a0 ;  /* 0x0046800000007b1d */ /* 0x000fe20000010000 */
[----:B------:R-:W-:-:S05]  /*7af0*/  ELECT P0, URZ, PT ;  /* 0x00000000003f782f */ /* 0x000fca0003800000 */
[----:B------:R-:W-:Y:S08]  /*7b00*/  BSSY B0, `(.L_x_29) ;  /* 0x000000c000007945 */ /* 0x000ff00003800000 */
[----:B------:R-:W-:Y:S05]  /*7b10*/  @!P0 BRA `(.L_x_30) ;  /* 0x0000000000288947 */ /* 0x000fea0003800000 */
[----:B------:R-:W-:Y:S01]  /*7b20*/  UIADD3 UR4, UP0, UR36, 0x9f0, URZ ;  /* 0x000009f024047890 */ /* 0x000fe2000ff1e03f */
[----:B------:R-:W-:Y:S01]  /*7b30*/  UMOV UR41, URZ ;  /* 0x0000003f00297c82 */ /* 0x000fe20008000000 */
[----:B------:R-:W-:Y:S02]  /*7b40*/  UMOV UR45, URZ ;  /* 0x0000003f002d7c82 */ /* 0x000fe40008000000 */
[----:B------:R-:W-:Y:S02]  /*7b50*/  UIADD3.X UR5, URZ, UR37, URZ, UP0, !UPT ;  /* 0x000000253f057290 */ /* 0x000fe400087fe43f */
[----:B------:R-:W-:-:S04]  /*7b60*/  UIADD3 UR6, UR40, 0x30820, URZ ;  /* 0x0003082028067890 */ /* 0x000fc8000fffe03f */
[----:B------:R-:W-:-:S03]  /*7b70*/  UPRMT UR6, URZ, 0x654, UR6 ;  /* 0x000006543f067896 */ /* 0x000fc60008000006 */
[----:B------:R1:W-:Y:S01]  /*7b80*/  UTMASTG.5D [UR40], [UR4] ;  /* 0x00000028040073b5 */ /* 0x0003e20008020000 */
[----:B------:R0:W-:Y:S01]  /*7b90*/  UTMACMDFLUSH ;  /* 0x00000000000079b7 */ /* 0x0001e20000000000 */
[----:B------:R-:W-:-:S04]  /*7ba0*/  DEPBAR.LE SB0, 0x0 ;  /* 0x000080000000791a */ /* 0x000fc80000000000 */
[----:B-1----:R-:W-:Y:S03]  /*7bb0*/  SYNCS.ARRIVE.TRANS64.RED.A1T0 RZ, [UR6], RZ ;  /* 0x000000ffffff79a7 */ /* 0x002fe60008100406 */
.L_x_30:
[----:B------:R-:W-:Y:S05]  /*7bc0*/  BSYNC B0 ;  /* 0x0000000000007941 */ /* 0x000fea0003800000 */
.L_x_29:
[----:B------:R-:W2:Y:S01]  /*7bd0*/  LDL.LU R3, [R1] ;  /* 0x0000000001037983 */ /* 0x000ea20000300800 */
[----:B------:R-:W1:Y:S01]  /*7be0*/  LDC R0, c[0x0][0xda4] ;  /* 0x00036900ff007b82 */ /* 0x000e620000000800 */
[----:B------:R-:W-:-:S04]  /*7bf0*/  UIADD3 UR46, UR46, 0x1, URZ ;  /* 0x000000012e2e7890 */ /* 0x000fc8000fffe03f */
[----:B------:R-:W-:-:S04]  /*7c00*/  UISETP.NE.AND UP0, UPT, UR46, 0x2, UPT ;  /* 0x000000022e00788c */ /* 0x000fc8000bf05270 */
[----:B------:R-:W-:Y:S02]  /*7c10*/  USEL UR4, URZ, 0x1, UP0 ;  /* 0x000000013f047887 */ /* 0x000fe40008000000 */
[----:B------:R-:W-:Y:S02]  /*7c20*/  USEL UR46, UR46, URZ, UP0 ;  /* 0x0000003f2e2e7287 */ /* 0x000fe40008000000 */
[----:B------:R-:W-:Y:S01]  /*7c30*/  ULOP3.LUT UR47, UR47, UR4, URZ, 0x3c, !UPT ;  /* 0x000000042f2f7292 */ /* 0x000fe2000f8e3c3f */
[----:B-1----:R-:W-:Y:S01]  /*7c40*/  ISETP.LE.AND P0, PT, R0, UR48, PT ;  /* 0x0000003000007c0c */ /* 0x002fe2000bf03270 */
[----:B--2---:R-:W-:-:S05]  /*7c50*/  VIADD R3, R3, 0x1 ;  /* 0x0000000103037836 */ /* 0x004fca0000000000 */
[----:B------:R1:W-:Y:S07]  /*7c60*/  STL [R1], R3 ;  /* 0x0000000301007387 */ /* 0x0003ee0000100800 */
[----:B------:R-:W-:Y:S05]  /*7c70*/  @!P0 BRA `(.L_x_31) ;  /* 0xffffff9000ac8947 */ /* 0x000fea000383ffff */
[----:B------:R-:W-:Y:S05]  /*7c80*/  EXIT ;  /* 0x000000000000794d */ /* 0x000fea0003800000 */
.L_x_7:
[----:B------:R-:W-:-:S08]  /*7c90*/  NOP ;  /* 0x0000000000007918 */ /* 0x000fd00000000000 */
[----:B---3--:R-:W1:-:S00]  /*7ca0*/  USETMAXREG.DEALLOC.CTAPOOL 0x20 ;  /* 0x00000020000079c8 */ /* 0x008e4000080e0500 */
[----:B-1----:R-:W-:-:S06]  /*7cb0*/  LOP3.LUT R0, R0, 0x3, RZ, 0xc0, !PT ;  /* 0x0000000300007812 */ /* 0x002fcc00078ec0ff */
[----:B------:R-:W1:Y:S02]  /*7cc0*/  SHFL.IDX PT, R0, R0, RZ, 0x1f ;  /* 0x00001fff00007589 */ /* 0x000e6400000e0000 */
[----:B-1----:R-:W-:-:S13]  /*7cd0*/  ISETP.NE.AND P0, PT, R0, RZ, PT ;  /* 0x000000ff0000720c */ /* 0x002fda0003f05270 */
[----:B------:R-:W-:Y:S05]  /*7ce0*/  @P0 EXIT ;  /* 0x000000000000094d */ /* 0x000fea0003800000 */
[----:B------:R-:W1:Y:S01]  /*7cf0*/  S2UR UR4, SR_CTAID.X ;  /* 0x00000000000479c3 */ /* 0x000e620000002500 */
[----:B------:R-:W-:Y:S02]  /*7d00*/  IMAD.MOV.U32 R16, RZ, RZ, RZ ;  /* 0x000000ffff107224 */ /* 0x000fe400078e00ff */
[----:B------:R-:W-:Y:S02]  /*7d10*/  IMAD.MOV.U32 R29, RZ, RZ, 0x1 ;  /* 0x00000001ff1d7424 */ /* 0x000fe400078e00ff */
[----:B------:R-:W-:-:S03]  /*7d20*/  IMAD.MOV.U32 R17, RZ, RZ, 0x1 ;  /* 0x00000001ff117424 */ /* 0x000fc600078e00ff */
[----:B------:R-:W1:Y:S02]  /*7d30*/  LDC R0, c[0x0][0xda4] ;  /* 0x00036900ff007b82 */ /* 0x000e640000000800 */
[----:B-1----:R-:W-:-:S13]  /*7d40*/  ISETP.LE.AND P0, PT, R0, UR4, PT ;  /* 0x0000000400007c0c */ /* 0x002fda000bf03270 */
[----:B------:R-:W-:Y:S05]  /*7d50*/  @P0 BRA `(.L_x_32) ;  /* 0x00000020005c0947 */ /* 0x000fea0003800000 */
[----:B------:R-:W1:Y:S01]  /*7d60*/  S2R R2, SR_TID.X ;  /* 0x0000000000027919 */ /* 0x000e620000002100 */
[----:B------:R-:W-:Y:S01]  /*7d70*/  IMAD.U32 R26, RZ, RZ, UR4 ;  /* 0x00000004ff1a7e24 */ /* 0x000fe2000f8e00ff */
[----:B------:R-:W-:Y:S01]  /*7d80*/  ULDC.64 UR40, c[0x0][0x198] ;  /* 0x0000660000287ab9 */ /* 0x000fe20000000a00 */
[----:B------:R-:W-:Y:S01]  /*7d90*/  IMAD.MOV.U32 R16, RZ, RZ, RZ ;  /* 0x000000ffff107224 */ /* 0x000fe200078e00ff */
[----:B------:R-:W-:Y:S01]  /*7da0*/  ULDC UR36, c[0x0][0xc] ;  /* 0x0000030000247ab9 */ /* 0x000fe20000000800 */
[----:B------:R-:W-:Y:S02]  /*7db0*/  IMAD.MOV.U32 R17, RZ, RZ, 0x1 ;  /* 0x00000001ff117424 */ /* 0x000fe400078e00ff */
[----:B------:R-:W-:Y:S01]  /*7dc0*/  IMAD.MOV.U32 R29, RZ, RZ, RZ ;  /* 0x000000ffff1d7224 */ /* 0x000fe200078e00ff */
[----:B-1----:R-:W-:-:S07]  /*7dd0*/  LOP3.LUT R27, R2, 0x1f, RZ, 0xc0, !PT ;  /* 0x0000001f021b7812 */ /* 0x002fce00078ec0ff */
.L_x_74:
[----:B-1----:R-:W1:Y:S01]  /*7de0*/  LDC R0, c[0x0][0xda8] ;  /* 0x00036a00ff007b82 */ /* 0x002e620000000800 */
[----:B--2---:R-:W2:Y:S01]  /*7df0*/  S2R R4, SR_CgaCtaId ;  /* 0x0000000000047919 */ /* 0x004ea20000008800 */
[----:B------:R-:W-:Y:S05]  /*7e00*/  YIELD ;  /* 0x0000000000007946 */ /* 0x000fea0003800000 */
[----:B------:R-:W-:Y:S01]  /*7e10*/  ULDC.64 UR4, c[0x0][0x3f8] ;  /* 0x0000fe0000047ab9 */ /* 0x000fe20000000a00 */
[----:B------:R-:W3:Y:S01]  /*7e20*/  LDC R23, c[0x0][0xdb4] ;  /* 0x00036d00ff177b82 */ /* 0x000ee20000000800 */
[----:B------:R-:W-:Y:S01]  /*7e30*/  IMAD.MOV.U32 R25, RZ, RZ, R26 ;  /* 0x000000ffff197224 */ /* 0x000fe200078e001a */
[----:B------:R-:W-:Y:S01]  /*7e40*/  UISETP.NE.U32.AND UP0, UPT, UR4, URZ, UPT ;  /* 0x0000003f0400728c */ /* 0x000fe2000bf05070 */
[----:B------:R-:W-:-:S02]  /*7e50*/  MOV R19, 0x400 ;  /* 0x0000040000137802 */ /* 0x000fc40000000f00 */
[----:B------:R-:W-:Y:S01]  /*7e60*/  ULDC UR4, c[0x0][0x404] ;  /* 0x0001010000047ab9 */ /* 0x000fe20000000800 */
[----:B------:R-:W-:Y:S02]  /*7e70*/  UISETP.NE.AND.EX UP0, UPT, UR5, URZ, UPT, UP0 ;  /* 0x0000003f0500728c */ /* 0x000fe4000bf05300 */
[----:B------:R-:W4:Y:S02]  /*7e80*/  LDC R28, c[0x0][0x2e0] ;  /* 0x0000b800ff1c7b82 */ /* 0x000f240000000800 */
[----:B------:R-:W-:Y:S01]  /*7e90*/  USEL UR4, UR4, 0x1, UP0 ;  /* 0x0000000104047887 */ /* 0x000fe20008000000 */
[----:B-1----:R-:W-:Y:S02]  /*7ea0*/  ISETP.NE.AND P0, PT, R0, 0x1, PT ;  /* 0x000000010000780c */ /* 0x002fe40003f05270 */
[----:B---3--:R-:W-:Y:S02]  /*7eb0*/  ISETP.NE.AND P1, PT, R23, 0x1, PT ;  /* 0x000000011700780c */ /* 0x008fe40003f25270 */
[----:B--2---:R-:W-:-:S09]  /*7ec0*/  LEA R19, R4, R19, 0x18 ;  /* 0x0000001304137211 */ /* 0x004fd200078ec0ff */
[----:B------:R-:W1:Y:S01]  /*7ed0*/  @P0 LDC R5, c[0x0][0xdac] ;  /* 0x00036b00ff050b82 */ /* 0x000e620000000800 */
[----:B----4-:R-:W-:-:S07]  /*7ee0*/  IMAD R28, R28, UR4, RZ ;  /* 0x000000041c1c7c24 */ /* 0x010fce000f8e02ff */
[----:B------:R-:W2:Y:S08]  /*7ef0*/  @P0 LDC R7, c[0x0][0xdb0] ;  /* 0x00036c00ff070b82 */ /* 0x000eb00000000800 */
[----:B------:R-:W3:Y:S01]  /*7f00*/  @P1 LDC.64 R2, c[0x0][0xdb8] ;  /* 0x00036e00ff021b82 */ /* 0x000ee20000000a00 */
[----:B-1----:R-:W-:-:S05]  /*7f10*/  @P0 IMAD.HI.U32 R0, R26, R5, RZ ;  /* 0x000000051a000227 */ /* 0x002fca00078e00ff */
[----:B--2---:R-:W-:Y:S01]  /*7f20*/  @P0 SHF.R.U32.HI R25, RZ, R7, R0 ;  /* 0x00000007ff190219 */ /* 0x004fe20000011600 */
[----:B------:R-:W-:-:S04]  /*7f30*/  VIADD R0, R28, 0xbf ;  /* 0x000000bf1c007836 */ /* 0x000fc80000000000 */
[----:B------:R-:W-:Y:S02]  /*7f40*/  IMAD.MOV.U32 R22, RZ, RZ, R25 ;  /* 0x000000ffff167224 */ /* 0x000fe400078e0019 */
[----:B------:R-:W-:-:S04]  /*7f50*/  IMAD.HI R24, R0, 0x2aaaaaab, RZ ;  /* 0x2aaaaaab00187827 */ /* 0x000fc800078e02ff */
[----:B---3--:R-:W-:-:S05]  /*7f60*/  @P1 IMAD.HI.U32 R2, R25, R2, RZ ;  /* 0x0000000219021227 */ /* 0x008fca00078e00ff */
[----:B------:R-:W-:Y:S01]  /*7f70*/  @P1 SHF.R.U32.HI R22, RZ, R3, R2 ;  /* 0x00000003ff161219 */ /* 0x000fe20000011602 */
[----:B------:R-:W-:Y:S01]  /*7f80*/  VIADD R2, R19, 0x12400 ;  /* 0x0001240013027836 */ /* 0x000fe20000000000 */
[----:B------:R-:W-:-:S03]  /*7f90*/  SHF.R.U32.HI R3, RZ, 0x1f, R24 ;  /* 0x0000001fff037819 */ /* 0x000fc60000011618 */
[----:B------:R-:W-:Y:S01]  /*7fa0*/  IMAD.MOV R0, RZ, RZ, -R22 ;  /* 0x000000ffff007224 */ /* 0x000fe200078e0a16 */
[----:B------:R-:W-:Y:S02]  /*7fb0*/  LOP3.LUT P0, RZ, R2, 0x3ff, RZ, 0xc0, !PT ;  /* 0x000003ff02ff7812 */ /* 0x000fe4000780c0ff */
[----:B------:R-:W-:Y:S01]  /*7fc0*/  LEA.HI.SX32 R24, R24, R3, 0x1b ;  /* 0x0000000318187211 */ /* 0x000fe200078fdaff */
[----:B------:R-:W-:-:S10]  /*7fd0*/  IMAD R23, R23, R0, R25 ;  /* 0x0000000017177224 */ /* 0x000fd400078e0219 */
[----:B------:R-:W-:Y:S05]  /*7fe0*/  @!P0 BRA `(.L_x_33) ;  /* 0x0000000000408947 */ /* 0x000fea0003800000 */
[----:B------:R-:W-:Y:S01]  /*7ff0*/  MOV R2, 0x0 ;  /* 0x0000000000027802 */ /* 0x000fe20000000f00 */
[----:B------:R-:W-:Y:S01]  /*8000*/  ULDC.64 UR6, c[0x4][0xa8] ;  /* 0x01002a0000067ab9 */ /* 0x000fe20000000a00 */
[----:B------:R-:W-:Y:S01]  /*8010*/  ULDC.64 UR8, c[0x4][0xb0] ;  /* 0x01002c0000087ab9 */ /* 0x000fe20000000a00 */
[----:B------:R-:W-:Y:S01]  /*8020*/  ULDC.64 UR4, c[0x4][0x30] ;  /* 0x01000c0000047ab9 */ /* 0x000fe20000000a00 */
[----:B------:R-:W-:Y:S02]  /*8030*/  IMAD.U32 R4, RZ, RZ, UR6 ;  /* 0x00000006ff047e24 */ /* 0x000fe4000f8e00ff */
[----:B------:R-:W1:Y:S01]  /*8040*/  LDC.64 R2, c[0x4][R2] ;  /* 0x0100000002027b82 */ /* 0x000e620000000a00 */
[----:B------:R-:W-:Y:S02]  /*8050*/  IMAD.U32 R5, RZ, RZ, UR7 ;  /* 0x00000007ff057e24 */ /* 0x000fe4000f8e00ff */
[----:B------:R-:W-:Y:S02]  /*8060*/  IMAD.U32 R6, RZ, RZ, UR8 ;  /* 0x00000008ff067e24 */ /* 0x000fe4000f8e00ff */
[----:B------:R-:W-:-:S02]  /*8070*/  IMAD.U32 R7, RZ, RZ, UR9 ;  /* 0x00000009ff077e24 */ /* 0x000fc4000f8e00ff */
[----:B------:R-:W-:Y:S02]  /*8080*/  IMAD.U32 R10, RZ, RZ, UR4 ;  /* 0x00000004ff0a7e24 */ /* 0x000fe4000f8e00ff */
[----:B------:R-:W-:Y:S02]  /*8090*/  IMAD.U32 R11, RZ, RZ, UR5 ;  /* 0x00000005ff0b7e24 */ /* 0x000fe4000f8e00ff */
[----:B------:R-:W-:Y:S02]  /*80a0*/  IMAD.MOV.U32 R8, RZ, RZ, 0x70 ;  /* 0x00000070ff087424 */ /* 0x000fe400078e00ff */
[----:B------:R-:W-:Y:S02]  /*80b0*/  IMAD.MOV.U32 R12, RZ, RZ, 0x1 ;  /* 0x00000001ff0c7424 */ /* 0x000fe400078e00ff */
[----:B------:R-:W-:-:S07]  /*80c0*/  IMAD.MOV.U32 R13, RZ, RZ, RZ ;  /* 0x000000ffff0d7224 */ /* 0x000fce00078e00ff */
[----:B------:R-:W-:-:S07]  /*80d0*/  LEPC R20, `(.L_x_33) ;  /* 0x000000001014794e */ /* 0x000fce0000000000 */
[----:B-1----:R-:W-:Y:S05]  /*80e0*/  CALL.ABS.NOINC R2 ;  /* 0x0000000002007343 */ /* 0x002fea0003c00000 */
.L_x_33:
[----:B------:R-:W-:-:S05]  /*80f0*/  VIADD R0, R19, 0x400 ;  /* 0x0000040013007836 */ /* 0x000fca0000000000 */
[----:B------:R-:W-:-:S13]  /*8100*/  LOP3.LUT P0, RZ, R0, 0x3ff, RZ, 0xc0, !PT ;  /* 0x000003ff00ff7812 */ /* 0x000fda000780c0ff */
[----:B------:R-:W-:Y:S05]  /*8110*/  @!P0 BRA `(.L_x_34) ;  /* 0x0000000000808947 */ /* 0x000fea0003800000 */
[----:B------:R-:W-:Y:S01]  /*8120*/  MOV R0, 0x0 ;  /* 0x0000000000007802 */ /* 0x000fe20000000f00 */
[----:B------:R-:W-:Y:S01]  /*8130*/  ULDC.64 UR6, c[0x4][0xa8] ;  /* 0x01002a0000067ab9 */ /* 0x000fe20000000a00 */
[----:B------:R-:W-:Y:S01]  /*8140*/  ULDC.64 UR8, c[0x4][0xb0] ;  /* 0x01002c0000087ab9 */ /* 0x000fe20000000a00 */
[----:B------:R-:W-:Y:S01]  /*8150*/  ULDC.64 UR4, c[0x4][0x38] ;  /* 0x01000e0000047ab9 */ /* 0x000fe20000000a00 */
[----:B------:R1:W2:Y:S01]  /*8160*/  LDC.64 R2, c[0x4][R0] ;  /* 0x0100000000027b82 */ /* 0x0002a20000000a00 */
[----:B------:R-:W-:Y:S02]  /*8170*/  IMAD.U32 R4, RZ, RZ, UR6 ;  /* 0x00000006ff047e24 */ /* 0x000fe4000f8e00ff */
[----:B------:R-:W-:Y:S02]  /*8180*/  IMAD.U32 R5, RZ, RZ, UR7 ;  /* 0x00000007ff057e24 */ /* 0x000fe4000f8e00ff */
[----:B------:R-:W-:Y:S02]  /*8190*/  IMAD.U32 R6, RZ, RZ, UR8 ;  /* 0x00000008ff067e24 */ /* 0x000fe4000f8e00ff */
[----:B------:R-:W-:-:S02]  /*81a0*/  IMAD.U32 R7, RZ, RZ, UR9 ;  /* 0x00000009ff077e24 */ /* 0x000fc4000f8e00ff */
[----:B------:R-:W-:Y:S02]  /*81b0*/  IMAD.U32 R10, RZ, RZ, UR4 ;  /* 0x00000004ff0a7e24 */ /* 0x000fe4000f8e00ff */
[----:B------:R-:W-:Y:S02]  /*81c0*/  IMAD.U32 R11, RZ, RZ, UR5 ;  /* 0x00000005ff0b7e24 */ /* 0x000fe4000f8e00ff */
[----:B------:R-:W-:Y:S02]  /*81d0*/  IMAD.MOV.U32 R8, RZ, RZ, 0x70 ;  /* 0x00000070ff087424 */ /* 0x000fe400078e00ff */
[----:B------:R-:W-:Y:S02]  /*81e0*/  IMAD.MOV.U32 R12, RZ, RZ, 0x1 ;  /* 0x00000001ff0c7424 */ /* 0x000fe400078e00ff */
[----:B-1----:R-:W-:-:S07]  /*81f0*/  IMAD.MOV.U32 R13, RZ, RZ, RZ ;  /* 0x000000ffff0d7224 */ /* 0x002fce00078e00ff */
[----:B------:R-:W-:-:S07]  /*8200*/  LEPC R20, `(.L_x_35) ;  /* 0x000000001014794e */ /* 0x000fce0000000000 */
[----:B--2---:R-:W-:Y:S05]  /*8210*/  CALL.ABS.NOINC R2 ;  /* 0x0000000002007343 */ /* 0x004fea0003c00000 */
.L_x_35:
        /* <DEDUP_REMOVED lines=16> */
.L_x_34:
[----:B------:R-:W-:Y:S01]  /*8320*/  ULDC.64 UR4, c[0x0][0x9f8] ;  /* 0x00027e0000047ab9 */ /* 0x000fe20000000a00 */
[----:B------:R-:W1:Y:S01]  /*8330*/  LDC R0, c[0x0][0x428] ;  /* 0x00010a00ff007b82 */ /* 0x000e620000000800 */
[----:B------:R-:W-:Y:S01]  /*8340*/  ISETP.NE.U32.AND P0, PT, RZ, UR4, PT ;  /* 0x00000004ff007c0c */ /* 0x000fe2000bf05070 */
[----:B------:R-:W-:Y:S01]  /*8350*/  IMAD.MOV.U32 R6, RZ, RZ, R22 ;  /* 0x000000ffff067224 */ /* 0x000fe200078e0016 */
[----:B------:R-:W-:Y:S01]  /*8360*/  ISETP.NE.AND P1, PT, R27, RZ, PT ;  /* 0x000000ff1b00720c */ /* 0x000fe20003f25270 */
[----:B------:R-:W-:Y:S01]  /*8370*/  IMAD.MOV R9, RZ, RZ, -R25 ;  /* 0x000000ffff097224 */ /* 0x000fe200078e0a19 */
[----:B------:R-:W-:Y:S01]  /*8380*/  ISETP.NE.AND.EX P0, PT, RZ, UR5, PT, P0 ;  /* 0x00000005ff007c0c */ /* 0x000fe2000bf05300 */
[----:B------:R-:W-:-:S12]  /*8390*/  ULDC UR4, c[0x0][0xda8] ;  /* 0x00036a0000047ab9 */ /* 0x000fd80000000800 */
[----:B------:R-:W2:Y:S02]  /*83a0*/  @P0 LDC.64 R2, c[0x0][0x9f8] ;  /* 0x00027e00ff020b82 */ /* 0x000ea40000000a00 */
[----:B--2---:R-:W-:-:S05]  /*83b0*/  @P0 IMAD.WIDE R2, R22, 0x4, R2 ;  /* 0x0000000416020825 */ /* 0x004fca00078e0202 */
[----:B------:R2:W5:Y:S01]  /*83c0*/  @P0 LDG.E R6, desc[UR38][R2.64] ;  /* 0x0000002602060981 */ /* 0x000562000c1e1900 */
[----:B-1----:R-:W-:Y:S01]  /*83d0*/  ISETP.NE.AND P0, PT, R0, 0x1, PT ;  /* 0x000000010000780c */ /* 0x002fe20003f05270 */
[----:B------:R-:W-:Y:S01]  /*83e0*/  VOTEU.ALL UP1, P1 ;  /* 0x00000000003f7886 */ /* 0x000fe20000820000 */
[----:B------:R-:W-:Y:S01]  /*83f0*/  IMAD R9, R9, UR4, R26 ;  /* 0x0000000409097c24 */ /* 0x000fe2000f8e021a */
[----:B------:R-:W-:Y:S01]  /*8400*/  PLOP3.LUT P2, PT, P1, PT, PT, 0x8, 0x0 ;  /* 0x000000000000781c */ /* 0x000fe20000f4e170 */
[----:B------:R-:W-:Y:S02]  /*8410*/  IMAD.MOV.U32 R0, RZ, RZ, R23 ;  /* 0x000000ffff007224 */ /* 0x000fe400078e0017 */
[----:B------:R-:W-:Y:S01]  /*8420*/  @!UP1 UIADD3 UR8, UP0, UR40, 0x270, URZ ;  /* 0x0000027028089890 */ /* 0x000fe2000ff1e03f */
[----:B------:R-:W-:-:S03]  /*8430*/  IMAD R9, R9, 0xc0, RZ ;  /* 0x000000c009097824 */ /* 0x000fc600078e02ff */
[----:B------:R-:W-:-:S03]  /*8440*/  @!UP1 UIADD3.X UR9, URZ, UR41, URZ, UP0, !UPT ;  /* 0x000000293f099290 */ /* 0x000fc600087fe43f */
[----:B------:R-:W1:Y:S01]  /*8450*/  @P0 LDC R4, c[0x0][0x42c] ;  /* 0x00010b00ff040b82 */ /* 0x000e620000000800 */
[----:B------:R-:W-:-:S07]  /*8460*/  VOTEU.ALL UP0, P1 ;  /* 0x00000000003f7886 */ /* 0x000fce0000800000 */
[----:B------:R-:W3:Y:S01]  /*8470*/  @P0 LDC R5, c[0x0][0x430] ;  /* 0x00010c00ff050b82 */ /* 0x000ee20000000800 */
[----:B-1----:R-:W-:-:S05]  /*8480*/  @P0 IMAD.HI.U32 R4, R23, R4, RZ ;  /* 0x0000000417040227 */ /* 0x002fca00078e00ff */
[----:B--23--:R-:W-:-:S07]  /*8490*/  @P0 SHF.R.U32.HI R0, RZ, R5, R4 ;  /* 0x00000005ff000219 */ /* 0x00cfce0000011604 */
.L_x_36:
[----:B------:R-:W-:Y:S02]  /*84a0*/  PLOP3.LUT P0, PT, P0, P2, PT, 0xa2, 0x0 ;  /* 0x000000000000781c */ /* 0x000fe40000705472 */
[----:B------:R-:W-:Y:S01]  /*84b0*/  @P2 R2UR P0, UR7, R22 ;  /* 0x00000000160722ca */ /* 0x000fe20000000000 */
[----:B------:R-:W-:-:S07]  /*84c0*/  UMOV UR4, URZ ;  /* 0x0000003f00047c82 */ /* 0x000fce0008000000 */
[----:B------:R-:W-:Y:S02]  /*84d0*/  PLOP3.LUT P0, PT, P0, P2, PT, 0xa2, 0x0 ;  /* 0x000000000000781c */ /* 0x000fe40000705472 */
[----:B------:R-:W-:-:S08]  /*84e0*/  @P2 R2UR.OR P0, UR6, R23 ;  /* 0x00000000170622ca */ /* 0x000fd00000100000 */
[----:B------:R-:W-:Y:S02]  /*84f0*/  PLOP3.LUT P0, PT, P0, P2, PT, 0xa2, 0x0 ;  /* 0x000000000000781c */ /* 0x000fe40000705472 */
[----:B------:R-:W-:-:S08]  /*8500*/  @P2 R2UR.OR P0, UR5, R9 ;  /* 0x00000000090522ca */ /* 0x000fd00000100000 */
[----:B------:R-:W-:-:S05]  /*8510*/  @P2 PLOP3.LUT P2, PT, P0, PT, PT, 0x80, 0x0 ;  /* 0x000000000000281c */ /* 0x000fca000074f070 */
[----:B------:R1:W-:Y:S08]  /*8520*/  @!UP0 UTMAPF.L2.4D [UR4], [UR8] ;  /* 0x00000004080085b8 */ /* 0x0003f00008018000 */
[----:B-1----:R-:W-:Y:S05]  /*8530*/  @P2 BRA.U.ANY `(.L_x_36) ;  /* 0xfffffffd00d82947 */ /* 0x002fea000393ffff */
[----:B------:R-:W1:Y:S01]  /*8540*/  LDC.64 R2, c[0x0][0x3f8] ;  /* 0x0000fe00ff027b82 */ /* 0x000e620000000a00 */
[----:B------:R-:W-:Y:S01]  /*8550*/  UMOV UR4, 0xffffffff ;  /* 0xffffffff00047882 */ /* 0x000fe20000000000 */
[----:B-1----:R-:W-:-:S04]  /*8560*/  ISETP.NE.U32.AND P0, PT, R2, RZ, PT ;  /* 0x000000ff0200720c */ /* 0x002fc80003f05070 */
[----:B------:R-:W-:-:S04]  /*8570*/  ISETP.NE.AND.EX P0, PT, R3, RZ, PT, P0 ;  /* 0x000000ff0300720c */ /* 0x000fc80003f05300 */
[----:B-----5:R-:W-:Y:S01]  /*8580*/  SEL R7, R6, RZ, !P0 ;  /* 0x000000ff06077207 */ /* 0x020fe20004000000 */
[----:B------:R-:W-:Y:S08]  /*8590*/  BRA.DIV UR4, `(.L_x_37) ;  /* 0x0000001e04947947 */ /* 0x000ff0000b800000 */
.L_x_90:
[----:B------:R-:W-:Y:S01]  /*85a0*/  UMOV UR4, 0xffffffff ;  /* 0xffffffff00047882 */ /* 0x000fe20000000000 */
[----:B------:R-:W-:Y:S01]  /*85b0*/  SHF.R.S32.HI R8, RZ, 0x1f, R6 ;  /* 0x0000001fff087819 */ /* 0x000fe20000011406 */
[----:B------:R-:W-:Y:S01]  /*85c0*/  VIADD R10, R24, 0xffffffff ;  /* 0xffffffff180a7836 */ /* 0x000fe20000000000 */
[----:B------:R-:W-:Y:S06]  /*85d0*/  BRA.DIV UR4, `(.L_x_38) ;  /* 0x0000001e04b87947 */ /* 0x000fec000b800000 */
[----:B------:R-:W-:-:S13]  /*85e0*/  ELECT P6, URZ, PT ;  /* 0x00000000003f782f */ /* 0x000fda00038c0000 */
.L_x_93:
[----:B------:R-:W-:Y:S05]  /*85f0*/  @!P6 BRA `(.L_x_39) ;  /* 0x0000000000c8e947 */ /* 0x000fea0003800000 */
[----:B------:R-:W-:Y:S02]  /*8600*/  IMAD.MOV.U32 R18, RZ, RZ, R10 ;  /* 0x000000ffff127224 */ /* 0x000fe400078e000a */
[----:B------:R-:W-:Y:S01]  /*8610*/  IMAD.MOV.U32 R7, RZ, RZ, R6 ;  /* 0x000000ffff077224 */ /* 0x000fe200078e0006 */
[----:B------:R-:W-:Y:S06]  /*8620*/  @!P0 BRA `(.L_x_40) ;  /* 0x0000000000488947 */ /* 0x000fec0003800000 */
[----:B------:R-:W1:Y:S01]  /*8630*/  LDC R18, c[0x0][0x41c] ;  /* 0x00010700ff127b82 */ /* 0x000e620000000800 */
[----:B------:R-:W-:Y:S01]  /*8640*/  IMAD.MOV.U32 R11, RZ, RZ, R10 ;  /* 0x000000ffff0b7224 */ /* 0x000fe200078e000a */
[----:B------:R-:W-:Y:S02]  /*8650*/  ULDC.64 UR4, c[0x0][0x408] ;  /* 0x0001020000047ab9 */ /* 0x000fe40000000a00 */
[----:B------:R-:W-:-:S04]  /*8660*/  IMAD R7, R8, UR4, RZ ;  /* 0x0000000408077c24 */ /* 0x000fc8000f8e02ff */
[----:B------:R-:W-:Y:S01]  /*8670*/  IMAD R7, R6, UR5, R7 ;  /* 0x0000000506077c24 */ /* 0x000fe2000f8e0207 */
[----:B-1----:R-:W-:-:S13]  /*8680*/  ISETP.NE.AND P1, PT, R18, 0x1, PT ;  /* 0x000000011200780c */ /* 0x002fda0003f25270 */
[----:B------:R-:W1:Y:S02]  /*8690*/  @P1 LDC.64 R4, c[0x0][0x420] ;  /* 0x00010800ff041b82 */ /* 0x000e640000000a00 */
[----:B-1----:R-:W-:-:S05]  /*86a0*/  @P1 IMAD.HI.U32 R4, R10, R4, RZ ;  /* 0x000000040a041227 */ /* 0x002fca00078e00ff */
[----:B------:R-:W-:-:S04]  /*86b0*/  @P1 SHF.R.U32.HI R11, RZ, R5, R4 ;  /* 0x00000005ff0b1219 */ /* 0x000fc80000011604 */
[--C-:B------:R-:W-:Y:S01]  /*86c0*/  SHF.R.S32.HI R5, RZ, 0x1f, R11.reuse ;  /* 0x0000001fff057819 */ /* 0x100fe2000001140b */
[----:B------:R-:W-:-:S04]  /*86d0*/  IMAD.MOV.U32 R4, RZ, RZ, R11 ;  /* 0x000000ffff047224 */ /* 0x000fc800078e000b */
[----:B------:R-:W-:-:S04]  /*86e0*/  IMAD.WIDE.U32 R4, R6, UR4, R4 ;  /* 0x0000000406047c25 */ /* 0x000fc8000f8e0004 */
[----:B------:R-:W-:Y:S01]  /*86f0*/  IMAD.IADD R5, R5, 0x1, R7 ;  /* 0x0000000105057824 */ /* 0x000fe200078e0207 */
[----:B------:R-:W-:-:S04]  /*8700*/  LEA R12, P1, R4, R2, 0x2 ;  /* 0x00000002040c7211 */ /* 0x000fc800078210ff */
[----:B------:R-:W-:-:S05]  /*8710*/  LEA.HI.X R13, R4, R3, R5, 0x2, P1 ;  /* 0x00000003040d7211 */ /* 0x000fca00008f1405 */
[----:B------:R1:W5:Y:S01]  /*8720*/  LDG.E R7, desc[UR38][R12.64] ;  /* 0x000000260c077981 */ /* 0x000362000c1e1900 */
[----:B------:R-:W-:-:S04]  /*8730*/  IMAD.MOV R5, RZ, RZ, -R11 ;  /* 0x000000ffff057224 */ /* 0x000fc800078e0a0b */
[----:B------:R-:W-:-:S07]  /*8740*/  IMAD R18, R18, R5, R10 ;  /* 0x0000000512127224 */ /* 0x000fce00078e020a */
.L_x_40:
[----:B------:R-:W2:Y:S01]  /*8750*/  S2R R4, SR_TID.X ;  /* 0x0000000000047919 */ /* 0x000ea20000002100 */
[----:B------:R-:W-:Y:S01]  /*8760*/  IMAD R5, R16, 0x8, R19 ;  /* 0x0000000810057824 */ /* 0x000fe200078e0213 */
[----:B--2---:R-:W-:Y:S02]  /*8770*/  LOP3.LUT R11, R4, 0x7f, RZ, 0xc0, !PT ;  /* 0x0000007f040b7812 */ /* 0x004fe400078ec0ff */
[----:B------:R-:W-:Y:S02]  /*8780*/  SHF.L.U32 R4, R17, 0x1f, RZ ;  /* 0x0000001f11047819 */ /* 0x000fe400000006ff */
[----:B------:R-:W-:Y:S02]  /*8790*/  ISETP.NE.AND P2, PT, R11, RZ, PT ;  /* 0x000000ff0b00720c */ /* 0x000fe40003f45270 */
[----:B------:R-:W2:Y:S02]  /*87a0*/  SYNCS.PHASECHK.TRANS64.TRYWAIT P1, [R5+URZ+0x30840], R4 ;  /* 0x03084004050075a7 */ /* 0x000ea4000802017f */
[----:B--2---:R-:W-:Y:S09]  /*87b0*/  @!P1 BRA `(.L_x_41) ;  /* 0x0000001c00609947 */ /* 0x004ff20003800000 */
.L_x_94:
[----:B------:R-:W-:Y:S05]  /*87c0*/  @P2 BRA `(.L_x_42) ;  /* 0x0000000000142947 */ /* 0x000fea0003800000 */
[----:B------:R-:W-:Y:S01]  /*87d0*/  ISETP.NE.AND P1, PT, R27, RZ, PT ;  /* 0x000000ff1b00720c */ /* 0x000fe20003f25270 */
[----:B--2---:R-:W-:-:S04]  /*87e0*/  IMAD.MOV.U32 R4, RZ, RZ, 0x6000 ;  /* 0x00006000ff047424 */ /* 0x004fc800078e00ff */
[----:B------:R3:W-:Y:S08]  /*87f0*/  SYNCS.ARRIVE.TRANS64 RZ, [R5+URZ+0x30830], R4 ;  /* 0x0308300405ff79a7 */ /* 0x0007f0000800003f */
[----:B------:R-:W-:Y:S05]  /*8800*/  @!P1 BRA `(.L_x_42) ;  /* 0x0000000000049947 */ /* 0x000fea0003800000 */
[----:B------:R-:W-:Y:S01]  /*8810*/  BPT.TRAP 0x1 ;  /* 0x000000040000795c */ /* 0x000fe20000300000 */
.L_x_42:
[----:B--23--:R-:W-:Y:S01]  /*8820*/  IMAD R4, R16, 0x6000, R19 ;  /* 0x0000600010047824 */ /* 0x00cfe200078e0213 */
[----:B------:R-:W-:Y:S01]  /*8830*/  R2UR UR9, R5 ;  /* 0x00000000050972ca */ /* 0x000fe200000e0000 */
[----:B------:R-:W-:Y:S01]  /*8840*/  UIADD3 UR4, UP0, UR40, 0x370, URZ ;  /* 0x0000037028047890 */ /* 0x000fe2000ff1e03f */
[----:B------:R-:W-:Y:S01]  /*8850*/  R2UR UR11, R18 ;  /* 0x00000000120b72ca */ /* 0x000fe200000e0000 */
[----:B------:R-:W-:Y:S01]  /*8860*/  UMOV UR6, 0x0 ;  /* 0x0000000000067882 */ /* 0x000fe20000000000 */
[----:B------:R-:W-:Y:S01]  /*8870*/  R2UR UR8, R4 ;  /* 0x00000000040872ca */ /* 0x000fe200000e0000 */
[----:B------:R-:W-:Y:S01]  /*8880*/  UIADD3.X UR5, URZ, UR41, URZ, UP0, !UPT ;  /* 0x000000293f057290 */ /* 0x000fe200087fe43f */
[----:B------:R-:W-:Y:S01]  /*8890*/  R2UR UR12, R0 ;  /* 0x00000000000c72ca */ /* 0x000fe200000e0000 */
[----:B------:R-:W-:Y:S01]  /*88a0*/  UMOV UR7, 0x14f00000 ;  /* 0x14f0000000077882 */ /* 0x000fe20000000000 */
[----:B-----5:R-:W-:Y:S01]  /*88b0*/  R2UR UR13, R7 ;  /* 0x00000000070d72ca */ /* 0x020fe200000e0000 */
[----:B------:R-:W-:-:S04]  /*88c0*/  UMOV UR10, URZ ;  /* 0x0000003f000a7c82 */ /* 0x000fc80008000000 */
[----:B------:R-:W-:Y:S02]  /*88d0*/  UIADD3 UR9, UR9, 0x30830, URZ ;  /* 0x0003083009097890 */ /* 0x000fe4000fffe03f */
[----:B------:R-:W-:Y:S02]  /*88e0*/  UIMAD UR11, UR11, 0xc0, URZ ;  /* 0x000000c00b0b78a4 */ /* 0x000fe4000f8e023f */
[----:B------:R-:W-:-:S09]  /*88f0*/  UIADD3 UR8, UR8, 0x12400, URZ ;  /* 0x0001240008087890 */ /* 0x000fd2000fffe03f */
[----:B------:R2:W-:Y:S02]  /*8900*/  UTMALDG.4D [UR8], [UR4], desc[UR6] ;  /* 0x00000608040075b4 */ /* 0x0005e40008019000 */
[----:B--2---:R-:W-:Y:S01]  /*8910*/  NOP ;  /* 0x0000000000007918 */ /* 0x004fe20000000000 */
.L_x_39:
[----:B------:R-:W-:Y:S05]  /*8920*/  WARPSYNC.ALL ;  /* 0x0000000000007948 */ /* 0x000fea0003800000 */
[----:B------:R-:W-:Y:S01]  /*8930*/  BAR.SYNC.DEFER_BLOCKING 0x8, 0x1a0 ;  /* 0x0206800000007b1d */ /* 0x000fe20000010000 */
[----:B------:R-:W-:Y:S02]  /*8940*/  ELECT P1, URZ, PT ;  /* 0x00000000003f782f */ /* 0x000fe40003820000 */
[----:B------:R-:W-:Y:S01]  /*8950*/  R2UR UR9, R19 ;  /* 0x00000000130972ca */ /* 0x000fe200000e0000 */
[----:B------:R-:W-:-:S10]  /*8960*/  UIADD3 UR4, UP0, UR40, 0x270, URZ ;  /* 0x0000027028047890 */ /* 0x000fd4000ff1e03f */
[----:B------:R-:W-:Y:S02]  /*8970*/  @P1 R2UR UR13, R22 ;  /* 0x00000000160d12ca */ /* 0x000fe400000e0000 */
[----:B------:R-:W-:Y:S01]  /*8980*/  @P1 R2UR UR12, R23 ;  /* 0x00000000170c12ca */ /* 0x000fe200000e0000 */
[----:B------:R-:W-:Y:S01]  /*8990*/  UIADD3.X UR5, URZ, UR41, URZ, UP0, !UPT ;  /* 0x000000293f057290 */ /* 0x000fe200087fe43f */
[----:B------:R-:W-:Y:S01]  /*89a0*/  @P1 R2UR UR11, R9 ;  /* 0x00000000090b12ca */ /* 0x000fe200000e0000 */
[----:B------:R-:W-:Y:S01]  /*89b0*/  UMOV UR6, 0x0 ;  /* 0x0000000000067882 */ /* 0x000fe20000000000 */
[----:B------:R-:W-:Y:S01]  /*89c0*/  UMOV UR7, 0x12f00000 ;  /* 0x12f0000000077882 */ /* 0x000fe20000000000 */
[----:B------:R-:W-:Y:S01]  /*89d0*/  UMOV UR10, URZ ;  /* 0x0000003f000a7c82 */ /* 0x000fe20008000000 */
[----:B------:R-:W-:Y:S01]  /*89e0*/  BSSY B0, `(.L_x_43) ;  /* 0x000000b000007945 */ /* 0x000fe20003800000 */
[----:B------:R-:W-:Y:S01]  /*89f0*/  ISETP.GE.AND P2, PT, R28, 0xc1, PT ;  /* 0x000000c11c00780c */ /* 0x000fe20003f46270 */
[----:B------:R-:W-:Y:S01]  /*8a00*/  @P1 IMAD.MOV.U32 R4, RZ, RZ, 0x6000 ;  /* 0x00006000ff041424 */ /* 0x000fe200078e00ff */
[----:B------:R-:W-:-:S02]  /*8a10*/  UIADD3 UR8, UR9, 0xc400, URZ ;  /* 0x0000c40009087890 */ /* 0x000fc4000fffe03f */
[----:B------:R-:W-:Y:S01]  /*8a20*/  UIADD3 UR9, UR9, 0x30800, URZ ;  /* 0x0003080009097890 */ /* 0x000fe2000fffe03f */
[----:B------:R2:W-:Y:S08]  /*8a30*/  @P1 SYNCS.ARRIVE.TRANS64 RZ, [R19+URZ+0x30800], R4 ;  /* 0x0308000413ff19a7 */ /* 0x0005f0000800003f */
[----:B------:R3:W-:Y:S01]  /*8a40*/  UTMALDG.4D [UR8], [UR4], desc[UR6] ;  /* 0x00000608040075b4 */ /* 0x0007e20008019000 */
[----:B--2---:R-:W-:-:S04]  /*8a50*/  LOP3.LUT R4, R29, 0x1, RZ, 0xc, !PT ;  /* 0x000000011d047812 */ /* 0x004fc800078e0cff */
[----:B------:R-:W-:-:S04]  /*8a60*/  SHF.L.U32 R4, R4, 0x1f, RZ ;  /* 0x0000001f04047819 */ /* 0x000fc800000006ff */
[----:B------:R-:W2:Y:S02]  /*8a70*/  SYNCS.PHASECHK.TRANS64.TRYWAIT P1, [R19+URZ+0x30820], R4 ;  /* 0x03082004130075a7 */ /* 0x000ea4000802017f */
[----:B--23--:R-:W-:Y:S05]  /*8a80*/  @!P1 BRA `(.L_x_44) ;  /* 0x0000001800c09947 */ /* 0x00cfea0003800000 */
.L_x_95:
[----:B------:R-:W-:Y:S05]  /*8a90*/  BSYNC B0 ;  /* 0x0000000000007941 */ /* 0x000fea0003800000 */
.L_x_43:
[----:B------:R-:W-:Y:S05]  /*8aa0*/  @!P2 BRA `(.L_x_45) ;  /* 0x00000010005ca947 */ /* 0x000fea0003800000 */
[----:B------:R-:W-:Y:S02]  /*8ab0*/  IMAD.MOV R11, RZ, RZ, -R24 ;  /* 0x000000ffff0b7224 */ /* 0x000fe400078e0a18 */
[----:B--2---:R-:W-:Y:S02]  /*8ac0*/  IMAD.MOV.U32 R4, RZ, RZ, 0x1 ;  /* 0x00000001ff047424 */ /* 0x004fe400078e00ff */
[----:B------:R-:W-:-:S03]  /*8ad0*/  VIADD R9, R24, 0xfffffffe ;  /* 0xfffffffe18097836 */ /* 0x000fc60000000000 */
[----:B------:R-:W-:-:S05]  /*8ae0*/  VIADDMNMX R11, R11, R4, 0xffffffff, !PT ;  /* 0xffffffff0b0b7446 */ /* 0x000fca0007800104 */
[----:B------:R-:W-:-:S05]  /*8af0*/  IMAD.IADD R4, R24, 0x1, R11 ;  /* 0x0000000118047824 */ /* 0x000fca00078e020b */
[----:B------:R-:W-:-:S04]  /*8b00*/  LOP3.LUT R4, R4, 0x1, RZ, 0xc0, !PT ;  /* 0x0000000104047812 */ /* 0x000fc800078ec0ff */
[----:B------:R-:W-:-:S13]  /*8b10*/  ISETP.NE.U32.AND P1, PT, R4, 0x1, PT ;  /* 0x000000010400780c */ /* 0x000fda0003f25070 */
[----:B------:R-:W-:Y:S05]  /*8b20*/  @P1 BRA `(.L_x_46) ;  /* 0x0000000400641947 */ /* 0x000fea0003800000 */
[----:B-1----:R-:W-:Y:S01]  /*8b30*/  VIADD R12, R16, 0x1 ;  /* 0x00000001100c7836 */ /* 0x002fe20000000000 */
[----:B------:R-:W-:Y:S04]  /*8b40*/  BSSY B0, `(.L_x_47) ;  /* 0x0000054000007945 */ /* 0x000fe80003800000 */
[----:B------:R-:W-:-:S04]  /*8b50*/  ISETP.NE.AND P1, PT, R12, 0x2, PT ;  /* 0x000000020c00780c */ /* 0x000fc80003f25270 */
[----:B------:R-:W-:Y:S02]  /*8b60*/  SEL R4, RZ, 0x1, P1 ;  /* 0x00000001ff047807 */ /* 0x000fe40000800000 */
[----:B------:R-:W-:Y:S02]  /*8b70*/  SEL R12, R12, RZ, P1 ;  /* 0x000000ff0c0c7207 */ /* 0x000fe40000800000 */
[----:B------:R-:W-:Y:S01]  /*8b80*/  LOP3.LUT R13, R17, R4, RZ, 0x3c, !PT ;  /* 0x00000004110d7212 */ /* 0x000fe200078e3cff */
[----:B------:R-:W-:Y:S06]  /*8b90*/  @!P6 BRA `(.L_x_48) ;  /* 0x000000040038e947 */ /* 0x000fec0003800000 */
[----:B------:R-:W-:Y:S01]  /*8ba0*/  IMAD.MOV.U32 R4, RZ, RZ, R7 ;  /* 0x000000ffff047224 */ /* 0x000fe200078e0007 */
[----:B------:R-:W-:Y:S06]  /*8bb0*/  @!P0 BRA `(.L_x_49) ;  /* 0x0000000000448947 */ /* 0x000fec0003800000 */
[----:B------:R-:W1:Y:S01]  /*8bc0*/  LDC R15, c[0x0][0x41c] ;  /* 0x00010700ff0f7b82 */ /* 0x000e620000000800 */
[----:B------:R-:W-:Y:S01]  /*8bd0*/  ULDC.64 UR4, c[0x0][0x408] ;  /* 0x0001020000047ab9 */ /* 0x000fe20000000a00 */
[----:B-1----:R-:W-:-:S13]  /*8be0*/  ISETP.NE.AND P1, PT, R15, 0x1, PT ;  /* 0x000000010f00780c */ /* 0x002fda0003f25270 */
[----:B------:R-:W1:Y:S02]  /*8bf0*/  @P1 LDC.64 R4, c[0x0][0x420] ;  /* 0x00010800ff041b82 */ /* 0x000e640000000a00 */
[----:B-1----:R-:W-:-:S04]  /*8c00*/  @P1 IMAD.HI.U32 R14, R9, R4, RZ ;  /* 0x00000004090e1227 */ /* 0x002fc800078e00ff */
[----:B------:R-:W-:Y:S01]  /*8c10*/  IMAD.MOV.U32 R4, RZ, RZ, R9 ;  /* 0x000000ffff047224 */ /* 0x000fe200078e0009 */
[----:B------:R-:W-:-:S04]  /*8c20*/  @P1 SHF.R.U32.HI R4, RZ, R5, R14 ;  /* 0x00000005ff041219 */ /* 0x000fc8000001160e */
[--C-:B------:R-:W-:Y:S01]  /*8c30*/  SHF.R.S32.HI R5, RZ, 0x1f, R4.reuse ;  /* 0x0000001fff057819 */ /* 0x100fe20000011404 */
[----:B------:R-:W-:-:S04]  /*8c40*/  IMAD.MOV R14, RZ, RZ, -R4 ;  /* 0x000000ffff0e7224 */ /* 0x000fc800078e0a04 */
[----:B------:R-:W-:Y:S02]  /*8c50*/  IMAD R9, R15, R14, R9 ;  /* 0x0000000e0f097224 */ /* 0x000fe400078e0209 */
[----:B------:R-:W-:Y:S02]  /*8c60*/  IMAD R15, R8, UR4, RZ ;  /* 0x00000004080f7c24 */ /* 0x000fe4000f8e02ff */
[----:B------:R-:W-:-:S04]  /*8c70*/  IMAD.WIDE.U32 R4, R6, UR4, R4 ;  /* 0x0000000406047c25 */ /* 0x000fc8000f8e0004 */
[----:B------:R-:W-:Y:S01]  /*8c80*/  IMAD R15, R6, UR5, R15 ;  /* 0x00000005060f7c24 */ /* 0x000fe2000f8e020f */
[----:B------:R-:W-:-:S03]  /*8c90*/  LEA R2, P1, R4, R2, 0x2 ;  /* 0x0000000204027211 */ /* 0x000fc600078210ff */
[----:B------:R-:W-:-:S05]  /*8ca0*/  IMAD.IADD R5, R15, 0x1, R5 ;  /* 0x000000010f057824 */ /* 0x000fca00078e0205 */
[----:B------:R-:W-:-:S05]  /*8cb0*/  LEA.HI.X R3, R4, R3, R5, 0x2, P1 ;  /* 0x0000000304037211 */ /* 0x000fca00008f1405 */
[----:B------:R1:W5:Y:S02]  /*8cc0*/  LDG.E R4, desc[UR38][R2.64] ;  /* 0x0000002602047981 */ /* 0x000364000c1e1900 */
.L_x_49:
[----:B-1----:R-:W1:Y:S01]  /*8cd0*/  S2R R2, SR_TID.X ;  /* 0x0000000000027919 */ /* 0x002e620000002100 */
[----:B------:R-:W-:Y:S01]  /*8ce0*/  IMAD R3, R12, 0x8, R19 ;  /* 0x000000080c037824 */ /* 0x000fe200078e0213 */
[----:B-1----:R-:W-:Y:S02]  /*8cf0*/  LOP3.LUT R5, R2, 0x7f, RZ, 0xc0, !PT ;  /* 0x0000007f02057812 */ /* 0x002fe400078ec0ff */
[----:B------:R-:W-:Y:S02]  /*8d00*/  SHF.L.U32 R2, R13, 0x1f, RZ ;  /* 0x0000001f0d027819 */ /* 0x000fe400000006ff */
[----:B------:R-:W-:Y:S02]  /*8d10*/  ISETP.NE.AND P1, PT, R5, RZ, PT ;  /* 0x000000ff0500720c */ /* 0x000fe40003f25270 */
[----:B------:R-:W1:Y:S02]  /*8d20*/  SYNCS.PHASECHK.TRANS64.TRYWAIT P2, [R3+URZ+0x30840], R2 ;  /* 0x03084002030075a7 */ /* 0x000e64000804017f */
[----:B-1----:R-:W-:Y:S09]  /*8d30*/  @!P2 BRA `(.L_x_50) ;  /* 0x000000180028a947 */ /* 0x002ff20003800000 */
.L_x_96:
[----:B------:R-:W-:Y:S05]  /*8d40*/  @P1 BRA `(.L_x_51) ;  /* 0x0000000000141947 */ /* 0x000fea0003800000 */
[----:B------:R-:W-:Y:S01]  /*8d50*/  ISETP.NE.AND P2, PT, R27, RZ, PT ;  /* 0x000000ff1b00720c */ /* 0x000fe20003f45270 */
[----:B-1----:R-:W-:-:S04]  /*8d60*/  IMAD.MOV.U32 R2, RZ, RZ, 0x6000 ;  /* 0x00006000ff027424 */ /* 0x002fc800078e00ff */
[----:B------:R2:W-:Y:S08]  /*8d70*/  SYNCS.ARRIVE.TRANS64 RZ, [R3+URZ+0x30830], R2 ;  /* 0x0308300203ff79a7 */ /* 0x0005f0000800003f */
[----:B------:R-:W-:Y:S05]  /*8d80*/  @!P2 BRA `(.L_x_51) ;  /* 0x000000000004a947 */ /* 0x000fea0003800000 */
[----:B------:R-:W-:Y:S01]  /*8d90*/  BPT.TRAP 0x1 ;  /* 0x000000040000795c */ /* 0x000fe20000300000 */
.L_x_51:
[----:B-12---:R-:W-:Y:S01]  /*8da0*/  IMAD R2, R12, 0x6000, R19 ;  /* 0x000060000c027824 */ /* 0x006fe200078e0213 */
[----:B------:R-:W-:Y:S01]  /*8db0*/  R2UR UR9, R3 ;  /* 0x00000000030972ca */ /* 0x000fe200000e0000 */
[----:B------:R-:W-:Y:S01]  /*8dc0*/  UIADD3 UR4, UP0, UR40, 0x370, URZ ;  /* 0x0000037028047890 */ /* 0x000fe2000ff1e03f */
[----:B------:R-:W-:Y:S01]  /*8dd0*/  R2UR UR11, R9 ;  /* 0x00000000090b72ca */ /* 0x000fe200000e0000 */
[----:B------:R-:W-:Y:S01]  /*8de0*/  VIADD R3, R19, 0x30800 ;  /* 0x0003080013037836 */ /* 0x000fe20000000000 */
[----:B------:R-:W-:Y:S01]  /*8df0*/  R2UR UR8, R2 ;  /* 0x00000000020872ca */ /* 0x000fe200000e0000 */
[----:B------:R-:W-:Y:S01]  /*8e00*/  UIADD3.X UR5, URZ, UR41, URZ, UP0, !UPT ;  /* 0x000000293f057290 */ /* 0x000fe200087fe43f */
[----:B------:R-:W-:Y:S01]  /*8e10*/  R2UR UR12, R0 ;  /* 0x00000000000c72ca */ /* 0x000fe200000e0000 */
[----:B------:R-:W-:Y:S01]  /*8e20*/  IMAD R2, R16, 0x8, R3 ;  /* 0x0000000810027824 */ /* 0x000fe200078e0203 */
[----:B-----5:R-:W-:Y:S01]  /*8e30*/  R2UR UR13, R4 ;  /* 0x00000000040d72ca */ /* 0x020fe200000e0000 */
[----:B------:R-:W-:Y:S01]  /*8e40*/  UMOV UR6, 0x0 ;  /* 0x0000000000067882 */ /* 0x000fe20000000000 */
[----:B------:R-:W-:Y:S01]  /*8e50*/  SHF.L.U32 R5, R17, 0x1f, RZ ;  /* 0x0000001f11057819 */ /* 0x000fe200000006ff */
[----:B------:R-:W-:Y:S01]  /*8e60*/  UMOV UR7, 0x14f00000 ;  /* 0x14f0000000077882 */ /* 0x000fe20000000000 */
[----:B------:R-:W-:Y:S01]  /*8e70*/  UMOV UR10, URZ ;  /* 0x0000003f000a7c82 */ /* 0x000fe20008000000 */
[----:B------:R-:W-:-:S02]  /*8e80*/  UIADD3 UR9, UR9, 0x30830, URZ ;  /* 0x0003083009097890 */ /* 0x000fc4000fffe03f */
[----:B------:R-:W-:Y:S02]  /*8e90*/  UIMAD UR11, UR11, 0xc0, URZ ;  /* 0x000000c00b0b78a4 */ /* 0x000fe4000f8e023f */
[----:B------:R-:W-:-:S09]  /*8ea0*/  UIADD3 UR8, UR8, 0x12400, URZ ;  /* 0x0001240008087890 */ /* 0x000fd2000fffe03f */
[----:B------:R1:W-:Y:S01]  /*8eb0*/  UTMALDG.4D [UR8], [UR4], desc[UR6] ;  /* 0x00000608040075b4 */ /* 0x0003e20008019000 */
[----:B------:R-:W2:Y:S02]  /*8ec0*/  SYNCS.PHASECHK.TRANS64.TRYWAIT P2, [R2+URZ+0x60], R5 ;  /* 0x00006005020075a7 */ /* 0x000ea4000804017f */
[----:B-12---:R-:W-:Y:S05]  /*8ed0*/  @!P2 BRA `(.L_x_52) ;  /* 0x0000001400d4a947 */ /* 0x006fea0003800000 */
.L_x_97:
[----:B------:R-:W-:Y:S05]  /*8ee0*/  @P1 BRA `(.L_x_53) ;  /* 0x0000000000181947 */ /* 0x000fea0003800000 */
[----:B------:R-:W-:Y:S01]  /*8ef0*/  ISETP.NE.AND P1, PT, R27, RZ, PT ;  /* 0x000000ff1b00720c */ /* 0x000fe20003f25270 */
[----:B-1----:R-:W-:Y:S02]  /*8f00*/  IMAD R2, R16, 0x8, R19 ;  /* 0x0000000810027824 */ /* 0x002fe400078e0213 */
[----:B------:R-:W-:-:S04]  /*8f10*/  IMAD.MOV.U32 R3, RZ, RZ, 0x6000 ;  /* 0x00006000ff037424 */ /* 0x000fc800078e00ff */
[----:B------:R2:W-:Y:S06]  /*8f20*/  SYNCS.ARRIVE.TRANS64 RZ, [R2+URZ+0x30850], R3 ;  /* 0x0308500302ff79a7 */ /* 0x0005ec000800003f */
[----:B------:R-:W-:Y:S05]  /*8f30*/  @!P1 BRA `(.L_x_53) ;  /* 0x0000000000049947 */ /* 0x000fea0003800000 */
[----:B------:R-:W-:Y:S01]  /*8f40*/  BPT.TRAP 0x1 ;  /* 0x000000040000795c */ /* 0x000fe20000300000 */
.L_x_53:
[--C-:B--2---:R-:W-:Y:S01]  /*8f50*/  IMAD R3, R16, 0x6000, R19.reuse ;  /* 0x0000600010037824 */ /* 0x104fe200078e0213 */
[----:B------:R-:W-:Y:S01]  /*8f60*/  R2UR UR11, R18 ;  /* 0x00000000120b72ca */ /* 0x000fe200000e0000 */
[----:B-1----:R-:W-:Y:S01]  /*8f70*/  IMAD R2, R16, 0x8, R19 ;  /* 0x0000000810027824 */ /* 0x002fe200078e0213 */
        /* <DEDUP_REMOVED lines=8> */
[----:B------:R-:W-:Y:S01]  /*9000*/  UMOV UR10, URZ ;  /* 0x0000003f000a7c82 */ /* 0x000fe20008000000 */
[----:B------:R-:W-:-:S02]  /*9010*/  IMAD.MOV.U32 R7, RZ, RZ, R4 ;  /* 0x000000ffff077224 */ /* 0x000fc400078e0004 */
[----:B------:R-:W-:Y:S01]  /*9020*/  UIMAD UR11, UR11, 0xc0, URZ ;  /* 0x000000c00b0b78a4 */ /* 0x000fe2000f8e023f */
[----:B------:R-:W-:-:S03]  /*9030*/  IMAD.MOV.U32 R18, RZ, RZ, R9 ;  /* 0x000000ffff127224 */ /* 0x000fc600078e0009 */
[----:B------:R-:W-:Y:S02]  /*9040*/  UIADD3 UR8, UR8, 0x400, URZ ;  /* 0x0000040008087890 */ /* 0x000fe4000fffe03f */
[----:B------:R-:W-:-:S09]  /*9050*/  UIADD3 UR9, UR9, 0x30850, URZ ;  /* 0x0003085009097890 */ /* 0x000fd2000fffe03f */
[----:B------:R1:W-:Y:S02]  /*9060*/  UTMALDG.4D [UR8], [UR4], desc[UR6] ;  /* 0x00000608040075b4 */ /* 0x0003e40008019000 */
[----:B-1----:R-:W-:Y:S01]  /*9070*/  NOP ;  /* 0x0000000000007918 */ /* 0x002fe20000000000 */
.L_x_48:
[----:B------:R-:W-:Y:S05]  /*9080*/  BSYNC B0 ;  /* 0x0000000000007941 */ /* 0x000fea0003800000 */
.L_x_47:
[----:B------:R-:W-:Y:S02]  /*9090*/  VIADD R9, R24, 0xfffffffd ;  /* 0xfffffffd18097836 */ /* 0x000fe40000000000 */
[----:B------:R-:W-:Y:S02]  /*90a0*/  IMAD.MOV.U32 R16, RZ, RZ, R12 ;  /* 0x000000ffff107224 */ /* 0x000fe400078e000c */
[----:B------:R-:W-:-:S07]  /*90b0*/  IMAD.MOV.U32 R17, RZ, RZ, R13 ;  /* 0x000000ffff117224 */ /* 0x000fce00078e000d */
.L_x_46:
[----:B------:R-:W-:Y:S01]  /*90c0*/  IMAD.MOV R11, RZ, RZ, -R11 ;  /* 0x000000ffff0b7224 */ /* 0x000fe200078e0a0b */
[----:B------:R-:W-:Y:S04]  /*90d0*/  BSSY B0, `(.L_x_45) ;  /* 0x00000b4000007945 */ /* 0x000fe80003800000 */
[----:B------:R-:W-:-:S13]  /*90e0*/  ISETP.NE.AND P1, PT, R10, R11, PT ;  /* 0x0000000b0a00720c */ /* 0x000fda0003f25270 */
[----:B------:R-:W-:Y:S05]  /*90f0*/  @!P1 BRA `(.L_x_54) ;  /* 0x0000000800c49947 */ /* 0x000fea0003800000 */
[----:B------:R-:W-:-:S07]  /*9100*/  IMAD.MOV.U32 R4, RZ, RZ, R7 ;  /* 0x000000ffff047224 */ /* 0x000fce00078e0007 */
.L_x_69:
[----:B------:R-:W-:Y:S01]  /*9110*/  VIADD R10, R16, 0x1 ;  /* 0x00000001100a7836 */ /* 0x000fe20000000000 */
[----:B------:R-:W-:Y:S04]  /*9120*/  BSSY B1, `(.L_x_55) ;  /* 0x0000054000017945 */ /* 0x000fe80003800000 */
[----:B------:R-:W-:-:S04]  /*9130*/  ISETP.NE.AND P1, PT, R10, 0x2, PT ;  /* 0x000000020a00780c */ /* 0x000fc80003f25270 */
[----:B-12---:R-:W-:Y:S02]  /*9140*/  SEL R2, RZ, 0x1, P1 ;  /* 0x00000001ff027807 */ /* 0x006fe40000800000 */
[----:B------:R-:W-:Y:S02]  /*9150*/  SEL R10, R10, RZ, P1 ;  /* 0x000000ff0a0a7207 */ /* 0x000fe40000800000 */
[----:B------:R-:W-:Y:S01]  /*9160*/  LOP3.LUT R11, R17, R2, RZ, 0x3c, !PT ;  /* 0x00000002110b7212 */ /* 0x000fe200078e3cff */
[----:B------:R-:W-:Y:S06]  /*9170*/  @!P6 BRA `(.L_x_56) ;  /* 0x000000040038e947 */ /* 0x000fec0003800000 */
[----:B-1----:R-:W-:Y:S01]  /*9180*/  IMAD.MOV.U32 R12, RZ, RZ, R9 ;  /* 0x000000ffff0c7224 */ /* 0x002fe200078e0009 */
[----:B------:R-:W-:Y:S06]  /*9190*/  @!P0 BRA `(.L_x_57) ;  /* 0x00000000004c8947 */ /* 0x000fec0003800000 */
[----:B------:R-:W1:Y:S01]  /*91a0*/  LDC R12, c[0x0][0x41c] ;  /* 0x00010700ff0c7b82 */ /* 0x000e620000000800 */
[----:B------:R-:W-:Y:S01]  /*91b0*/  IMAD.MOV.U32 R13, RZ, RZ, R9 ;  /* 0x000000ffff0d7224 */ /* 0x000fe200078e0009 */
[----:B------:R-:W-:Y:S02]  /*91c0*/  ULDC.64 UR4, c[0x0][0x408] ;  /* 0x0001020000047ab9 */ /* 0x000fe40000000a00 */
[----:B------:R-:W-:-:S04]  /*91d0*/  IMAD R15, R8, UR4, RZ ;  /* 0x00000004080f7c24 */ /* 0x000fc8000f8e02ff */
[----:B------:R-:W2:Y:S01]  /*91e0*/  LDC.64 R4, c[0x0][0x3f8] ;  /* 0x0000fe00ff047b82 */ /* 0x000ea20000000a00 */
        /* <DEDUP_REMOVED lines=9> */
[----:B--2---:R-:W-:-:S04]  /*9280*/  LEA R4, P1, R2, R4, 0x2 ;  /* 0x0000000402047211 */ /* 0x004fc800078210ff */
[----:B------:R-:W-:-:S05]  /*9290*/  LEA.HI.X R5, R2, R5, R3, 0x2, P1 ;  /* 0x0000000502057211 */ /* 0x000fca00008f1403 */
[----:B------:R1:W5:Y:S01]  /*92a0*/  LDG.E R4, desc[UR38][R4.64] ;  /* 0x0000002604047981 */ /* 0x000362000c1e1900 */
[----:B------:R-:W-:-:S04]  /*92b0*/  IMAD.MOV R2, RZ, RZ, -R13 ;  /* 0x000000ffff027224 */ /* 0x000fc800078e0a0d */
[----:B------:R-:W-:-:S07]  /*92c0*/  IMAD R12, R12, R2, R9 ;  /* 0x000000020c0c7224 */ /* 0x000fce00078e0209 */
.L_x_57:
[----:B------:R-:W1:Y:S01]  /*92d0*/  S2R R2, SR_TID.X ;  /* 0x0000000000027919 */ /* 0x000e620000002100 */
[----:B------:R-:W-:Y:S01]  /*92e0*/  IMAD R3, R10, 0x8, R19 ;  /* 0x000000080a037824 */ /* 0x000fe200078e0213 */
[----:B-1----:R-:W-:Y:S02]  /*92f0*/  LOP3.LUT R5, R2, 0x7f, RZ, 0xc0, !PT ;  /* 0x0000007f02057812 */ /* 0x002fe400078ec0ff */
[----:B------:R-:W-:Y:S02]  /*9300*/  SHF.L.U32 R2, R11, 0x1f, RZ ;  /* 0x0000001f0b027819 */ /* 0x000fe400000006ff */
[----:B------:R-:W-:Y:S02]  /*9310*/  ISETP.NE.AND P1, PT, R5, RZ, PT ;  /* 0x000000ff0500720c */ /* 0x000fe40003f25270 */
[----:B------:R-:W1:Y:S02]  /*9320*/  SYNCS.PHASECHK.TRANS64.TRYWAIT P2, [R3+URZ+0x30840], R2 ;  /* 0x03084002030075a7 */ /* 0x000e64000804017f */
[----:B-1----:R-:W-:Y:S09]  /*9330*/  @!P2 BRA `(.L_x_58) ;  /* 0x0000001000d0a947 */ /* 0x002ff20003800000 */
.L_x_98:
[----:B------:R-:W-:Y:S05]  /*9340*/  @P1 BRA `(.L_x_59) ;  /* 0x0000000000141947 */ /* 0x000fea0003800000 */
[----:B------:R-:W-:Y:S01]  /*9350*/  ISETP.NE.AND P2, PT, R27, RZ, PT ;  /* 0x000000ff1b00720c */ /* 0x000fe20003f45270 */
[----:B-1----:R-:W-:-:S04]  /*9360*/  IMAD.MOV.U32 R2, RZ, RZ, 0x6000 ;  /* 0x00006000ff027424 */ /* 0x002fc800078e00ff */
[----:B------:R2:W-:Y:S08]  /*9370*/  SYNCS.ARRIVE.TRANS64 RZ, [R3+URZ+0x30830], R2 ;  /* 0x0308300203ff79a7 */ /* 0x0005f0000800003f */
[----:B------:R-:W-:Y:S05]  /*9380*/  @!P2 BRA `(.L_x_59) ;  /* 0x000000000004a947 */ /* 0x000fea0003800000 */
[----:B------:R-:W-:Y:S01]  /*9390*/  BPT.TRAP 0x1 ;  /* 0x000000040000795c */ /* 0x000fe20000300000 */
.L_x_59:
        /* <DEDUP_REMOVED lines=20> */
.L_x_99:
[----:B------:R-:W-:Y:S05]  /*94e0*/  @P1 BRA `(.L_x_61) ;  /* 0x0000000000141947 */ /* 0x000fea0003800000 */
[----:B------:R-:W-:Y:S01]  /*94f0*/  ISETP.NE.AND P1, PT, R27, RZ, PT ;  /* 0x000000ff1b00720c */ /* 0x000fe20003f25270 */
[----:B------:R-:W-:-:S04]  /*9500*/  IMAD.MOV.U32 R3, RZ, RZ, 0x6000 ;  /* 0x00006000ff037424 */ /* 0x000fc800078e00ff */
[----:B------:R2:W-:Y:S08]  /*9510*/  SYNCS.ARRIVE.TRANS64 RZ, [R2+URZ+0x50], R3 ;  /* 0x0000500302ff79a7 */ /* 0x0005f0000800003f */
[----:B------:R-:W-:Y:S05]  /*9520*/  @!P1 BRA `(.L_x_61) ;  /* 0x0000000000049947 */ /* 0x000fea0003800000 */
[----:B------:R-:W-:Y:S01]  /*9530*/  BPT.TRAP 0x1 ;  /* 0x000000040000795c */ /* 0x000fe20000300000 */
.L_x_61:
[----:B------:R-:W-:Y:S01]  /*9540*/  IMAD R16, R16, 0x6000, R19 ;  /* 0x0000600010107824 */ /* 0x000fe200078e0213 */
        /* <DEDUP_REMOVED lines=8> */
[----:B------:R-:W-:Y:S01]  /*95d0*/  R2UR UR12, R0 ;  /* 0x00000000000c72ca */ /* 0x000fe200000e0000 */
[----:B------:R-:W-:Y:S01]  /*95e0*/  UMOV UR10, URZ ;  /* 0x0000003f000a7c82 */ /* 0x000fe20008000000 */
[----:B------:R-:W-:-:S02]  /*95f0*/  IMAD.MOV.U32 R18, RZ, RZ, R12 ;  /* 0x000000ffff127224 */ /* 0x000fc400078e000c */
[----:B------:R-:W-:Y:S01]  /*9600*/  IMAD.MOV.U32 R7, RZ, RZ, R4 ;  /* 0x000000ffff077224 */ /* 0x000fe200078e0004 */
[----:B------:R-:W-:Y:S02]  /*9610*/  UIMAD UR11, UR11, 0xc0, URZ ;  /* 0x000000c00b0b78a4 */ /* 0x000fe4000f8e023f */
[----:B------:R-:W-:Y:S02]  /*9620*/  UIADD3 UR9, UR9, 0x50, URZ ;  /* 0x0000005009097890 */ /* 0x000fe4000fffe03f */
[----:B------:R-:W-:-:S09]  /*9630*/  UIADD3 UR8, UR8, 0x400, URZ ;  /* 0x0000040008087890 */ /* 0x000fd2000fffe03f */
[----:B------:R3:W-:Y:S02]  /*9640*/  UTMALDG.4D [UR8], [UR4], desc[UR6] ;  /* 0x00000608040075b4 */ /* 0x0007e40008019000 */
[----:B---3--:R-:W-:Y:S01]  /*9650*/  NOP ;  /* 0x0000000000007918 */ /* 0x008fe20000000000 */
.L_x_56:
[----:B------:R-:W-:Y:S05]  /*9660*/  BSYNC B1 ;  /* 0x0000000000017941 */ /* 0x000fea0003800000 */
.L_x_55:
[----:B------:R-:W-:Y:S01]  /*9670*/  VIADD R16, R10, 0x1 ;  /* 0x000000010a107836 */ /* 0x000fe20000000000 */
[----:B------:R-:W-:Y:S04]  /*9680*/  BSSY B1, `(.L_x_62) ;  /* 0x0000055000017945 */ /* 0x000fe80003800000 */
[----:B------:R-:W-:-:S04]  /*9690*/  ISETP.NE.AND P1, PT, R16, 0x2, PT ;  /* 0x000000021000780c */ /* 0x000fc80003f25270 */
[----:B-12---:R-:W-:Y:S02]  /*96a0*/  SEL R2, RZ, 0x1, P1 ;  /* 0x00000001ff027807 */ /* 0x006fe40000800000 */
[----:B------:R-:W-:Y:S02]  /*96b0*/  SEL R16, R16, RZ, P1 ;  /* 0x000000ff10107207 */ /* 0x000fe40000800000 */
[----:B------:R-:W-:Y:S01]  /*96c0*/  LOP3.LUT R17, R11, R2, RZ, 0x3c, !PT ;  /* 0x000000020b117212 */ /* 0x000fe200078e3cff */
[----:B------:R-:W-:Y:S06]  /*96d0*/  @!P6 BRA `(.L_x_63) ;  /* 0x00000004003ce947 */ /* 0x000fec0003800000 */
[----:B------:R-:W-:Y:S01]  /*96e0*/  VIADD R13, R9, 0xffffffff ;  /* 0xffffffff090d7836 */ /* 0x000fe20000000000 */
        /* <DEDUP_REMOVED lines=20> */
.L_x_64:
[----:B------:R-:W1:Y:S01]  /*9830*/  S2R R2, SR_TID.X ;  /* 0x0000000000027919 */ /* 0x000e620000002100 */
[----:B------:R-:W-:Y:S02]  /*9840*/  SHF.L.U32 R3, R17, 0x1f, RZ ;  /* 0x0000001f11037819 */ /* 0x000fe400000006ff */
[----:B-1----:R-:W-:Y:S01]  /*9850*/  LOP3.LUT R5, R2, 0x7f, RZ, 0xc0, !PT ;  /* 0x0000007f02057812 */ /* 0x002fe200078ec0ff */
[----:B------:R-:W-:-:S03]  /*9860*/  IMAD R2, R16, 0x8, R19 ;  /* 0x0000000810027824 */ /* 0x000fc600078e0213 */
[----:B------:R-:W-:Y:S01]  /*9870*/  ISETP.NE.AND P1, PT, R5, RZ, PT ;  /* 0x000000ff0500720c */ /* 0x000fe20003f25270 */
[----:B------:R-:W1:Y:S02]  /*9880*/  SYNCS.PHASECHK.TRANS64.TRYWAIT P2, [R2+URZ+0x30840], R3 ;  /* 0x03084003020075a7 */ /* 0x000e64000804017f */
[----:B-1----:R-:W-:Y:S10]  /*9890*/  @!P2 BRA `(.L_x_65) ;  /* 0x0000000c00a0a947 */ /* 0x002ff40003800000 */
.L_x_100:
[----:B------:R-:W-:Y:S05]  /*98a0*/  @P1 BRA `(.L_x_66) ;  /* 0x0000000000141947 */ /* 0x000fea0003800000 */
[----:B------:R-:W-:Y:S01]  /*98b0*/  ISETP.NE.AND P2, PT, R27, RZ, PT ;  /* 0x000000ff1b00720c */ /* 0x000fe20003f45270 */
[----:B-1----:R-:W-:-:S04]  /*98c0*/  IMAD.MOV.U32 R3, RZ, RZ, 0x6000 ;  /* 0x00006000ff037424 */ /* 0x002fc800078e00ff */
[----:B------:R2:W-:Y:S08]  /*98d0*/  SYNCS.ARRIVE.TRANS64 RZ, [R2+URZ+0x30830], R3 ;  /* 0x0308300302ff79a7 */ /* 0x0005f0000800003f */
[----:B------:R-:W-:Y:S05]  /*98e0*/  @!P2 BRA `(.L_x_66) ;  /* 0x000000000004a947 */ /* 0x000fea0003800000 */
[----:B------:R-:W-:Y:S01]  /*98f0*/  BPT.TRAP 0x1 ;  /* 0x000000040000795c */ /* 0x000fe20000300000 */
.L_x_66:
[----:B-12---:R-:W-:Y:S01]  /*9900*/  IMAD R2, R16, 0x6000, R19 ;  /* 0x0000600010027824 */ /* 0x006fe200078e0213 */
[----:B------:R-:W-:Y:S01]  /*9910*/  R2UR UR11, R13 ;  /* 0x000000000d0b72ca */ /* 0x000fe200000e0000 */
[----:B------:R-:W-:Y:S01]  /*9920*/  VIADD R3, R19, 0x30800 ;  /* 0x0003080013037836 */ /* 0x000fe20000000000 */
[----:B------:R-:W-:Y:S01]  /*9930*/  UIADD3 UR4, UP0, UR40, 0x370, URZ ;  /* 0x0000037028047890 */ /* 0x000fe2000ff1e03f */
[----:B------:R-:W-:Y:S01]  /*9940*/  R2UR UR12, R0 ;  /* 0x00000000000c72ca */ /* 0x000fe200000e0000 */
[----:B------:R-:W-:Y:S01]  /*9950*/  UMOV UR6, 0x0 ;  /* 0x0000000000067882 */ /* 0x000fe20000000000 */
[----:B------:R-:W-:Y:S01]  /*9960*/  R2UR UR8, R2 ;  /* 0x00000000020872ca */ /* 0x000fe200000e0000 */
[--C-:B------:R-:W-:Y:S01]  /*9970*/  IMAD R2, R16, 0x8, R3.reuse ;  /* 0x0000000810027824 */ /* 0x100fe200078e0203 */
[----:B-----5:R-:W-:Y:S01]  /*9980*/  R2UR UR13, R4 ;  /* 0x00000000040d72ca */ /* 0x020fe200000e0000 */
[----:B------:R-:W-:Y:S01]  /*9990*/  UIADD3.X UR5, URZ, UR41, URZ, UP0, !UPT ;  /* 0x000000293f057290 */ /* 0x000fe200087fe43f */
[----:B------:R-:W-:Y:S01]  /*99a0*/  SHF.L.U32 R11, R11, 0x1f, RZ ;  /* 0x0000001f0b0b7819 */ /* 0x000fe200000006ff */
[----:B------:R-:W-:Y:S01]  /*99b0*/  UMOV UR7, 0x14f00000 ;  /* 0x14f0000000077882 */ /* 0x000fe20000000000 */
[----:B------:R-:W-:Y:S01]  /*99c0*/  R2UR UR9, R2 ;  /* 0x00000000020972ca */ /* 0x000fe200000e0000 */
[----:B------:R-:W-:Y:S01]  /*99d0*/  IMAD R2, R10, 0x8, R3 ;  /* 0x000000080a027824 */ /* 0x000fe200078e0203 */
[----:B------:R-:W-:Y:S01]  /*99e0*/  UIMAD UR11, UR11, 0xc0, URZ ;  /* 0x000000c00b0b78a4 */ /* 0x000fe2000f8e023f */
[----:B------:R-:W-:-:S04]  /*99f0*/  UMOV UR10, URZ ;  /* 0x0000003f000a7c82 */ /* 0x000fc80008000000 */
[----:B------:R-:W-:-:S06]  /*9a00*/  UIADD3 UR8, UR8, 0x12400, URZ ;  /* 0x0001240008087890 */ /* 0x000fcc000fffe03f */
[----:B------:R-:W-:-:S09]  /*9a10*/  UIADD3 UR9, UR9, 0x30, URZ ;  /* 0x0000003009097890 */ /* 0x000fd2000fffe03f */
[----:B------:R1:W-:Y:S01]  /*9a20*/  UTMALDG.4D [UR8], [UR4], desc[UR6] ;  /* 0x00000608040075b4 */ /* 0x0003e20008019000 */
[----:B------:R-:W2:Y:S02]  /*9a30*/  SYNCS.PHASECHK.TRANS64.TRYWAIT P2, [R2+URZ+0x60], R11 ;  /* 0x0000600b020075a7 */ /* 0x000ea4000804017f */
[----:B-12---:R-:W-:Y:S05]  /*9a40*/  @!P2 BRA `(.L_x_67) ;  /* 0x0000000c0048a947 */ /* 0x006fea0003800000 */
.L_x_101:
[----:B------:R-:W-:Y:S05]  /*9a50*/  @P1 BRA `(.L_x_68) ;  /* 0x0000000000141947 */ /* 0x000fea0003800000 */
[----:B------:R-:W-:Y:S01]  /*9a60*/  ISETP.NE.AND P1, PT, R27, RZ, PT ;  /* 0x000000ff1b00720c */ /* 0x000fe20003f25270 */
[----:B------:R-:W-:-:S04]  /*9a70*/  IMAD.MOV.U32 R3, RZ, RZ, 0x6000 ;  /* 0x00006000ff037424 */ /* 0x000fc800078e00ff */
[----:B------:R2:W-:Y:S08]  /*9a80*/  SYNCS.ARRIVE.TRANS64 RZ, [R2+URZ+0x50], R3 ;  /* 0x0000500302ff79a7 */ /* 0x0005f0000800003f */
[----:B------:R-:W-:Y:S05]  /*9a90*/  @!P1 BRA `(.L_x_68) ;  /* 0x0000000000049947 */ /* 0x000fea0003800000 */
[----:B------:R-:W-:Y:S01]  /*9aa0*/  BPT.TRAP 0x1 ;  /* 0x000000040000795c */ /* 0x000fe20000300000 */
.L_x_68:
        /* <DEDUP_REMOVED lines=18> */
.L_x_63:
[----:B------:R-:W-:Y:S05]  /*9bd0*/  BSYNC B1 ;  /* 0x0000000000017941 */ /* 0x000fea0003800000 */
.L_x_62:
[C---:B------:R-:W-:Y:S01]  /*9be0*/  ISETP.GT.AND P1, PT, R9.reuse, 0x1, PT ;  /* 0x000000010900780c */ /* 0x040fe20003f24270 */
[----:B------:R-:W-:-:S12]  /*9bf0*/  VIADD R9, R9, 0xfffffffe ;  /* 0xfffffffe09097836 */ /* 0x000fd80000000000 */
[----:B------:R-:W-:Y:S05]  /*9c00*/  @P1 BRA `(.L_x_69) ;  /* 0xfffffff400401947 */ /* 0x000fea000383ffff */
.L_x_54:
[----:B------:R-:W-:Y:S05]  /*9c10*/  BSYNC B0 ;  /* 0x0000000000007941 */ /* 0x000fea0003800000 */
.L_x_45:
[----:B------:R-:W-:Y:S04]  /*9c20*/  BSSY B0, `(.L_x_70) ;  /* 0x000001f000007945 */ /* 0x000fe80003800000 */
[----:B------:R-:W-:Y:S05]  /*9c30*/  @!P6 BRA `(.L_x_71) ;  /* 0x000000000074e947 */ /* 0x000fea0003800000 */
[----:B-12---:R-:W1:Y:S01]  /*9c40*/  S2R R2, SR_TID.X ;  /* 0x0000000000027919 */ /* 0x006e620000002100 */
[----:B------:R-:W-:Y:S01]  /*9c50*/  IMAD R3, R16, 0x8, R19 ;  /* 0x0000000810037824 */ /* 0x000fe200078e0213 */
[----:B-1----:R-:W-:Y:S02]  /*9c60*/  LOP3.LUT R4, R2, 0x7f, RZ, 0xc0, !PT ;  /* 0x0000007f02047812 */ /* 0x002fe400078ec0ff */
[----:B------:R-:W-:Y:S02]  /*9c70*/  SHF.L.U32 R2, R17, 0x1f, RZ ;  /* 0x0000001f11027819 */ /* 0x000fe400000006ff */
[----:B------:R-:W-:Y:S02]  /*9c80*/  ISETP.NE.AND P1, PT, R4, RZ, PT ;  /* 0x000000ff0400720c */ /* 0x000fe40003f25270 */
[----:B------:R-:W1:Y:S02]  /*9c90*/  SYNCS.PHASECHK.TRANS64.TRYWAIT P0, [R3+URZ+0x30860], R2 ;  /* 0x03086002030075a7 */ /* 0x000e64000800017f */
[----:B-1----:R-:W-:Y:S09]  /*9ca0*/  @!P0 BRA `(.L_x_72) ;  /* 0x0000000800c48947 */ /* 0x002ff20003800000 */
.L_x_102:
[----:B------:R-:W-:Y:S05]  /*9cb0*/  @P1 BRA `(.L_x_73) ;  /* 0x0000000000141947 */ /* 0x000fea0003800000 */
[----:B------:R-:W-:Y:S01]  /*9cc0*/  ISETP.NE.AND P0, PT, R27, RZ, PT ;  /* 0x000000ff1b00720c */ /* 0x000fe20003f05270 */
[----:B-1----:R-:W-:-:S04]  /*9cd0*/  IMAD.MOV.U32 R2, RZ, RZ, 0x6000 ;  /* 0x00006000ff027424 */ /* 0x002fc800078e00ff */
[----:B------:R2:W-:Y:S08]  /*9ce0*/  SYNCS.ARRIVE.TRANS64 RZ, [R3+URZ+0x30850], R2 ;  /* 0x0308500203ff79a7 */ /* 0x0005f0000800003f */
[----:B------:R-:W-:Y:S05]  /*9cf0*/  @!P0 BRA `(.L_x_73) ;  /* 0x0000000000048947 */ /* 0x000fea0003800000 */
[----:B------:R-:W-:Y:S01]  /*9d00*/  BPT.TRAP 0x1 ;  /* 0x000000040000795c */ /* 0x000fe20000300000 */
.L_x_73:
        /* <DEDUP_REMOVED lines=10> */
[----:B------:R-:W-:-:S04]  /*9db0*/  UMOV UR10, URZ ;  /* 0x0000003f000a7c82 */ /* 0x000fc80008000000 */
[----:B------:R-:W-:Y:S02]  /*9dc0*/  UIMAD UR11, UR11, 0xc0, URZ ;  /* 0x000000c00b0b78a4 */ /* 0x000fe4000f8e023f */
[----:B------:R-:W-:Y:S02]  /*9dd0*/  UIADD3 UR9, UR9, 0x30850, URZ ;  /* 0x0003085009097890 */ /* 0x000fe4000fffe03f */
[----:B------:R-:W-:-:S09]  /*9de0*/  UIADD3 UR8, UR8, 0x400, URZ ;  /* 0x0000040008087890 */ /* 0x000fd2000fffe03f */
[----:B------:R3:W-:Y:S02]  /*9df0*/  UTMALDG.4D [UR8], [UR4], desc[UR6] ;  /* 0x00000608040075b4 */ /* 0x0007e40008019000 */
[----:B---3--:R-:W-:Y:S01]  /*9e00*/  NOP ;  /* 0x0000000000007918 */ /* 0x008fe20000000000 */
.L_x_71:
[----:B------:R-:W-:Y:S05]  /*9e10*/  BSYNC B0 ;  /* 0x0000000000007941 */ /* 0x000fea0003800000 */
.L_x_70:
[----:B------:R-:W-:Y:S01]  /*9e20*/  VIADD R26, R26, UR36 ;  /* 0x000000241a1a7c36 */ /* 0x000fe20008000000 */
[----:B------:R-:W-:Y:S01]  /*9e30*/  ULDC UR4, c[0x0][0xda4] ;  /* 0x0003690000047ab9 */ /* 0x000fe20000000800 */
[----:B------:R-:W-:Y:S02]  /*9e40*/  VIADD R16, R16, 0x1 ;  /* 0x0000000110107836 */ /* 0x000fe40000000000 */
[----:B------:R-:W-:Y:S01]  /*9e50*/  VIADD R29, R29, 0x1 ;  /* 0x000000011d1d7836 */ /* 0x000fe20000000000 */
[----:B------:R-:W-:Y:S02]  /*9e60*/  ISETP.GE.AND P1, PT, R26, UR4, PT ;  /* 0x000000041a007c0c */ /* 0x000fe4000bf26270 */
[----:B------:R-:W-:-:S04]  /*9e70*/  ISETP.NE.AND P0, PT, R16, 0x2, PT ;  /* 0x000000021000780c */ /* 0x000fc80003f05270 */
[----:B------:R-:W-:Y:S02]  /*9e80*/  SEL R0, RZ, 0x1, P0 ;  /* 0x00000001ff007807 */ /* 0x000fe40000000000 */
[----:B------:R-:W-:Y:S02]  /*9e90*/  SEL R16, R16, RZ, P0 ;  /* 0x000000ff10107207 */ /* 0x000fe40000000000 */
[----:B------:R-:W-:-:S03]  /*9ea0*/  LOP3.LUT R17, R17, R0, RZ, 0x3c, !PT ;  /* 0x0000000011117212 */ /* 0x000fc600078e3cff */
[----:B------:R-:W-:Y:S05]  /*9eb0*/  @!P1 BRA `(.L_x_74) ;  /* 0xffffffdc00c89947 */ /* 0x000fea000383ffff */
[----:B------:R-:W-:-:S07]  /*9ec0*/  LOP3.LUT R29, R29, 0x1, RZ, 0xc, !PT ;  /* 0x000000011d1d7812 */ /* 0x000fce00078e0cff */
.L_x_32:
[----:B-12---:R-:W1:Y:S01]  /*9ed0*/  S2R R3, SR_CgaCtaId ;  /* 0x0000000000037919 */ /* 0x006e620000008800 */
[----:B------:R-:W-:Y:S01]  /*9ee0*/  MOV R0, 0x400 ;  /* 0x0000040000007802 */ /* 0x000fe20000000f00 */
[----:B------:R-:W-:Y:S01]  /*9ef0*/  BSSY B0, `(.L_x_75) ;  /* 0x0000005000007945 */ /* 0x000fe20003800000 */
[----:B------:R-:W-:Y:S02]  /*9f00*/  SHF.L.U32 R29, R29, 0x1f, RZ ;  /* 0x0000001f1d1d7819 */ /* 0x000fe400000006ff */
[----:B-1----:R-:W-:-:S04]  /*9f10*/  LEA R8, R3, R0, 0x18 ;  /* 0x0000000003087211 */ /* 0x002fc800078ec0ff */
[----:B------:R-:W1:Y:S02]  /*9f20*/  SYNCS.PHASECHK.TRANS64.TRYWAIT P0, [R8+URZ+0x30820], R29 ;  /* 0x0308201d080075a7 */ /* 0x000e64000800017f */
[----:B-1----:R-:W-:Y:S05]  /*9f30*/  @!P0 BRA `(.L_x_76) ;  /* 0x0000000800348947 */ /* 0x002fea0003800000 */
.L_x_103:
[----:B------:R-:W-:Y:S05]  /*9f40*/  BSYNC B0 ;  /* 0x0000000000007941 */ /* 0x000fea0003800000 */
.L_x_75:
[----:B------:R-:W-:-:S03]  /*9f50*/  UMOV UR4, 0xffffffff ;  /* 0xffffffff00047882 */ /* 0x000fc60000000000 */
[----:B------:R-:W-:Y:S05]  /*9f60*/  BRA.DIV UR4, `(.L_x_77) ;  /* 0x0000000a043c7947 */ /* 0x000fea000b800000 */
[----:B------:R-:W2:Y:S02]  /*9f70*/  S2R R0, SR_TID.X ;  /* 0x0000000000007919 */ /* 0x000ea40000002100 */
[----:B--2---:R-:W-:-:S04]  /*9f80*/  SHF.R.U32.HI R0, RZ, 0x5, R0 ;  /* 0x00000005ff007819 */ /* 0x004fc80000011600 */
[----:B------:R-:W-:-:S05]  /*9f90*/  LOP3.LUT R0, R0, 0x3, RZ, 0xc0, !PT ;  /* 0x0000000300007812 */ /* 0x000fca00078ec0ff */
[----:B------:R2:W3:Y:S02]  /*9fa0*/  SHFL.IDX PT, R14, R0, RZ, 0x1f ;  /* 0x00001fff000e7589 */ /* 0x0004e400000e0000 */
.L_x_106:
[----:B---3--:R-:W-:Y:S01]  /*9fb0*/  ISETP.NE.AND P0, PT, R14, RZ, PT ;  /* 0x000000ff0e00720c */ /* 0x008fe20003f05270 */
[----:B------:R-:W-:-:S12]  /*9fc0*/  BSSY B0, `(.L_x_78) ;  /* 0x0000024000007945 */ /* 0x000fd80003800000 */
[----:B------:R-:W-:Y:S05]  /*9fd0*/  @P0 BRA `(.L_x_79) ;  /* 0x0000000000880947 */ /* 0x000fea0003800000 */
[----:B------:R-:W-:-:S03]  /*9fe0*/  UMOV UR4, 0xffffffff ;  /* 0xffffffff00047882 */ /* 0x000fc60000000000 */
[----:B------:R-:W-:Y:S05]  /*9ff0*/  BRA.DIV UR4, `(.L_x_80) ;  /* 0x0000000a044c7947 */ /* 0x000fea000b800000 */
[----:B------:R-:W-:-:S13]  /*a000*/  ELECT P6, URZ, PT ;  /* 0x00000000003f782f */ /* 0x000fda00038c0000 */
.L_x_109:
[----:B------:R-:W-:Y:S05]  /*a010*/  @!P6 BRA `(.L_x_79) ;  /* 0x000000000078e947 */ /* 0x000fea0003800000 */
[----:B--2---:R-:W2:Y:S02]  /*a020*/  LDL.LU R0, [R1+0x10] ;  /* 0x0000100001007983 */ /* 0x004ea40000300800 */
[----:B--2---:R-:W-:-:S04]  /*a030*/  LOP3.LUT R0, R0, 0x2, RZ, 0xfc, !PT ;  /* 0x0000000200007812 */ /* 0x004fc800078efcff */
[----:B------:R-:W-:-:S13]  /*a040*/  ISETP.NE.AND P2, PT, R0, 0x3, PT ;  /* 0x000000030000780c */ /* 0x000fda0003f45270 */
[----:B------:R-:W-:Y:S05]  /*a050*/  @!P2 BRA `(.L_x_81) ;  /* 0x000000000004a947 */ /* 0x000fea0003800000 */
[----:B------:R-:W-:Y:S01]  /*a060*/  BPT.TRAP 0x1 ;  /* 0x000000040000795c */ /* 0x000fe20000300000 */
.L_x_81:
[----:B------:R-:W-:Y:S01]  /*a070*/  VIADD R3, R8, 0x30840 ;  /* 0x0003084008037836 */ /* 0x000fe20000000000 */
[----:B------:R-:W-:Y:S01]  /*a080*/  SHF.L.U32 R4, R17, 0x1f, RZ ;  /* 0x0000001f11047819 */ /* 0x000fe200000006ff */
[C---:B------:R-:W-:Y:S02]  /*a090*/  VIADD R0, R16.reuse, 0x1 ;  /* 0x0000000110007836 */ /* 0x040fe40000000000 */
[----:B------:R-:W-:-:S03]  /*a0a0*/  IMAD R5, R16, 0x8, R3 ;  /* 0x0000000810057824 */ /* 0x000fc600078e0203 */
[C---:B------:R-:W-:Y:S01]  /*a0b0*/  ISETP.NE.AND P1, PT, R0.reuse, 0x2, PT ;  /* 0x000000020000780c */ /* 0x040fe20003f25270 */
[----:B------:R-:W2:Y:S03]  /*a0c0*/  SYNCS.PHASECHK.TRANS64.TRYWAIT P0, [R5+URZ], R4 ;  /* 0x00000004050075a7 */ /* 0x000ea6000800017f */
[----:B------:R-:W-:Y:S02]  /*a0d0*/  SEL R2, RZ, 0x1, P1 ;  /* 0x00000001ff027807 */ /* 0x000fe40000800000 */
[----:B------:R-:W-:Y:S02]  /*a0e0*/  SEL R6, R0, RZ, P1 ;  /* 0x000000ff00067207 */ /* 0x000fe40000800000 */
[----:B------:R-:W-:-:S03]  /*a0f0*/  LOP3.LUT R0, R17, R2, RZ, 0x3c, !PT ;  /* 0x0000000211007212 */ /* 0x000fc600078e3cff */
[----:B------:R-:W-:Y:S01]  /*a100*/  IMAD R3, R6, 0x8, R3 ;  /* 0x0000000806037824 */ /* 0x000fe200078e0203 */
[----:B------:R-:W-:Y:S01]  /*a110*/  SHF.L.U32 R0, R0, 0x1f, RZ ;  /* 0x0000001f00007819 */ /* 0x000fe200000006ff */
[----:B--2---:R-:W-:Y:S06]  /*a120*/  @!P0 BRA `(.L_x_82) ;  /* 0x0000000800208947 */ /* 0x004fec0003800000 */
.L_x_110:
[----:B------:R-:W3:Y:S02]  /*a130*/  SYNCS.PHASECHK.TRANS64.TRYWAIT P0, [R3+URZ], R0 ;  /* 0x00000000030075a7 */ /* 0x000ee4000800017f */
[----:B---3--:R-:W-:Y:S05]  /*a140*/  @!P0 BRA `(.L_x_83) ;  /* 0x00000008002c8947 */ /* 0x008fea0003800000 */
.L_x_111:
[----:B------:R-:W-:Y:S05]  /*a150*/  @!P2 BRA `(.L_x_84) ;  /* 0x000000000004a947 */ /* 0x000fea0003800000 */
[----:B------:R-:W-:Y:S01]  /*a160*/  BPT.TRAP 0x1 ;  /* 0x000000040000795c */ /* 0x000fe20000300000 */
.L_x_84:
[----:B---3--:R-:W-:-:S04]  /*a170*/  VIADD R3, R8, 0x30860 ;  /* 0x0003086008037836 */ /* 0x008fc80000000000 */
[----:B--2---:R-:W-:-:S04]  /*a180*/  IMAD R5, R16, 0x8, R3 ;  /* 0x0000000810057824 */ /* 0x004fc800078e0203 */
[----:B------:R-:W2:Y:S02]  /*a190*/  SYNCS.PHASECHK.TRANS64.TRYWAIT P0, [R5+URZ], R4 ;  /* 0x00000004050075a7 */ /* 0x000ea4000800017f */
[----:B--2---:R-:W-:Y:S05]  /*a1a0*/  @!P0 BRA `(.L_x_85) ;  /* 0x0000000800288947 */ /* 0x004fea0003800000 */
.L_x_112:
[----:B------:R-:W-:-:S07]  /*a1b0*/  IMAD R3, R6, 0x8, R3 ;  /* 0x0000000806037824 */ /* 0x000fce00078e0203 */
.L_x_86:
[----:B---3--:R3:W4:Y:S02]  /*a1c0*/  SYNCS.PHASECHK.TRANS64.TRYWAIT P0, [R3+URZ], R0 ;  /* 0x00000000030075a7 */ /* 0x008724000800017f */
[----:B----4-:R-:W-:Y:S05]  /*a1d0*/  @!P0 NANOSLEEP.SYNCS 0x989680 ;  /* 0x009896800000895d */ /* 0x010fea0003900000 */
[----:B------:R-:W4:Y:S02]  /*a1e0*/  @!P0 SYNCS.PHASECHK.TRANS64 P0, [R3+URZ], R0 ;  /* 0x00000000030085a7 */ /* 0x000f24000800007f */
[----:B----4-:R-:W-:Y:S05]  /*a1f0*/  @!P0 BRA `(.L_x_86) ;  /* 0xfffffffc00f08947 */ /* 0x010fea000383ffff */
.L_x_79:
[----:B------:R-:W-:Y:S05]  /*a200*/  BSYNC B0 ;  /* 0x0000000000007941 */ /* 0x000fea0003800000 */
.L_x_78:
[----:B------:R-:W-:Y:S05]  /*a210*/  EXIT ;  /* 0x000000000000794d */ /* 0x000fea0003800000 */
.L_x_10:
[----:B-1----:R-:W-:-:S04]  /*a220*/  IMAD.U32 R3, RZ, RZ, UR40 ;  /* 0x00000028ff037e24 */ /* 0x002fc8000f8e00ff */
[----:B------:R1:W2:Y:S03]  /*a230*/  SYNCS.PHASECHK.TRANS64.TRYWAIT P1, [R3+URZ+0x30800], R0 ;  /* 0x03080000030075a7 */ /* 0x0002a6000802017f */
[----:B--2---:R-:W-:Y:S05]  /*a240*/  @!P1 NANOSLEEP.SYNCS 0x989680 ;  /* 0x009896800000995d */ /* 0x004fea0003900000 */
[----:B------:R-:W2:Y:S02]  /*a250*/  @!P1 SYNCS.PHASECHK.TRANS64 P1, [R3+URZ+0x30800], R0 ;  /* 0x03080000030095a7 */ /* 0x000ea4000802007f */
[----:B--2---:R-:W-:Y:S05]  /*a260*/  @!P1 BRA `(.L_x_10) ;  /* 0xfffffffc00ec9947 */ /* 0x004fea000383ffff */
[----:B------:R-:W-:Y:S05]  /*a270*/  BRA `(.L_x_87) ;  /* 0xffffff70001c7947 */ /* 0x000fea000383ffff */
.L_x_14:
[----:B--2---:R2:W3:Y:S02]  /*a280*/  SYNCS.PHASECHK.TRANS64.TRYWAIT P2, [R4+URZ+0x30830], R3 ;  /* 0x03083003040075a7 */ /* 0x0044e4000804017f */
[----:B---3--:R-:W-:Y:S05]  /*a290*/  @!P2 NANOSLEEP.SYNCS 0x989680 ;  /* 0x009896800000a95d */ /* 0x008fea0003900000 */
[----:B------:R-:W3:Y:S02]  /*a2a0*/  @!P2 SYNCS.PHASECHK.TRANS64 P2, [R4+URZ+0x30830], R3 ;  /* 0x030830030400a5a7 */ /* 0x000ee4000804007f */
[----:B---3--:R-:W-:Y:S05]  /*a2b0*/  @!P2 BRA `(.L_x_14) ;  /* 0xfffffffc00f0a947 */ /* 0x008fea000383ffff */
[----:B------:R-:W-:Y:S05]  /*a2c0*/  BRA `(.L_x_13) ;  /* 0xffffff7000507947 */ /* 0x000fea000383ffff */
.L_x_19:
[----:B---3--:R-:W-:-:S04]  /*a2d0*/  IMAD.U32 R3, RZ, RZ, UR7 ;  /* 0x00000007ff037e24 */ /* 0x008fc8000f8e00ff */
[----:B------:R3:W4:Y:S03]  /*a2e0*/  SYNCS.PHASECHK.TRANS64.TRYWAIT P2, [R3+URZ+0x30830], R0 ;  /* 0x03083000030075a7 */ /* 0x000726000804017f */
[----:B----4-:R-:W-:Y:S05]  /*a2f0*/  @!P2 NANOSLEEP.SYNCS 0x989680 ;  /* 0x009896800000a95d */ /* 0x010fea0003900000 */
[----:B------:R-:W4:Y:S02]  /*a300*/  @!P2 SYNCS.PHASECHK.TRANS64 P2, [R3+URZ+0x30830], R0 ;  /* 0x030830000300a5a7 */ /* 0x000f24000804007f */
[----:B----4-:R-:W-:Y:S05]  /*a310*/  @!P2 BRA `(.L_x_19) ;  /* 0xfffffffc00eca947 */ /* 0x010fea000383ffff */
[----:B------:R-:W-:Y:S05]  /*a320*/  BRA `(.L_x_16) ;  /* 0xffffff9c00a47947 */ /* 0x000fea000383ffff */
.L_x_23:
[----:B--2---:R-:W-:-:S04]  /*a330*/  IMAD.U32 R3, RZ, RZ, UR7 ;  /* 0x00000007ff037e24 */ /* 0x004fc8000f8e00ff */
[----:B------:R2:W3:Y:S03]  /*a340*/  SYNCS.PHASECHK.TRANS64.TRYWAIT P2, [R3+URZ+0x30850], R0 ;  /* 0x03085000030075a7 */ /* 0x0004e6000804017f */
[----:B---3--:R-:W-:Y:S05]  /*a350*/  @!P2 NANOSLEEP.SYNCS 0x989680 ;  /* 0x009896800000a95d */ /* 0x008fea0003900000 */
[----:B------:R-:W3:Y:S02]  /*a360*/  @!P2 SYNCS.PHASECHK.TRANS64 P2, [R3+URZ+0x30850], R0 ;  /* 0x030850000300a5a7 */ /* 0x000ee4000804007f */
[----:B---3--:R-:W-:Y:S05]  /*a370*/  @!P2 BRA `(.L_x_23) ;  /* 0xfffffffc00eca947 */ /* 0x008fea000383ffff */
[----:B------:R-:W-:Y:S05]  /*a380*/  BRA `(.L_x_20) ;  /* 0xffffffa000247947 */ /* 0x000fea000383ffff */
.L_x_28:
[----:B----4-:R-:W-:-:S04]  /*a390*/  IMAD.U32 R7, RZ, RZ, UR12 ;  /* 0x0000000cff077e24 */ /* 0x010fc8000f8e00ff */
[----:B------:R4:W1:Y:S03]  /*a3a0*/  SYNCS.PHASECHK.TRANS64.TRYWAIT P0, [R7+URZ+0x30850], R4 ;  /* 0x03085004070075a7 */ /* 0x000866000800017f */
[----:B-1----:R-:W-:Y:S05]  /*a3b0*/  @!P0 NANOSLEEP.SYNCS 0x989680 ;  /* 0x009896800000895d */ /* 0x002fea0003900000 */
[----:B------:R-:W1:Y:S02]  /*a3c0*/  @!P0 SYNCS.PHASECHK.TRANS64 P0, [R7+URZ+0x30850], R4 ;  /* 0x03085004070085a7 */ /* 0x000e64000800007f */
[----:B-1----:R-:W-:Y:S05]  /*a3d0*/  @!P0 BRA `(.L_x_28) ;  /* 0xfffffffc00ec8947 */ /* 0x002fea000383ffff */
[----:B------:R-:W-:Y:S05]  /*a3e0*/  BRA `(.L_x_27) ;  /* 0xffffffc400dc7947 */ /* 0x000fea000383ffff */
.L_x_37:
[----:B------:R-:W1:Y:S01]  /*a3f0*/  S2R R4, SR_TID.X ;  /* 0x0000000000047919 */ /* 0x000e620000002100 */
[----:B------:R-:W-:Y:S01]  /*a400*/  BSSY B0, `(.L_x_88) ;  /* 0x000000a000007945 */ /* 0x000fe20003800000 */
[----:B------:R-:W-:Y:S02]  /*a410*/  IMAD.MOV.U32 R12, RZ, RZ, RZ ;  /* 0x000000ffff0c7224 */ /* 0x000fe400078e00ff */
[----:B------:R-:W-:Y:S02]  /*a420*/  IMAD.MOV.U32 R11, RZ, RZ, 0x1f ;  /* 0x0000001fff0b7424 */ /* 0x000fe400078e00ff */
[----:B------:R-:W-:Y:S01]  /*a430*/  IMAD.MOV.U32 R15, RZ, RZ, -0x1 ;  /* 0xffffffffff0f7424 */ /* 0x000fe200078e00ff */
[----:B-1----:R-:W-:-:S04]  /*a440*/  SHF.R.U32.HI R4, RZ, 0x5, R4 ;  /* 0x00000005ff047819 */ /* 0x002fc80000011604 */
[----:B------:R-:W-:-:S05]  /*a450*/  LOP3.LUT R4, R4, 0x3, RZ, 0xc0, !PT ;  /* 0x0000000304047812 */ /* 0x000fca00078ec0ff */
[----:B------:R-:W-:-:S07]  /*a460*/  IMAD.MOV.U32 R13, RZ, RZ, R4 ;  /* 0x000000ffff0d7224 */ /* 0x000fce00078e0004 */
[----:B------:R-:W-:Y:S05]  /*a470*/  WARPSYNC.COLLECTIVE R15, `(.L_x_89) ;  /* 0x000000000f087348 */ /* 0x000fea0003c00000 */
[----:B------:R1:W2:Y:S02]  /*a480*/  SHFL.IDX P6, R14, R13, R12, R11 ;  /* 0x0000000c0d0e7389 */ /* 0x0002a400000c000b */
[----:B-12---:R-:W-:Y:S01]  /*a490*/  ENDCOLLECTIVE ;  /* 0x000000000000791b */ /* 0x006fe20003800000 */
.L_x_89:
[----:B------:R-:W-:Y:S05]  /*a4a0*/  BSYNC B0 ;  /* 0x0000000000007941 */ /* 0x000fea0003800000 */
.L_x_88:
[----:B------:R-:W-:Y:S05]  /*a4b0*/  BRA `(.L_x_90) ;  /* 0xffffffe000387947 */ /* 0x000fea000383ffff */
.L_x_38:
[----:B------:R-:W-:Y:S01]  /*a4c0*/  BSSY B0, `(.L_x_91) ;  /* 0x0000006000007945 */ /* 0x000fe20003800000 */
[----:B------:R-:W-:-:S07]  /*a4d0*/  IMAD.MOV.U32 R15, RZ, RZ, -0x1 ;  /* 0xffffffffff0f7424 */ /* 0x000fce00078e00ff */
[----:B------:R-:W-:Y:S05]  /*a4e0*/  WARPSYNC.COLLECTIVE R15, `(.L_x_92) ;  /* 0x000000000f0c7348 */ /* 0x000fea0003c00000 */
[----:B------:R-:W-:Y:S02]  /*a4f0*/  ELECT P6, UR62, PT ;  /* 0x00000000003e782f */ /* 0x000fe400038c0000 */
[----:B------:R-:W-:Y:S01]  /*a500*/  MOV R14, UR62 ;  /* 0x0000003e000e7c02 */ /* 0x000fe20008000f00 */
[----:B------:R-:W-:Y:S10]  /*a510*/  ENDCOLLECTIVE ;  /* 0x000000000000791b */ /* 0x000ff40003800000 */
.L_x_92:
[----:B------:R-:W-:Y:S05]  /*a520*/  BSYNC B0 ;  /* 0x0000000000007941 */ /* 0x000fea0003800000 */
.L_x_91:
[----:B------:R-:W-:Y:S05]  /*a530*/  BRA `(.L_x_93) ;  /* 0xffffffe0002c7947 */ /* 0x000fea000383ffff */
.L_x_41:
[----:B--2---:R2:W3:Y:S02]  /*a540*/  SYNCS.PHASECHK.TRANS64.TRYWAIT P1, [R5+URZ+0x30840], R4 ;  /* 0x03084004050075a7 */ /* 0x0044e4000802017f */
[----:B---3--:R-:W-:Y:S05]  /*a550*/  @!P1 NANOSLEEP.SYNCS 0x989680 ;  /* 0x009896800000995d */ /* 0x008fea0003900000 */
[----:B------:R-:W3:Y:S02]  /*a560*/  @!P1 SYNCS.PHASECHK.TRANS64 P1, [R5+URZ+0x30840], R4 ;  /* 0x03084004050095a7 */ /* 0x000ee4000802007f */
[----:B---3--:R-:W-:Y:S05]  /*a570*/  @!P1 BRA `(.L_x_41) ;  /* 0xfffffffc00f09947 */ /* 0x008fea000383ffff */
[----:B------:R-:W-:Y:S05]  /*a580*/  BRA `(.L_x_94) ;  /* 0xffffffe0008c7947 */ /* 0x000fea000383ffff */
.L_x_44:
[----:B--2---:R2:W3:Y:S02]  /*a590*/  SYNCS.PHASECHK.TRANS64.TRYWAIT P1, [R19+URZ+0x30820], R4 ;  /* 0x03082004130075a7 */ /* 0x0044e4000802017f */
[----:B---3--:R-:W-:Y:S05]  /*a5a0*/  @!P1 NANOSLEEP.SYNCS 0x989680 ;  /* 0x009896800000995d */ /* 0x008fea0003900000 */
[----:B------:R-:W3:Y:S02]  /*a5b0*/  @!P1 SYNCS.PHASECHK.TRANS64 P1, [R19+URZ+0x30820], R4 ;  /* 0x03082004130095a7 */ /* 0x000ee4000802007f */
[----:B---3--:R-:W-:Y:S05]  /*a5c0*/  @!P1 BRA `(.L_x_44) ;  /* 0xfffffffc00f09947 */ /* 0x008fea000383ffff */
[----:B------:R-:W-:Y:S05]  /*a5d0*/  BRA `(.L_x_95) ;  /* 0xffffffe4002c7947 */ /* 0x000fea000383ffff */
.L_x_50:
[----:B-1----:R1:W2:Y:S02]  /*a5e0*/  SYNCS.PHASECHK.TRANS64.TRYWAIT P2, [R3+URZ+0x30840], R2 ;  /* 0x03084002030075a7 */ /* 0x0022a4000804017f */
[----:B--2---:R-:W-:Y:S05]  /*a5f0*/  @!P2 NANOSLEEP.SYNCS 0x989680 ;  /* 0x009896800000a95d */ /* 0x004fea0003900000 */
[----:B------:R-:W2:Y:S02]  /*a600*/  @!P2 SYNCS.PHASECHK.TRANS64 P2, [R3+URZ+0x30840], R2 ;  /* 0x030840020300a5a7 */ /* 0x000ea4000804007f */
[----:B--2---:R-:W-:Y:S05]  /*a610*/  @!P2 BRA `(.L_x_50) ;  /* 0xfffffffc00f0a947 */ /* 0x004fea000383ffff */
[----:B------:R-:W-:Y:S05]  /*a620*/  BRA `(.L_x_96) ;  /* 0xffffffe400c47947 */ /* 0x000fea000383ffff */
.L_x_52:
[----:B-1----:R1:W2:Y:S02]  /*a630*/  SYNCS.PHASECHK.TRANS64.TRYWAIT P2, [R2+URZ+0x60], R5 ;  /* 0x00006005020075a7 */ /* 0x0022a4000804017f */
[----:B--2---:R-:W-:Y:S05]  /*a640*/  @!P2 NANOSLEEP.SYNCS 0x989680 ;  /* 0x009896800000a95d */ /* 0x004fea0003900000 */
[----:B------:R-:W2:Y:S02]  /*a650*/  @!P2 SYNCS.PHASECHK.TRANS64 P2, [R2+URZ+0x60], R5 ;  /* 0x000060050200a5a7 */ /* 0x000ea4000804007f */
[----:B--2---:R-:W-:Y:S05]  /*a660*/  @!P2 BRA `(.L_x_52) ;  /* 0xfffffffc00f0a947 */ /* 0x004fea000383ffff */
[----:B------:R-:W-:Y:S05]  /*a670*/  BRA `(.L_x_97) ;  /* 0xffffffe800187947 */ /* 0x000fea000383ffff */
.L_x_58:
[----:B-1----:R1:W2:Y:S02]  /*a680*/  SYNCS.PHASECHK.TRANS64.TRYWAIT P2, [R3+URZ+0x30840], R2 ;  /* 0x03084002030075a7 */ /* 0x0022a4000804017f */
[----:B--2---:R-:W-:Y:S05]  /*a690*/  @!P2 NANOSLEEP.SYNCS 0x989680 ;  /* 0x009896800000a95d */ /* 0x004fea0003900000 */
[----:B------:R-:W2:Y:S02]  /*a6a0*/  @!P2 SYNCS.PHASECHK.TRANS64 P2, [R3+URZ+0x30840], R2 ;  /* 0x030840020300a5a7 */ /* 0x000ea4000804007f */
[----:B--2---:R-:W-:Y:S05]  /*a6b0*/  @!P2 BRA `(.L_x_58) ;  /* 0xfffffffc00f0a947 */ /* 0x004fea000383ffff */
[----:B------:R-:W-:Y:S05]  /*a6c0*/  BRA `(.L_x_98) ;  /* 0xffffffec001c7947 */ /* 0x000fea000383ffff */
.L_x_60:
[----:B-1----:R1:W2:Y:S02]  /*a6d0*/  SYNCS.PHASECHK.TRANS64.TRYWAIT P2, [R2+URZ+0x60], R17 ;  /* 0x00006011020075a7 */ /* 0x0022a4000804017f */
[----:B--2---:R-:W-:Y:S05]  /*a6e0*/  @!P2 NANOSLEEP.SYNCS 0x989680 ;  /* 0x009896800000a95d */ /* 0x004fea0003900000 */
[----:B------:R-:W2:Y:S02]  /*a6f0*/  @!P2 SYNCS.PHASECHK.TRANS64 P2, [R2+URZ+0x60], R17 ;  /* 0x000060110200a5a7 */ /* 0x000ea4000804007f */
[----:B--2---:R-:W-:Y:S05]  /*a700*/  @!P2 BRA `(.L_x_60) ;  /* 0xfffffffc00f0a947 */ /* 0x004fea000383ffff */
[----:B------:R-:W-:Y:S05]  /*a710*/  BRA `(.L_x_99) ;  /* 0xffffffec00707947 */ /* 0x000fea000383ffff */
.L_x_65:
[----:B-1----:R1:W2:Y:S02]  /*a720*/  SYNCS.PHASECHK.TRANS64.TRYWAIT P2, [R2+URZ+0x30840], R3 ;  /* 0x03084003020075a7 */ /* 0x0022a4000804017f */
[----:B--2---:R-:W-:Y:S05]  /*a730*/  @!P2 NANOSLEEP.SYNCS 0x989680 ;  /* 0x009896800000a95d */ /* 0x004fea0003900000 */
[----:B------:R-:W2:Y:S02]  /*a740*/  @!P2 SYNCS.PHASECHK.TRANS64 P2, [R2+URZ+0x30840], R3 ;  /* 0x030840030200a5a7 */ /* 0x000ea4000804007f */
[----:B--2---:R-:W-:Y:S05]  /*a750*/  @!P2 BRA `(.L_x_65) ;  /* 0xfffffffc00f0a947 */ /* 0x004fea000383ffff */
[----:B------:R-:W-:Y:S05]  /*a760*/  BRA `(.L_x_100) ;  /* 0xfffffff0004c7947 */ /* 0x000fea000383ffff */
.L_x_67:
[----:B-1----:R1:W2:Y:S02]  /*a770*/  SYNCS.PHASECHK.TRANS64.TRYWAIT P2, [R2+URZ+0x60], R11 ;  /* 0x0000600b020075a7 */ /* 0x0022a4000804017f */
[----:B--2---:R-:W-:Y:S05]  /*a780*/  @!P2 NANOSLEEP.SYNCS 0x989680 ;  /* 0x009896800000a95d */ /* 0x004fea0003900000 */
[----:B------:R-:W2:Y:S02]  /*a790*/  @!P2 SYNCS.PHASECHK.TRANS64 P2, [R2+URZ+0x60], R11 ;  /* 0x0000600b0200a5a7 */ /* 0x000ea4000804007f */
[----:B--2---:R-:W-:Y:S05]  /*a7a0*/  @!P2 BRA `(.L_x_67) ;  /* 0xfffffffc00f0a947 */ /* 0x004fea000383ffff */
[----:B------:R-:W-:Y:S05]  /*a7b0*/  BRA `(.L_x_101) ;  /* 0xfffffff000a47947 */ /* 0x000fea000383ffff */
.L_x_72:
[----:B-1----:R1:W2:Y:S02]  /*a7c0*/  SYNCS.PHASECHK.TRANS64.TRYWAIT P0, [R3+URZ+0x30860], R2 ;  /* 0x03086002030075a7 */ /* 0x0022a4000800017f */
[----:B--2---:R-:W-:Y:S05]  /*a7d0*/  @!P0 NANOSLEEP.SYNCS 0x989680 ;  /* 0x009896800000895d */ /* 0x004fea0003900000 */
[----:B------:R-:W2:Y:S02]  /*a7e0*/  @!P0 SYNCS.PHASECHK.TRANS64 P0, [R3+URZ+0x30860], R2 ;  /* 0x03086002030085a7 */ /* 0x000ea4000800007f */
[----:B--2---:R-:W-:Y:S05]  /*a7f0*/  @!P0 BRA `(.L_x_72) ;  /* 0xfffffffc00f08947 */ /* 0x004fea000383ffff */
[----:B------:R-:W-:Y:S05]  /*a800*/  BRA `(.L_x_102) ;  /* 0xfffffff400287947 */ /* 0x000fea000383ffff */
.L_x_76:
[----:B-1----:R1:W2:Y:S02]  /*a810*/  SYNCS.PHASECHK.TRANS64.TRYWAIT P0, [R8+URZ+0x30820], R29 ;  /* 0x0308201d080075a7 */ /* 0x0022a4000800017f */
[----:B--2---:R-:W-:Y:S05]  /*a820*/  @!P0 NANOSLEEP.SYNCS 0x989680 ;  /* 0x009896800000895d */ /* 0x004fea0003900000 */
[----:B------:R-:W2:Y:S02]  /*a830*/  @!P0 SYNCS.PHASECHK.TRANS64 P0, [R8+URZ+0x30820], R29 ;  /* 0x0308201d080085a7 */ /* 0x000ea4000800007f */
[----:B--2---:R-:W-:Y:S05]  /*a840*/  @!P0 BRA `(.L_x_76) ;  /* 0xfffffffc00f08947 */ /* 0x004fea000383ffff */
[----:B------:R-:W-:Y:S05]  /*a850*/  BRA `(.L_x_103) ;  /* 0xfffffff400b87947 */ /* 0x000fea000383ffff */
.L_x_77:
[----:B------:R-:W2:Y:S01]  /*a860*/  S2R R0, SR_TID.X ;  /* 0x0000000000007919 */ /* 0x000ea20000002100 */
[----:B------:R-:W-:Y:S01]  /*a870*/  BSSY B0, `(.L_x_104) ;  /* 0x000000a000007945 */ /* 0x000fe20003800000 */
[----:B------:R-:W-:Y:S02]  /*a880*/  IMAD.MOV.U32 R12, RZ, RZ, RZ ;  /* 0x000000ffff0c7224 */ /* 0x000fe400078e00ff */
[----:B------:R-:W-:Y:S02]  /*a890*/  IMAD.MOV.U32 R11, RZ, RZ, 0x1f ;  /* 0x0000001fff0b7424 */ /* 0x000fe400078e00ff */
[----:B------:R-:W-:Y:S01]  /*a8a0*/  IMAD.MOV.U32 R15, RZ, RZ, -0x1 ;  /* 0xffffffffff0f7424 */ /* 0x000fe200078e00ff */
[----:B--2---:R-:W-:-:S04]  /*a8b0*/  SHF.R.U32.HI R0, RZ, 0x5, R0 ;  /* 0x00000005ff007819 */ /* 0x004fc80000011600 */
[----:B------:R-:W-:-:S05]  /*a8c0*/  LOP3.LUT R0, R0, 0x3, RZ, 0xc0, !PT ;  /* 0x0000000300007812 */ /* 0x000fca00078ec0ff */
[----:B------:R-:W-:-:S07]  /*a8d0*/  IMAD.MOV.U32 R13, RZ, RZ, R0 ;  /* 0x000000ffff0d7224 */ /* 0x000fce00078e0000 */
[----:B-1----:R-:W-:Y:S05]  /*a8e0*/  WARPSYNC.COLLECTIVE R15, `(.L_x_105) ;  /* 0x000000000f087348 */ /* 0x002fea0003c00000 */
[----:B------:R2:W3:Y:S02]  /*a8f0*/  SHFL.IDX P6, R14, R13, R12, R11 ;  /* 0x0000000c0d0e7389 */ /* 0x0004e400000c000b */
[----:B-123--:R-:W-:Y:S01]  /*a900*/  ENDCOLLECTIVE ;  /* 0x000000000000791b */ /* 0x00efe20003800000 */
.L_x_105:
[----:B------:R-:W-:Y:S05]  /*a910*/  BSYNC B0 ;  /* 0x0000000000007941 */ /* 0x000fea0003800000 */
.L_x_104:
[----:B------:R-:W-:Y:S05]  /*a920*/  BRA `(.L_x_106) ;  /* 0xfffffff400a07947 */ /* 0x000fea000383ffff */
.L_x_80:
[----:B------:R-:W-:Y:S01]  /*a930*/  BSSY B1, `(.L_x_107) ;  /* 0x0000006000017945 */ /* 0x000fe20003800000 */
[----:B------:R-:W-:-:S07]  /*a940*/  IMAD.MOV.U32 R15, RZ, RZ, -0x1 ;  /* 0xffffffffff0f7424 */ /* 0x000fce00078e00ff */
[----:B-12---:R-:W-:Y:S05]  /*a950*/  WARPSYNC.COLLECTIVE R15, `(.L_x_108) ;  /* 0x000000000f0c7348 */ /* 0x006fea0003c00000 */
[----:B------:R-:W-:Y:S02]  /*a960*/  ELECT P6, UR62, PT ;  /* 0x00000000003e782f */ /* 0x000fe400038c0000 */
[----:B------:R-:W-:Y:S01]  /*a970*/  MOV R14, UR62 ;  /* 0x0000003e000e7c02 */ /* 0x000fe20008000f00 */
[----:B-12---:R-:W-:Y:S10]  /*a980*/  ENDCOLLECTIVE ;  /* 0x000000000000791b */ /* 0x006ff40003800000 */
.L_x_108:
[----:B------:R-:W-:Y:S05]  /*a990*/  BSYNC B1 ;  /* 0x0000000000017941 */ /* 0x000fea0003800000 */
.L_x_107:
[----:B------:R-:W-:Y:S05]  /*a9a0*/  BRA `(.L_x_109) ;  /* 0xfffffff400987947 */ /* 0x000fea000383ffff */
.L_x_82:
[----:B--2---:R2:W3:Y:S02]  /*a9b0*/  SYNCS.PHASECHK.TRANS64.TRYWAIT P0, [R5+URZ], R4 ;  /* 0x00000004050075a7 */ /* 0x0044e4000800017f */
[----:B---3--:R-:W-:Y:S05]  /*a9c0*/  @!P0 NANOSLEEP.SYNCS 0x989680 ;  /* 0x009896800000895d */ /* 0x008fea0003900000 */
[----:B------:R-:W3:Y:S02]  /*a9d0*/  @!P0 SYNCS.PHASECHK.TRANS64 P0, [R5+URZ], R4 ;  /* 0x00000004050085a7 */ /* 0x000ee4000800007f */
[----:B---3--:R-:W-:Y:S05]  /*a9e0*/  @!P0 BRA `(.L_x_82) ;  /* 0xfffffffc00f08947 */ /* 0x008fea000383ffff */
[----:B------:R-:W-:Y:S05]  /*a9f0*/  BRA `(.L_x_110) ;  /* 0xfffffff400cc7947 */ /* 0x000fea000383ffff */
.L_x_83:
[----:B---3--:R3:W4:Y:S02]  /*aa00*/  SYNCS.PHASECHK.TRANS64.TRYWAIT P0, [R3+URZ], R0 ;  /* 0x00000000030075a7 */ /* 0x008724000800017f */
[----:B----4-:R-:W-:Y:S05]  /*aa10*/  @!P0 NANOSLEEP.SYNCS 0x989680 ;  /* 0x009896800000895d */ /* 0x010fea0003900000 */
[----:B------:R-:W4:Y:S02]  /*aa20*/  @!P0 SYNCS.PHASECHK.TRANS64 P0, [R3+URZ], R0 ;  /* 0x00000000030085a7 */ /* 0x000f24000800007f */
[----:B----4-:R-:W-:Y:S05]  /*aa30*/  @!P0 BRA `(.L_x_83) ;  /* 0xfffffffc00f08947 */ /* 0x010fea000383ffff */
[----:B------:R-:W-:Y:S05]  /*aa40*/  BRA `(.L_x_111) ;  /* 0xfffffff400c07947 */ /* 0x000fea000383ffff */
.L_x_85:
[----:B--2---:R2:W3:Y:S02]  /*aa50*/  SYNCS.PHASECHK.TRANS64.TRYWAIT P0, [R5+URZ], R4 ;  /* 0x00000004050075a7 */ /* 0x0044e4000800017f */
[----:B---3--:R-:W-:Y:S05]  /*aa60*/  @!P0 NANOSLEEP.SYNCS 0x989680 ;  /* 0x009896800000895d */ /* 0x008fea0003900000 */
[----:B------:R-:W3:Y:S02]  /*aa70*/  @!P0 SYNCS.PHASECHK.TRANS64 P0, [R5+URZ], R4 ;  /* 0x00000004050085a7 */ /* 0x000ee4000800007f */
[----:B---3--:R-:W-:Y:S05]  /*aa80*/  @!P0 BRA `(.L_x_85) ;  /* 0xfffffffc00f08947 */ /* 0x008fea000383ffff */
[----:B------:R-:W-:Y:S05]  /*aa90*/  BRA `(.L_x_112) ;  /* 0xfffffff400c47947 */ /* 0x000fea000383ffff */
.L_x_113:
[----:B------:R-:W-:-:S00]  /*aaa0*/  BRA `(.L_x_113) ;  /* 0xfffffffc00fc7947 */ /* 0x000fc0000383ffff */
[----:B------:R-:W-:-:S00]  /*aab0*/  NOP ;  /* 0x0000000000007918 */ /* 0x000fc00000000000 */
        /* <DEDUP_REMOVED lines=12> */
.L_x_2276:


//--------------------- .text._ZN7cutlass13device_kernelIN5flash11enable_sm90INS1_16FlashAttnFwdSm90INS1_25CollectiveMainloopFwdSm90ILi2EN4cute5tupleIJNS5_1CILi1EEES8_S8_EEENS6_IJNS7_ILi192EEESA_NS7_ILi64EEEEEELi64ENS_10bfloat16_tEfNS_4arch4Sm90ELb0ELb0ELb0ELb1ELb0ELb0ELb0ELb0ELb1ELb0ELb0ELb0EEENS1_21CollectiveEpilogueFwdINS6_IJSA_SB_SA_EEES9_SD_SF_Li384ELb1ELb0ELb0ELb0EEENS1_36VarlenDynamicPersistentTileSchedulerILi192ELi192ELi384ELi32ELb0ELb0ELb1ELb0ELb1ELb1EEEEEEEEEvNT_6ParamsE --------------------------
	.section	.text._ZN7cutlass13device_kernelIN5flash11enable_sm90INS1_16FlashAttnFwdSm90INS1_25CollectiveMainloopFwdSm90ILi2EN4cute5tupleIJNS5_1CILi1EEES8_S8_EEENS6_IJNS7_ILi192EEESA_NS7_ILi64EEEEEELi64ENS_10bfloat16_tEfNS_4arch4Sm90ELb0ELb0ELb0ELb1ELb0ELb0ELb0ELb0ELb1ELb0ELb0ELb0EEENS1_21CollectiveEpilogueFwdINS6_IJSA_SB_SA_EEES9_SD_SF_Li384ELb1ELb0ELb0ELb0EEENS1_36VarlenDynamicPersistentTileSchedulerILi192ELi192ELi384ELi32ELb0ELb0ELb1ELb0ELb1ELb1EEEEEEEEEvNT_6ParamsE,"ax",@progbits
	.align	128
.text._ZN7cutlass13device_kernelIN5flash11enable_sm90INS1_16FlashAttnFwdSm90INS1_25CollectiveMainloopFwdSm90ILi2EN4cute5tupleIJNS5_1CILi1EEES8_S8_EEENS6_IJNS7_ILi192EEESA_NS7_ILi64EEEEEELi64ENS_10bfloat16_tEfNS_4arch4Sm90ELb0ELb0ELb0ELb1ELb0ELb0ELb0ELb0ELb1ELb0ELb0ELb0EEENS1_21CollectiveEpilogueFwdINS6_IJSA_SB_SA_EEES9_SD_SF_Li384ELb1ELb0ELb0ELb0EEENS1_36VarlenDynamicPersistentTileSchedulerILi192ELi192ELi384ELi32ELb0ELb0ELb1ELb0ELb1ELb1EEEEEEEEEvNT_6ParamsE:
        .type           _ZN7cutlass13device_kernelIN5flash11enable_sm90INS1_16FlashAttnFwdSm90INS1_25CollectiveMainloopFwdSm90ILi2EN4cute5tupleIJNS5_1CILi1EEES8_S8_EEENS6_IJNS7_ILi192EEESA_NS7_ILi64EEEEEELi64ENS_10bfloat16_tEfNS_4arch4Sm90ELb0ELb0ELb0ELb1ELb0ELb0ELb0ELb0ELb1ELb0ELb0ELb0EEENS1_21CollectiveEpilogueFwdINS6_IJSA_SB_SA_EEES9_SD_SF_Li384ELb1ELb0ELb0ELb0EEENS1_36VarlenDynamicPersistentTileSchedulerILi192ELi192ELi384ELi32ELb0ELb0ELb1ELb0ELb1ELb1EEEEEEEEEvNT_6ParamsE,@function
        .size           _ZN7cutlass13device_kernelIN5flash11enable_sm90INS1_16FlashAttnFwdSm90INS1_25CollectiveMainloopFwdSm90ILi2EN4cute5tupleIJNS5_1CILi1EEES8_S8_EEENS6_IJNS7_ILi192EEESA_NS7_ILi64EEEEEELi64ENS_10bfloat16_tEfNS_4arch4Sm90ELb0ELb0ELb0ELb1ELb0ELb0ELb0ELb0ELb1ELb0ELb0ELb0EEENS1_21CollectiveEpilogueFwdINS6_IJSA_SB_SA_EEES9_SD_SF_Li384ELb1ELb0ELb0ELb0EEENS1_36VarlenDynamicPersistentTileSchedulerILi192ELi192ELi384ELi32ELb0ELb0ELb1ELb0ELb1ELb1EEEEEEEEEvNT_6ParamsE,(.L_x_2277 - _ZN7cutlass13device_kernelIN5flash11enable_sm90INS1_16FlashAttnFwdSm90INS1_25CollectiveMainloopFwdSm90ILi2EN4cute5tupleIJNS5_1CILi1EEES8_S8_EEENS6_IJNS7_ILi192EEESA_NS7_ILi64EEEEEELi64ENS_10bfloat16_tEfNS_4arch4Sm90ELb0ELb0ELb0ELb1ELb0ELb0ELb0ELb0ELb1ELb0ELb0ELb0EEENS1_21CollectiveEpilogueFwdINS6_IJSA_SB_SA_EEES9_SD_SF_Li384ELb1ELb0ELb0ELb0EEENS1_36VarlenDynamicPersistentTileSchedulerILi192ELi192ELi384ELi32ELb0ELb0ELb1ELb0ELb1ELb1EEEEEEEEEvNT_6ParamsE)
        .other          _ZN7cutlass13device_kernelIN5flash11enable_sm90INS1_16FlashAttnFwdSm90INS1_25CollectiveMainloopFwdSm90ILi2EN4cute5tupleIJNS5_1CILi1EEES8_S8_EEENS6_IJNS7_ILi192EEESA_NS7_ILi64EEEEEELi64ENS_10bfloat16_tEfNS_4arch4Sm90ELb0ELb0ELb0ELb1ELb0ELb0ELb0ELb0ELb1ELb0ELb0ELb0EEENS1_21CollectiveEpilogueFwdINS6_IJSA_SB_SA_EEES9_SD_SF_Li384ELb1ELb0ELb0ELb0EEENS1_36VarlenDynamicPersistentTileSchedulerILi192ELi192ELi384ELi32ELb0ELb0ELb1ELb0ELb1ELb1EEEEEEEEEvNT_6ParamsE,@"STO_CUDA_ENTRY STV_DEFAULT"
_ZN7cutlass13device_kernelIN5flash11enable_sm90INS1_16FlashAttnFwdSm90INS1_25CollectiveMainloopFwdSm90ILi2EN4cute5tupleIJNS5_1CILi1EEES8_S8_EEENS6_IJNS7_ILi192EEESA_NS7_ILi64EEEEEELi64ENS_10bfloat16_tEfNS_4arch4Sm90ELb0ELb0ELb0ELb1ELb0ELb0ELb0ELb0ELb1ELb0ELb0ELb0EEENS1_21CollectiveEpilogueFwdINS6_IJSA_SB_SA_EEES9_SD_SF_Li384ELb1ELb0ELb0ELb0EEENS1_36VarlenDynamicPersistentTileSchedulerILi192ELi192ELi384ELi32ELb0ELb0ELb1ELb0ELb1ELb1EEEEEEEEEvNT_6ParamsE:
[----:B------:R-:W0:Y:S02]  /*0000*/  LDC R1, c[0x0][0x28] ;  /* 0x00000a00ff017b82 */ /* 0x000e240000000800 */
[----:B0-----:R-:W-:Y:S01]  /*0010*/  VIADD R1, R1, 0xffffffe0 ;  /* 0xffffffe001017836 */ /* 0x001fe20000000000 */
[----:B------:R-:W0:Y:S01]  /*0020*/  S2R R3, SR_TID.X ;  /* 0x0000000000037919 */ /* 0x000e220000002100 */
[----:B------:R-:W-:Y:S01]  /*0030*/  ELECT P0, URZ, PT ;  /* 0x00000000003f782f */ /* 0x000fe20003800000 */
[----:B------:R-:W-:Y:S01]  /*0040*/  BSSY B0, `(.L_x_114) ;  /* 0x0000011000007945 */ /* 0x000fe20003800000 */
[--C-:B0-----:R-:W-:Y:S02]  /*0050*/  SHF.R.U32.HI R0, RZ, 0x5, R3.reuse ;  /* 0x00000005ff007819 */ /* 0x101fe40000011603 */
[----:B------:R-:W-:-:S03]  /*0060*/  SHF.R.U32.HI R3, RZ, 0x7, R3 ;  /* 0x00000007ff037819 */ /* 0x000fc60000011603 */
[----:B------:R-:W0:Y:S02]  /*0070*/  SHFL.IDX PT, R2, R0, RZ, 0x1f ;  /* 0x00001fff00027589 */ /* 0x000e2400000e0000 */
[----:B0-----:R-:W-:-:S13]  /*0080*/  ISETP.EQ.AND P0, PT, R2, RZ, P0 ;  /* 0x000000ff0200720c */ /* 0x001fda0000702270 */
[----:B------:R-:W-:Y:S05]  /*0090*/  @!P0 BRA `(.L_x_115) ;  /* 0x00000000002c8947 */ /* 0x000fea0003800000 */
[----:B------:R-:W-:Y:S02]  /*00a0*/  ULDC.64 UR4, c[0x0][0x198] ;  /* 0x0000660000047ab9 */ /* 0x000fe40000000a00 */
[----:B------:R-:W-:Y:S02]  /*00b0*/  UIADD3 UR6, UP0, UR4, 0x270, URZ ;  /* 0x0000027004067890 */ /* 0x000fe4000ff1e03f */
[----:B------:R-:W-:Y:S02]  /*00c0*/  UIADD3 UR8, UP1, UR4, 0x370, URZ ;  /* 0x0000037004087890 */ /* 0x000fe4000ff3e03f */
[----:B------:R-:W-:Y:S02]  /*00d0*/  UIADD3 UR4, UP2, UR4, 0x470, URZ ;  /* 0x0000047004047890 */ /* 0x000fe4000ff5e03f */
[----:B------:R-:W-:Y:S02]  /*00e0*/  UIADD3.X UR7, URZ, UR5, URZ, UP0, !UPT ;  /* 0x000000053f077290 */ /* 0x000fe400087fe43f */
[----:B------:R-:W-:-:S02]  /*00f0*/  UIADD3.X UR9, URZ, UR5, URZ, UP1, !UPT ;  /* 0x000000053f097290 */ /* 0x000fc40008ffe43f */
[----:B------:R-:W-:-:S05]  /*0100*/  UIADD3.X UR5, URZ, UR5, URZ, UP2, !UPT ;  /* 0x000000053f057290 */ /* 0x000fca00097fe43f */
[----:B------:R0:W-:Y:S02]  /*0110*/  UTMACCTL.PF [UR6] ;  /* 0x00000000060079b9 */ /* 0x0001e40008040000 */
[----:B------:R0:W-:Y:S02]  /*0120*/  UTMACCTL.PF [UR8] ;  /* 0x00000000080079b9 */ /* 0x0001e40008040000 */
[----:B------:R0:W-:Y:S02]  /*0130*/  UTMACCTL.PF [UR4] ;  /* 0x00000000040079b9 */ /* 0x0001e40008040000 */
[----:B0-----:R-:W-:Y:S01]  /*0140*/  NOP ;  /* 0x0000000000007918 */ /* 0x001fe20000000000 */
.L_x_115:
[----:B------:R-:W-:Y:S05]  /*0150*/  BSYNC B0 ;  /* 0x0000000000007941 */ /* 0x000fea0003800000 */
.L_x_114:
[----:B------:R-:W-:Y:S01]  /*0160*/  VOTEU.ANY UP0, P0 ;  /* 0x00000000003f7886 */ /* 0x000fe20000000100 */
[----:B------:R-:W0:Y:S01]  /*0170*/  SHFL.IDX PT, R3, R3, RZ, 0x1f ;  /* 0x00001fff03037589 */ /* 0x000e2200000e0000 */
[----:B------:R-:W-:Y:S01]  /*0180*/  UMOV UR4, 0x1 ;  /* 0x0000000100047882 */ /* 0x000fe20000000000 */
[----:B------:R-:W-:Y:S01]  /*0190*/  UMOV UR7, 0x180 ;  /* 0x0000018000077882 */ /* 0x000fe20000000000 */
[----:B------:R-:W-:Y:S01]  /*01a0*/  VOTEU.ANY UP1, P0 ;  /* 0x00000000003f7886 */ /* 0x000fe20000020100 */
[----:B------:R-:W1:Y:S01]  /*01b0*/  @UP0 S2UR UR8, SR_CgaCtaId ;  /* 0x00000000000809c3 */ /* 0x000e620000008800 */
[----:B------:R-:W2:Y:S01]  /*01c0*/  SHFL.IDX PT, R2, R0, RZ, 0x1f ;  /* 0x00001fff00027589 */ /* 0x000ea200000e0000 */
[----:B------:R-:W-:Y:S01]  /*01d0*/  @UP0 UMOV UR6, 0x400 ;  /* 0x0000040000060882 */ /* 0x000fe20000000000 */
[----:B------:R-:W-:-:S04]  /*01e0*/  @UP0 UIADD3 UR4, -UR4, 0x100000, URZ ;  /* 0x0010000004040890 */ /* 0x000fc8000fffe13f */
[----:B------:R-:W-:Y:S02]  /*01f0*/  @UP0 USHF.L.U32 UR5, UR4, 0xb, URZ ;  /* 0x0000000b04050899 */ /* 0x000fe4000800063f */
[----:B------:R-:W-:Y:S01]  /*0200*/  @UP0 USHF.L.U32 UR4, UR4, 0x1, URZ ;  /* 0x0000000104040899 */ /* 0x000fe2000800063f */
[----:B------:R-:W-:Y:S01]  /*0210*/  VOTEU.ANY UP2, P0 ;  /* 0x00000000003f7886 */ /* 0x000fe20000040100 */
[----:B0-----:R-:W-:Y:S01]  /*0220*/  R2UR UR9, R3 ;  /* 0x00000000030972ca */ /* 0x001fe200000e0000 */
[----:B-1----:R-:W-:Y:S01]  /*0230*/  @UP0 ULEA UR8, UR8, UR6, 0x18 ;  /* 0x0000000608080291 */ /* 0x002fe2000f8ec03f */
[----:B--2---:R-:W-:Y:S01]  /*0240*/  ISETP.NE.AND P1, PT, R2, RZ, PT ;  /* 0x000000ff0200720c */ /* 0x004fe20003f25270 */
[----:B------:R-:W-:-:S04]  /*0250*/  @UP0 UIADD3 UR6, -UR7, 0x100000, URZ ;  /* 0x0010000007060890 */ /* 0x000fc8000fffe13f */
[----:B------:R-:W-:Y:S02]  /*0260*/  @UP0 USHF.L.U32 UR7, UR6, 0xb, URZ ;  /* 0x0000000b06070899 */ /* 0x000fe4000800063f */
[----:B------:R-:W-:-:S04]  /*0270*/  @UP0 USHF.L.U32 UR6, UR6, 0x1, URZ ;  /* 0x0000000106060899 */ /* 0x000fc8000800063f */
[----:B------:R-:W-:Y:S01]  /*0280*/  UISETP.NE.AND UP0, UPT, UR9, URZ, UPT ;  /* 0x0000003f0900728c */ /* 0x000fe2000bf05270 */
[----:B------:R-:W0:Y:S02]  /*0290*/  FENCE.VIEW.ASYNC.S ;  /* 0x00000000000073c6 */ /* 0x000e240000000000 */
[----:B0-----:R0:W1:Y:S05]  /*02a0*/  @UP1 SYNCS.EXCH.64 URZ, [UR8+0x30800], UR4 ;  /* 0x03080004083f15b2 */ /* 0x00106a0008000100 */
[----:B------:R0:W2:Y:S01]  /*02b0*/  @UP2 SYNCS.EXCH.64 URZ, [UR8+0x30820], UR6 ;  /* 0x03082006083f25b2 */ /* 0x0000a20008000100 */
[----:B------:R-:W-:Y:S05]  /*02c0*/  @P1 BRA `(.L_x_116) ;  /* 0x0000000000481947 */ /* 0x000fea0003800000 */
[----:B0-----:R-:W0:Y:S01]  /*02d0*/  S2UR UR5, SR_CgaCtaId ;  /* 0x00000000000579c3 */ /* 0x001e220000008800 */
[----:B------:R-:W-:Y:S01]  /*02e0*/  UMOV UR4, 0x400 ;  /* 0x0000040000047882 */ /* 0x000fe20000000000 */
[----:B------:R-:W-:Y:S01]  /*02f0*/  UMOV UR6, 0x1 ;  /* 0x0000000100067882 */ /* 0x000fe20000000000 */
[----:B------:R-:W-:Y:S01]  /*0300*/  UMOV UR9, 0x3 ;  /* 0x0000000300097882 */ /* 0x000fe20000000000 */
[----:B------:R-:W-:-:S04]  /*0310*/  UIADD3 UR6, -UR6, 0x100000, URZ ;  /* 0x0010000006067890 */ /* 0x000fc8000fffe13f */
[----:B------:R-:W-:Y:S02]  /*0320*/  USHF.L.U32 UR7, UR6, 0xb, URZ ;  /* 0x0000000b06077899 */ /* 0x000fe4000800063f */
[----:B------:R-:W-:Y:S01]  /*0330*/  USHF.L.U32 UR6, UR6, 0x1, URZ ;  /* 0x0000000106067899 */ /* 0x000fe2000800063f */
[----:B------:R-:W-:Y:S01]  /*0340*/  ELECT P0, URZ, PT ;  /* 0x00000000003f782f */ /* 0x000fe20003800000 */
[----:B0-----:R-:W-:Y:S02]  /*0350*/  ULEA UR8, UR5, UR4, 0x18 ;  /* 0x0000000405087291 */ /* 0x001fe4000f8ec03f */
[----:B------:R-:W-:-:S04]  /*0360*/  UIADD3 UR4, -UR9, 0x100000, URZ ;  /* 0x0010000009047890 */ /* 0x000fc8000fffe13f */
[----:B------:R-:W-:Y:S02]  /*0370*/  USHF.L.U32 UR5, UR4, 0xb, URZ ;  /* 0x0000000b04057899 */ /* 0x000fe4000800063f */
[----:B------:R-:W-:Y:S01]  /*0380*/  USHF.L.U32 UR4, UR4, 0x1, URZ ;  /* 0x0000000104047899 */ /* 0x000fe2000800063f */
[----:B------:R-:W0:Y:S03]  /*0390*/  FENCE.VIEW.ASYNC.S ;  /* 0x00000000000073c6 */ /* 0x000e260000000000 */
[----:B0-----:R3:W4:Y:S08]  /*03a0*/  SYNCS.EXCH.64 URZ, [UR8+0x30830], UR6 ;  /* 0x03083006083f75b2 */ /* 0x0017300008000100 */
[----:B------:R3:W0:Y:S01]  /*03b0*/  SYNCS.EXCH.64 URZ, [UR8+0x30840], UR4 ;  /* 0x03084004083f75b2 */ /* 0x0006220008000100 */
[----:B------:R3:W0:Y:S01]  /*03c0*/  SYNCS.EXCH.64 URZ, [UR8+0x30838], UR6 ;  /* 0x03083806083f75b2 */ /* 0x0006220008000100 */
[----:B------:R3:W0:Y:S02]  /*03d0*/  SYNCS.EXCH.64 URZ, [UR8+0x30848], UR4 ;  /* 0x03084804083f75b2 */ /* 0x0006240008000100 */
[----:B---3--:R-:W-:Y:S01]  /*03e0*/  NOP ;  /* 0x0000000000007918 */ /* 0x008fe20000000000 */
.L_x_116:
[----:B------:R-:W3:Y:S01]  /*03f0*/  SHFL.IDX PT, R2, R0, RZ, 0x1f ;  /* 0x00001fff00027589 */ /* 0x000ee200000e0000 */
[----:B------:R-:W-:Y:S01]  /*0400*/  NOP ;  /* 0x0000000000007918 */ /* 0x000fe20000000000 */
[----:B---3--:R-:W-:-:S13]  /*0410*/  ISETP.NE.AND P0, PT, R2, RZ, PT ;  /* 0x000000ff0200720c */ /* 0x008fda0003f05270 */
[----:B------:R-:W-:Y:S05]  /*0420*/  @P0 BRA `(.L_x_117) ;  /* 0x0000000000480947 */ /* 0x000fea0003800000 */
[----:B0-----:R-:W0:Y:S01]  /*0430*/  S2UR UR5, SR_CgaCtaId ;  /* 0x00000000000579c3 */ /* 0x001e220000008800 */
[----:B------:R-:W-:Y:S01]  /*0440*/  UMOV UR4, 0x400 ;  /* 0x0000040000047882 */ /* 0x000fe20000000000 */
[----:B------:R-:W-:Y:S01]  /*0450*/  UMOV UR6, 0x1 ;  /* 0x0000000100067882 */ /* 0x000fe20000000000 */
[----:B------:R-:W-:Y:S01]  /*0460*/  UMOV UR7, 0x3 ;  /* 0x0000000300077882 */ /* 0x000fe20000000000 */
[----:B------:R-:W-:Y:S01]  /*0470*/  ELECT P0, URZ, PT ;  /* 0x00000000003f782f */ /* 0x000fe20003800000 */
[----:B0-----:R-:W-:Y:S02]  /*0480*/  ULEA UR8, UR5, UR4, 0x18 ;  /* 0x0000000405087291 */ /* 0x001fe4000f8ec03f */
[----:B------:R-:W-:-:S04]  /*0490*/  UIADD3 UR4, -UR6, 0x100000, URZ ;  /* 0x0010000006047890 */ /* 0x000fc8000fffe13f */
[----:B------:R-:W-:Y:S02]  /*04a0*/  USHF.L.U32 UR5, UR4, 0xb, URZ ;  /* 0x0000000b04057899 */ /* 0x000fe4000800063f */
[----:B------:R-:W-:Y:S02]  /*04b0*/  USHF.L.U32 UR4, UR4, 0x1, URZ ;  /* 0x0000000104047899 */ /* 0x000fe4000800063f */
[----:B------:R-:W-:-:S04]  /*04c0*/  UIADD3 UR6, -UR7, 0x100000, URZ ;  /* 0x0010000007067890 */ /* 0x000fc8000fffe13f */
[----:B------:R-:W-:Y:S02]  /*04d0*/  USHF.L.U32 UR7, UR6, 0xb, URZ ;  /* 0x0000000b06077899 */ /* 0x000fe4000800063f */
[----:B------:R-:W-:Y:S01]  /*04e0*/  USHF.L.U32 UR6, UR6, 0x1, URZ ;  /* 0x0000000106067899 */ /* 0x000fe2000800063f */
[----:B------:R-:W0:Y:S03]  /*04f0*/  FENCE.VIEW.ASYNC.S ;  /* 0x00000000000073c6 */ /* 0x000e260000000000 */
[----:B0-----:R3:W0:Y:S08]  /*0500*/  SYNCS.EXCH.64 URZ, [UR8+0x30850], UR4 ;  /* 0x03085004083f75b2 */ /* 0x0016300008000100 */
[----:B------:R3:W0:Y:S01]  /*0510*/  SYNCS.EXCH.64 URZ, [UR8+0x30860], UR6 ;  /* 0x03086006083f75b2 */ /* 0x0006220008000100 */
[----:B------:R3:W0:Y:S01]  /*0520*/  SYNCS.EXCH.64 URZ, [UR8+0x30858], UR4 ;  /* 0x03085804083f75b2 */ /* 0x0006220008000100 */
[----:B------:R3:W0:Y:S02]  /*0530*/  SYNCS.EXCH.64 URZ, [UR8+0x30868], UR6 ;  /* 0x03086806083f75b2 */ /* 0x0006240008000100 */
[----:B---3--:R-:W-:Y:S01]  /*0540*/  NOP ;  /* 0x0000000000007918 */ /* 0x008fe20000000000 */
.L_x_117:
[----:B------:R-:W3:Y:S01]  /*0550*/  SHFL.IDX PT, R2, R0, RZ, 0x1f ;  /* 0x00001fff00027589 */ /* 0x000ee200000e0000 */
[----:B------:R-:W-:Y:S01]  /*0560*/  NOP ;  /* 0x0000000000007918 */ /* 0x000fe20000000000 */
[----:B---3--:R-:W-:-:S13]  /*0570*/  ISETP.NE.AND P0, PT, R2, RZ, PT ;  /* 0x000000ff0200720c */ /* 0x008fda0003f05270 */
[----:B------:R-:W-:Y:S05]  /*0580*/  @P0 BRA `(.L_x_118) ;  /* 0x0000000000380947 */ /* 0x000fea0003800000 */
[----:B0-----:R-:W0:Y:S01]  /*0590*/  S2UR UR5, SR_CgaCtaId ;  /* 0x00000000000579c3 */ /* 0x001e220000008800 */
[----:B------:R-:W-:Y:S01]  /*05a0*/  UMOV UR4, 0x400 ;  /* 0x0000040000047882 */ /* 0x000fe20000000000 */
[----:B------:R-:W-:Y:S01]  /*05b0*/  UMOV UR7, 0x1 ;  /* 0x0000000100077882 */ /* 0x000fe20000000000 */
[----:B------:R-:W-:Y:S01]  /*05c0*/  ELECT P0, URZ, PT ;  /* 0x00000000003f782f */ /* 0x000fe20003800000 */
[----:B0-----:R-:W-:Y:S02]  /*05d0*/  ULEA UR6, UR5, UR4, 0x18 ;  /* 0x0000000405067291 */ /* 0x001fe4000f8ec03f */
[----:B------:R-:W-:-:S04]  /*05e0*/  UIADD3 UR4, -UR7, 0x100000, URZ ;  /* 0x0010000007047890 */ /* 0x000fc8000fffe13f */
[----:B------:R-:W-:Y:S02]  /*05f0*/  USHF.L.U32 UR5, UR4, 0xb, URZ ;  /* 0x0000000b04057899 */ /* 0x000fe4000800063f */
[----:B------:R-:W-:Y:S01]  /*0600*/  USHF.L.U32 UR4, UR4, 0x1, URZ ;  /* 0x0000000104047899 */ /* 0x000fe2000800063f */
[----:B------:R-:W0:Y:S11]  /*0610*/  FENCE.VIEW.ASYNC.S ;  /* 0x00000000000073c6 */ /* 0x000e360000000000 */
[----:B0-----:R3:W0:Y:S01]  /*0620*/  SYNCS.EXCH.64 URZ, [UR6+0x30870], UR4 ;  /* 0x03087004063f75b2 */ /* 0x0016220008000100 */
[----:B------:R3:W0:Y:S01]  /*0630*/  SYNCS.EXCH.64 URZ, [UR6+0x30880], UR4 ;  /* 0x03088004063f75b2 */ /* 0x0006220008000100 */
[----:B------:R3:W0:Y:S01]  /*0640*/  SYNCS.EXCH.64 URZ, [UR6+0x30878], UR4 ;  /* 0x03087804063f75b2 */ /* 0x0006220008000100 */
[----:B------:R3:W0:Y:S02]  /*0650*/  SYNCS.EXCH.64 URZ, [UR6+0x30888], UR4 ;  /* 0x03088804063f75b2 */ /* 0x0006240008000100 */
[----:B---3--:R-:W-:Y:S01]  /*0660*/  NOP ;  /* 0x0000000000007918 */ /* 0x008fe20000000000 */
.L_x_118:
        /* <DEDUP_REMOVED lines=22> */
.L_x_119:
        /* <DEDUP_REMOVED lines=22> */
.L_x_120:
[----:B------:R-:W-:Y:S01]  /*0930*/  PLOP3.LUT P0, PT, PT, PT, UP0, 0x80, 0x0 ;  /* 0x000000000000781c */ /* 0x000fe20003f0f008 */
[----:B------:R-:W-:Y:S01]  /*0940*/  UMOV UR36, 0x1 ;  /* 0x0000000100247882 */ /* 0x000fe20000000000 */
[----:B------:R-:W-:Y:S01]  /*0950*/  NOP ;  /* 0x0000000000007918 */ /* 0x000fe20000000000 */
[----:B------:R-:W-:Y:S01]  /*0960*/  USEL UR36, UR36, 0x2, !UP0 ;  /* 0x0000000224247887 */ /* 0x000fe2000c000000 */
[----:B------:R-:W-:Y:S01]  /*0970*/  ULDC.64 UR46, c[0x0][0x208] ;  /* 0x00008200002e7ab9 */ /* 0x000fe20000000a00 */
[----:B012-4-:R-:W-:Y:S08]  /*0980*/  BAR.SYNC.DEFER_BLOCKING 0x0 ;  /* 0x0000000000007b1d */ /* 0x017ff00000010000 */
[----:B------:R-:W-:Y:S05]  /*0990*/  @!P0 BRA `(.L_x_121) ;  /* 0x0000008800388947 */ /* 0x000fea0003800000 */
.L_x_122:
[----:B------:R-:W-:-:S08]  /*09a0*/  NOP ;  /* 0x0000000000007918 */ /* 0x000fd00000000000 */
[----:B------:R-:W0:Y:S02]  /*09b0*/  USETMAXREG.TRY_ALLOC.CTAPOOL UP0, 0xa0 ;  /* 0x000000a0000079c8 */ /* 0x000e240008000600 */
[----:B0-----:R-:W-:-:S13]  /*09c0*/  PLOP3.LUT P0, PT, PT, PT, UP0, 0x80, 0x0 ;  /* 0x000000000000781c */ /* 0x001fda0003f0f008 */
[----:B------:R-:W-:Y:S05]  /*09d0*/  @!P0 BRA `(.L_x_122) ;  /* 0xfffffffc00f08947 */ /* 0x000fea000383ffff */
[----:B------:R-:W0:Y:S01]  /*09e0*/  S2R R2, SR_TID.X ;  /* 0x0000000000027919 */ /* 0x000e220000002100 */
[----:B------:R-:W1:Y:S01]  /*09f0*/  S2UR UR4, SR_CgaCtaId ;  /* 0x00000000000479c3 */ /* 0x000e620000008800 */
[----:B------:R-:W-:-:S07]  /*0a00*/  UMOV UR40, 0x400 ;  /* 0x0000040000287882 */ /* 0x000fce0000000000 */
[----:B------:R-:W-:Y:S06]  /*0a10*/  BAR.ARV 0x8, 0x1a0 ;  /* 0x0206800000007b1d */ /* 0x000fec0000002000 */
[----:B-1----:R-:W-:-:S03]  /*0a20*/  ULEA UR40, UR4, UR40, 0x18 ;  /* 0x0000002804287291 */ /* 0x002fc6000f8ec03f */
[----:B------:R-:W-:Y:S01]  /*0a30*/  ULDC UR4, c[0x0][0xc14] ;  /* 0x0003050000047ab9 */ /* 0x000fe20000000800 */
[----:B0-----:R-:W-:-:S04]  /*0a40*/  LOP3.LUT R0, R2, 0xffffff80, RZ, 0xc0, !PT ;  /* 0xffffff8002007812 */ /* 0x001fc800078ec0ff */
[----:B------:R-:W-:-:S13]  /*0a50*/  ISETP.NE.AND P0, PT, R0, 0x80, PT ;  /* 0x000000800000780c */ /* 0x000fda0003f05270 */
[----:B------:R-:W-:Y:S08]  /*0a60*/  @!P0 BAR.ARV 0x9, 0x100 ;  /* 0x0244000000008b1d */ /* 0x000ff00000002000 */
[----:B------:R-:W-:Y:S06]  /*0a70*/  BAR.SYNC.DEFER_BLOCKING 0x5, 0x1a0 ;  /* 0x0146800000007b1d */ /* 0x000fec0000010000 */
[----:B------:R-:W0:Y:S02]  /*0a80*/  LDS.128 R24, [UR40+0x308d0] ;  /* 0x0308d028ff187984 */ /* 0x000e240008000c00 */
[----:B------:R-:W-:Y:S06]  /*0a90*/  BAR.ARV 0x4, 0x1a0 ;  /* 0x0106800000007b1d */ /* 0x000fec0000002000 */
[----:B0-----:R-:W-:-:S13]  /*0aa0*/  ISETP.GE.AND P0, PT, R27, UR4, PT ;  /* 0x000000041b007c0c */ /* 0x001fda000bf06270 */
[----:B------:R-:W-:Y:S05]  /*0ab0*/  @P0 EXIT ;  /* 0x000000000000094d */ /* 0x000fea0003800000 */
[----:B------:R-:W-:Y:S01]  /*0ac0*/  VIADD R12, R2, 0xffffff80 ;  /* 0xffffff80020c7836 */ /* 0x000fe20000000000 */
[----:B------:R-:W-:Y:S01]  /*0ad0*/  R2UR UR5, R26 ;  /* 0x000000001a0572ca */ /* 0x000fe200000e0000 */
[----:B------:R-:W-:Y:S01]  /*0ae0*/  IMAD.MOV.U32 R16, RZ, RZ, 0x40 ;  /* 0x00000040ff107424 */ /* 0x000fe200078e00ff */
[----:B------:R-:W-:Y:S02]  /*0af0*/  ULOP3.LUT UR45, UR36, 0x1, URZ, 0xfc, !UPT ;  /* 0x00000001242d7892 */ /* 0x000fe4000f8efc3f */
[----:B------:R-:W-:Y:S01]  /*0b00*/  SHF.R.S32.HI R0, RZ, 0x1f, R12 ;  /* 0x0000001fff007819 */ /* 0x000fe2000001140c */
[----:B------:R-:W-:Y:S01]  /*0b10*/  UMOV UR37, URZ ;  /* 0x0000003f00257c82 */ /* 0x000fe20008000000 */
[----:B------:R-:W-:Y:S01]  /*0b20*/  UMOV UR38, URZ ;  /* 0x0000003f00267c82 */ /* 0x000fe20008000000 */
[----:B------:R-:W-:Y:S01]  /*0b30*/  UMOV UR39, URZ ;  /* 0x0000003f00277c82 */ /* 0x000fe20008000000 */
[----:B------:R-:W-:-:S04]  /*0b40*/  LEA.HI R2, R0, R12, RZ, 0x7 ;  /* 0x0000000c00027211 */ /* 0x000fc800078f38ff */
[----:B------:R-:W-:Y:S02]  /*0b50*/  LOP3.LUT R3, R2, 0xffffff80, RZ, 0xc0, !PT ;  /* 0xffffff8002037812 */ /* 0x000fe400078ec0ff */
[----:B------:R-:W-:-:S03]  /*0b60*/  SHF.R.S32.HI R13, RZ, 0x7, R2 ;  /* 0x00000007ff0d7819 */ /* 0x000fc60000011402 */
[----:B------:R-:W-:Y:S01]  /*0b70*/  IMAD.IADD R14, R12, 0x1, -R3 ;  /* 0x000000010c0e7824 */ /* 0x000fe200078e0a03 */
[----:B------:R-:W-:-:S04]  /*0b80*/  LEA.HI R3, R0, R12, RZ, 0x4 ;  /* 0x0000000c00037211 */ /* 0x000fc800078f20ff */
[----:B------:R-:W-:Y:S02]  /*0b90*/  SHF.R.S32.HI R8, RZ, 0x1f, R14 ;  /* 0x0000001fff087819 */ /* 0x000fe4000001140e */
[----:B------:R-:W-:Y:S02]  /*0ba0*/  LOP3.LUT R4, R3, 0xfffffff0, RZ, 0xc0, !PT ;  /* 0xfffffff003047812 */ /* 0x000fe400078ec0ff */
[----:B------:R-:W-:-:S03]  /*0bb0*/  LEA.HI R9, R8, R14, RZ, 0x2 ;  /* 0x0000000e08097211 */ /* 0x000fc600078f10ff */
[----:B------:R-:W-:Y:S01]  /*0bc0*/  IMAD.IADD R4, R12, 0x1, -R4 ;  /* 0x000000010c047824 */ /* 0x000fe200078e0a04 */
[--C-:B------:R-:W-:Y:S02]  /*0bd0*/  SHF.R.S32.HI R7, RZ, 0x2, R9.reuse ;  /* 0x00000002ff077819 */ /* 0x100fe40000011409 */
[----:B------:R-:W-:Y:S02]  /*0be0*/  SHF.R.S32.HI R6, RZ, 0x1f, R9 ;  /* 0x0000001fff067819 */ /* 0x000fe40000011409 */
[----:B------:R-:W-:Y:S02]  /*0bf0*/  SHF.R.S32.HI R5, RZ, 0x1f, R4 ;  /* 0x0000001fff057819 */ /* 0x000fe40000011404 */
[----:B------:R-:W-:Y:S02]  /*0c00*/  LEA.HI R6, R6, R7, RZ, 0x3 ;  /* 0x0000000706067211 */ /* 0x000fe400078f18ff */
[----:B------:R-:W-:Y:S02]  /*0c10*/  LEA.HI R5, R5, R4, RZ, 0x3 ;  /* 0x0000000405057211 */ /* 0x000fe400078f18ff */
[----:B------:R-:W-:-:S02]  /*0c20*/  LOP3.LUT R10, R6, 0xfffffff8, RZ, 0xc0, !PT ;  /* 0xfffffff8060a7812 */ /* 0x000fc400078ec0ff */
[----:B------:R-:W-:Y:S02]  /*0c30*/  SHF.R.S32.HI R6, RZ, 0x4, R3 ;  /* 0x00000004ff067819 */ /* 0x000fe40000011403 */
[----:B------:R-:W-:Y:S01]  /*0c40*/  LOP3.LUT R9, R9, 0x7ffffffc, RZ, 0xc0, !PT ;  /* 0x7ffffffc09097812 */ /* 0x000fe200078ec0ff */
[----:B------:R-:W-:Y:S01]  /*0c50*/  IMAD.IADD R11, R7, 0x1, -R10 ;  /* 0x00000001070b7824 */ /* 0x000fe200078e0a0a */
[----:B------:R-:W-:Y:S02]  /*0c60*/  LEA.HI R7, R0, R12, RZ, 0x5 ;  /* 0x0000000c00077211 */ /* 0x000fe400078f28ff */
[----:B------:R-:W-:Y:S01]  /*0c70*/  LEA.HI R3, R3, R6, RZ, 0x1 ;  /* 0x0000000603037211 */ /* 0x000fe200078f08ff */
[----:B------:R-:W-:Y:S01]  /*0c80*/  IMAD.IADD R9, R14, 0x1, -R9 ;  /* 0x000000010e097824 */ /* 0x000fe200078e0a09 */
[----:B------:R-:W-:Y:S01]  /*0c90*/  LEA.HI R10, R8, R14, RZ, 0x5 ;  /* 0x0000000e080a7211 */ /* 0x000fe200078f28ff */
[----:B------:R-:W-:Y:S01]  /*0ca0*/  IMAD.SHL.U32 R8, R7, 0x20, RZ ;  /* 0x0000002007087824 */ /* 0x000fe200078e00ff */
[----:B------:R-:W-:-:S02]  /*0cb0*/  LOP3.LUT R7, R3, 0x1ffffffe, RZ, 0xc0, !PT ;  /* 0x1ffffffe03077812 */ /* 0x000fc400078ec0ff */
[C---:B------:R-:W-:Y:S01]  /*0cc0*/  LOP3.LUT R3, R5.reuse, 0xfffffff8, RZ, 0xc0, !PT ;  /* 0xfffffff805037812 */ /* 0x040fe200078ec0ff */
[----:B------:R-:W-:Y:S01]  /*0cd0*/  IMAD.SHL.U32 R5, R5, 0x40, RZ ;  /* 0x0000004005057824 */ /* 0x000fe200078e00ff */
[----:B------:R-:W-:Y:S01]  /*0ce0*/  LOP3.LUT R8, R8, 0xfffffc00, RZ, 0xc0, !PT ;  /* 0xfffffc0008087812 */ /* 0x000fe200078ec0ff */
[----:B------:R-:W-:Y:S01]  /*0cf0*/  IMAD.IADD R7, R6, 0x1, -R7 ;  /* 0x0000000106077824 */ /* 0x000fe200078e0a07 */
[----:B------:R-:W-:Y:S01]  /*0d00*/  SHF.R.S32.HI R10, RZ, 0x5, R10 ;  /* 0x00000005ff0a7819 */ /* 0x000fe2000001140a */
[C---:B------:R-:W-:Y:S01]  /*0d10*/  IMAD.IADD R3, R4.reuse, 0x1, -R3 ;  /* 0x0000000104037824 */ /* 0x040fe200078e0a03 */
[----:B------:R-:W-:Y:S01]  /*0d20*/  LOP3.LUT R5, R5, 0x7ffffe00, RZ, 0xc0, !PT ;  /* 0x7ffffe0005057812 */ /* 0x000fe200078ec0ff */
[----:B------:R-:W-:Y:S01]  /*0d30*/  IMAD R4, R4, 0x40, R8 ;  /* 0x0000004004047824 */ /* 0x000fe200078e0208 */
[----:B------:R-:W-:Y:S01]  /*0d40*/  LEA.HI R0, R0, R12, RZ, 0x3 ;  /* 0x0000000c00007211 */ /* 0x000fe200078f18ff */
[C---:B------:R-:W-:Y:S01]  /*0d50*/  IMAD.SHL.U32 R2, R3.reuse, 0x40, RZ ;  /* 0x0000004003027824 */ /* 0x040fe200078e00ff */
[----:B------:R-:W-:Y:S01]  /*0d60*/  R2P PR, R3, 0x6 ;  /* 0x0000000603007804 */ /* 0x000fe20000000000 */
[----:B------:R-:W-:Y:S01]  /*0d70*/  IMAD.SHL.U32 R7, R7, 0x8, RZ ;  /* 0x0000000807077824 */ /* 0x000fe200078e00ff */
[----:B------:R-:W-:Y:S01]  /*0d80*/  SHF.R.S32.HI R152, RZ, 0x3, R0 ;  /* 0x00000003ff987819 */ /* 0x000fe20000011400 */
[----:B------:R-:W-:Y:S01]  /*0d90*/  IMAD.HI R6, R13, 0x55555556, RZ ;  /* 0x555555560d067827 */ /* 0x000fe200078e02ff */
[----:B------:R-:W-:-:S02]  /*0da0*/  LOP3.LUT R2, R2, 0x1c0, RZ, 0xc0, !PT ;  /* 0x000001c002027812 */ /* 0x000fc400078ec0ff */
[----:B------:R-:W-:Y:S01]  /*0db0*/  SEL R16, R16, 0xffffffc0, !P2 ;  /* 0xffffffc010107807 */ /* 0x000fe20005000000 */
[----:B------:R-:W-:Y:S01]  /*0dc0*/  IMAD.IADD R4, R7, 0x1, R4 ;  /* 0x0000000107047824 */ /* 0x000fe200078e0204 */
[----:B------:R-:W-:Y:S01]  /*0dd0*/  LOP3.LUT R7, R2, 0x8, R7, 0xf8, !PT ;  /* 0x0000000802077812 */ /* 0x000fe200078ef807 */
[----:B------:R-:W-:Y:S01]  /*0de0*/  IMAD R11, R10, 0x10, R11 ;  /* 0x000000100a0b7824 */ /* 0x000fe200078e020b */
[----:B------:R-:W-:Y:S01]  /*0df0*/  SHF.R.U32.HI R2, RZ, 0x3, R2 ;  /* 0x00000003ff027819 */ /* 0x000fe20000011602 */
[----:B------:R-:W-:Y:S01]  /*0e00*/  IMAD.MOV.U32 R10, RZ, RZ, -0x2 ;  /* 0xfffffffeff0a7424 */ /* 0x000fe200078e00ff */
[----:B------:R-:W-:Y:S01]  /*0e10*/  LEA.HI R6, R6, R6, RZ, 0x1 ;  /* 0x0000000606067211 */ /* 0x000fe200078f08ff */
[----:B------:R0:W-:Y:S01]  /*0e20*/  STL [R1+0x18], R4 ;  /* 0x0000180401007387 */ /* 0x0001e20000100800 */
[----:B------:R-:W-:-:S03]  /*0e30*/  LOP3.LUT R2, R7, R2, RZ, 0x3c, !PT ;  /* 0x0000000207027212 */ /* 0x000fc600078e3cff */
[----:B------:R-:W-:Y:S01]  /*0e40*/  IMAD R6, R6, -0x3, R13 ;  /* 0xfffffffd06067824 */ /* 0x000fe200078e020d */
[----:B------:R-:W-:-:S03]  /*0e50*/  IADD3 R2, R2, R5, R8 ;  /* 0x0000000502027210 */ /* 0x000fc60007ffe008 */
[----:B------:R-:W-:Y:S01]  /*0e60*/  IMAD R3, R6, 0x40, R11 ;  /* 0x0000004006037824 */ /* 0x000fe200078e020b */
[----:B------:R-:W-:Y:S01]  /*0e70*/  LEA R2, R2, UR40, 0x1 ;  /* 0x0000002802027c11 */ /* 0x000fe2000f8e08ff */
[----:B0-----:R-:W-:-:S04]  /*0e80*/  IMAD R4, R9, R10, 0xc0 ;  /* 0x000000c009047424 */ /* 0x001fc800078e020a */
[C---:B------:R-:W-:Y:S01]  /*0e90*/  VIADD R17, R2.reuse, 0x1e800 ;  /* 0x0001e80002117836 */ /* 0x040fe20000000000 */
[----:B------:R-:W-:Y:S01]  /*0ea0*/  STL [R1+0x10], R4 ;  /* 0x0000100401007387 */ /* 0x000fe20000100800 */
[----:B------:R-:W-:Y:S02]  /*0eb0*/  VIADD R154, R2, 0x1e820 ;  /* 0x0001e820029a7836 */ /* 0x000fe40000000000 */
[C---:B------:R-:W-:Y:S01]  /*0ec0*/  @P1 VIADD R154, R17.reuse, 0xffffffe0 ;  /* 0xffffffe0119a1836 */ /* 0x040fe20000000000 */
[----:B------:R0:W-:Y:S01]  /*0ed0*/  STL [R1+0x14], R3 ;  /* 0x0000140301007387 */ /* 0x0001e20000100800 */
[----:B------:R-:W-:Y:S02]  /*0ee0*/  IMAD.IADD R17, R17, 0x1, R16 ;  /* 0x0000000111117824 */ /* 0x000fe400078e0210 */
[----:B------:R-:W-:Y:S02]  /*0ef0*/  IMAD.IADD R16, R16, 0x1, R154 ;  /* 0x0000000110107824 */ /* 0x000fe400078e029a */
[----:B------:R-:W-:-:S02]  /*0f00*/  VIADD R156, R154, 0x6000 ;  /* 0x000060009a9c7836 */ /* 0x000fc40000000000 */
[----:B------:R-:W-:Y:S01]  /*0f10*/  VIADD R155, R154, 0xc000 ;  /* 0x0000c0009a9b7836 */ /* 0x000fe20000000000 */
[----:B0-----:R-:W-:-:S05]  /*0f20*/  LOP3.LUT R3, R0, 0x1ffffff8, RZ, 0xc0, !PT ;  /* 0x1ffffff800037812 */ /* 0x001fca00078ec0ff */
[----:B------:R-:W-:-:S04]  /*0f30*/  IMAD.IADD R3, R12, 0x1, -R3 ;  /* 0x000000010c037824 */ /* 0x000fc800078e0a03 */
[----:B------:R-:W-:-:S07]  /*0f40*/  IMAD.SHL.U32 R157, R3, 0x8, RZ ;  /* 0x00000008039d7824 */ /* 0x000fce00078e00ff */
.L_x_164:
[----:B0--3-5:R-:W0:Y:S01]  /*0f50*/  LDC.64 R4, c[0x0][0xc60] ;  /* 0x00031800ff047b82 */ /* 0x029e220000000a00 */
[----:B------:R-:W-:Y:S01]  /*0f60*/  ULDC.64 UR6, c[0x0][0xa28] ;  /* 0x00028a0000067ab9 */ /* 0x000fe20000000a00 */
[----:B------:R-:W-:Y:S01]  /*0f70*/  ULDC.64 UR8, c[0x0][0xa20] ;  /* 0x0002880000087ab9 */ /* 0x000fe20000000a00 */
[----:B------:R-:W-:Y:S01]  /*0f80*/  ULDC UR4, c[0x0][0x404] ;  /* 0x0001010000047ab9 */ /* 0x000fe20000000800 */
[----:B0-----:R-:W-:-:S06]  /*0f90*/  IMAD.WIDE R4, R27, 0x4, R4 ;  /* 0x000000041b047825 */ /* 0x001fcc00078e0204 */
[----:B--2---:R-:W2:Y:S01]  /*0fa0*/  LDG.E R4, desc[UR46][R4.64] ;  /* 0x0000002e04047981 */ /* 0x004ea2000c1e1900 */
[----:B------:R-:W-:Y:S02]  /*0fb0*/  UISETP.NE.U32.AND UP0, UPT, UR6, URZ, UPT ;  /* 0x0000003f0600728c */ /* 0x000fe4000bf05070 */
[----:B------:R-:W-:Y:S02]  /*0fc0*/  UISETP.NE.U32.AND UP1, UPT, UR8, URZ, UPT ;  /* 0x0000003f0800728c */ /* 0x000fe4000bf25070 */
[----:B------:R-:W-:Y:S02]  /*0fd0*/  UISETP.NE.AND.EX UP0, UPT, UR7, URZ, UPT, UP0 ;  /* 0x0000003f0700728c */ /* 0x000fe4000bf05300 */
[----:B------:R-:W-:-:S04]  /*0fe0*/  UISETP.NE.AND.EX UP1, UPT, UR9, URZ, UPT, UP1 ;  /* 0x0000003f0900728c */ /* 0x000fc8000bf25310 */
[----:B------:R-:W-:Y:S02]  /*0ff0*/  PLOP3.LUT P0, PT, PT, PT, UP0, 0x80, 0x0 ;  /* 0x000000000000781c */ /* 0x000fe40003f0f008 */
[----:B------:R-:W-:Y:S02]  /*1000*/  PLOP3.LUT P1, PT, PT, PT, UP1, 0x80, 0x0 ;  /* 0x000000000000781c */ /* 0x000fe40003f2f018 */
[----:B--2---:R-:W-:-:S13]  /*1010*/  R2UR UR41, R4 ;  /* 0x00000000042972ca */ /* 0x004fda00000e0000 */
[----:B------:R-:W-:Y:S02]  /*1020*/  USHF.R.S32.HI UR42, URZ, 0x1f, UR41 ;  /* 0x0000001f3f2a7899 */ /* 0x000fe40008011429 */
[----:B------:R-:W-:Y:S02]  /*1030*/  @UP0 ULEA UR6, UP2, UR41, UR6, 0x2 ;  /* 0x0000000629060291 */ /* 0x000fe4000f84103f */
[----:B------:R-:W-:Y:S02]  /*1040*/  @UP1 ULEA UR8, UP3, UR41, UR8, 0x2 ;  /* 0x0000000829081291 */ /* 0x000fe4000f86103f */
[----:B------:R-:W-:Y:S02]  /*1050*/  @UP0 ULEA.HI.X UR7, UR41, UR7, UR42, 0x2, UP2 ;  /* 0x0000000729070291 */ /* 0x000fe400090f142a */
[----:B------:R-:W-:Y:S01]  /*1060*/  @UP1 ULEA.HI.X UR9, UR41, UR9, UR42, 0x2, UP3 ;  /* 0x0000000929091291 */ /* 0x000fe200098f142a */
[----:B------:R-:W-:Y:S02]  /*1070*/  IMAD.U32 R4, RZ, RZ, UR6 ;  /* 0x00000006ff047e24 */ /* 0x000fe4000f8e00ff */
[----:B----4-:R-:W-:-:S02]  /*1080*/  IMAD.U32 R6, RZ, RZ, UR8 ;  /* 0x00000008ff067e24 */ /* 0x010fc4000f8e00ff */
[----:B------:R-:W-:Y:S01]  /*1090*/  IMAD.U32 R5, RZ, RZ, UR7 ;  /* 0x00000007ff057e24 */ /* 0x000fe2000f8e00ff */
[----:B------:R-:W-:Y:S01]  /*10a0*/  ULDC.64 UR6, c[0x0][0x3f8] ;  /* 0x0000fe0000067ab9 */ /* 0x000fe20000000a00 */
[----:B------:R-:W-:-:S03]  /*10b0*/  IMAD.U32 R7, RZ, RZ, UR9 ;  /* 0x00000009ff077e24 */ /* 0x000fc6000f8e00ff */
[----:B------:R-:W2:Y:S04]  /*10c0*/  @P0 LDG.E R4, desc[UR46][R4.64] ;  /* 0x0000002e04040981 */ /* 0x000ea8000c1e1900 */
[----:B------:R-:W3:Y:S01]  /*10d0*/  @P1 LDG.E R6, desc[UR46][R6.64] ;  /* 0x0000002e06061981 */ /* 0x000ee2000c1e1900 */
[----:B------:R-:W-:Y:S01]  /*10e0*/  UISETP.NE.U32.AND UP0, UPT, UR6, URZ, UPT ;  /* 0x0000003f0600728c */ /* 0x000fe2000bf05070 */
[----:B------:R-:W-:Y:S01]  /*10f0*/  IMAD.MOV.U32 R3, RZ, RZ, RZ ;  /* 0x000000ffff037224 */ /* 0x000fe200078e00ff */
[----:B------:R-:W-:Y:S01]  /*1100*/  UMOV UR49, URZ ;  /* 0x0000003f00317c82 */ /* 0x000fe20008000000 */
[----:B------:R0:W-:Y:S01]  /*1110*/  STL [R1], R25 ;  /* 0x0000001901007387 */ /* 0x0001e20000100800 */
[----:B------:R-:W-:Y:S01]  /*1120*/  UISETP.NE.AND.EX UP0, UPT, UR7, URZ, UPT, UP0 ;  /* 0x0000003f0700728c */ /* 0x000fe2000bf05300 */
[----:B------:R-:W-:Y:S01]  /*1130*/  CS2R R18, SRZ ;  /* 0x0000000000127805 */ /* 0x000fe2000001ff00 */
[----:B------:R-:W-:Y:S01]  /*1140*/  ULDC UR6, c[0x0][0x2e0] ;  /* 0x0000b80000067ab9 */ /* 0x000fe20000000800 */
[----:B------:R-:W-:Y:S01]  /*1150*/  UMOV UR43, UR5 ;  /* 0x00000005002b7c82 */ /* 0x000fe20008000000 */
[----:B------:R-:W-:Y:S01]  /*1160*/  USEL UR4, UR4, 0x1, UP0 ;  /* 0x0000000104047887 */ /* 0x000fe20008000000 */
[----:B------:R-:W-:Y:S01]  /*1170*/  IMAD.MOV.U32 R151, RZ, RZ, RZ ;  /* 0x000000ffff977224 */ /* 0x000fe200078e00ff */
[----:B------:R-:W-:Y:S01]  /*1180*/  CS2R R22, SRZ ;  /* 0x0000000000167805 */ /* 0x000fe2000001ff00 */
[----:B------:R-:W-:Y:S01]  /*1190*/  IMAD.MOV.U32 R0, RZ, RZ, RZ ;  /* 0x000000ffff007224 */ /* 0x000fe200078e00ff */
[----:B------:R-:W-:Y:S01]  /*11a0*/  UIMAD UR4, UR4, UR6, URZ ;  /* 0x00000006040472a4 */ /* 0x000fe2000f8e023f */
[----:B------:R-:W-:-:S02]  /*11b0*/  CS2R R28, SRZ ;  /* 0x00000000001c7805 */ /* 0x000fc4000001ff00 */
[----:B------:R-:W-:Y:S02]  /*11c0*/  CS2R R30, SRZ ;  /* 0x00000000001e7805 */ /* 0x000fe4000001ff00 */
[----:B-1----:R-:W-:Y:S01]  /*11d0*/  CS2R R14, SRZ ;  /* 0x00000000000e7805 */ /* 0x002fe2000001ff00 */
[----:B------:R-:W-:Y:S01]  /*11e0*/  IMAD.MOV.U32 R32, RZ, RZ, RZ ;  /* 0x000000ffff207224 */ /* 0x000fe200078e00ff */
[----:B------:R-:W-:Y:S01]  /*11f0*/  CS2R R12, SRZ ;  /* 0x00000000000c7805 */ /* 0x000fe2000001ff00 */
[----:B------:R-:W-:Y:S01]  /*1200*/  IMAD.MOV.U32 R34, RZ, RZ, RZ ;  /* 0x000000ffff227224 */ /* 0x000fe200078e00ff */
[----:B--2---:R-:W-:Y:S02]  /*1210*/  @P0 R2UR UR49, R4 ;  /* 0x00000000043102ca */ /* 0x004fe400000e0000 */
[----:B------:R-:W-:Y:S02]  /*1220*/  PLOP3.LUT P0, PT, PT, PT, PT, 0x80, 0x0 ;  /* 0x000000000000781c */ /* 0x000fe40003f0f070 */
[----:B---3--:R-:W-:Y:S01]  /*1230*/  @P1 R2UR UR4, R6 ;  /* 0x00000000060412ca */ /* 0x008fe200000e0000 */
[----:B0-----:R-:W-:-:S14]  /*1240*/  @P1 BRA `(.L_x_123) ;  /* 0x0000000000341947 */ /* 0x001fdc0003800000 */
[----:B------:R-:W-:Y:S02]  /*1250*/  ULDC.64 UR6, c[0x0][0xa08] ;  /* 0x0002820000067ab9 */ /* 0x000fe40000000a00 */
[----:B------:R-:W-:-:S04]  /*1260*/  ISETP.NE.U32.AND P1, PT, RZ, UR6, PT ;  /* 0x00000006ff007c0c */ /* 0x000fc8000bf25070 */
[----:B------:R-:W-:-:S13]  /*1270*/  ISETP.NE.AND.EX P1, PT, RZ, UR7, PT, P1 ;  /* 0x00000007ff007c0c */ /* 0x000fda000bf25310 */
[----:B------:R-:W-:Y:S05]  /*1280*/  @!P1 BRA `(.L_x_123) ;  /* 0x0000000000249947 */ /* 0x000fea0003800000 */
[----:B------:R-:W-:Y:S02]  /*1290*/  ULDC.64 UR4, c[0x0][0xa08] ;  /* 0x0002820000047ab9 */ /* 0x000fe40000000a00 */
[----:B------:R-:W-:-:S06]  /*12a0*/  UIMAD.WIDE UR4, UR41, 0x4, UR4 ;  /* 0x00000004290478a5 */ /* 0x000fcc000f8e0204 */
[----:B------:R-:W-:Y:S02]  /*12b0*/  IMAD.U32 R4, RZ, RZ, UR4 ;  /* 0x00000004ff047e24 */ /* 0x000fe4000f8e00ff */
[----:B------:R-:W-:-:S05]  /*12c0*/  IMAD.U32 R5, RZ, RZ, UR5 ;  /* 0x00000005ff057e24 */ /* 0x000fca000f8e00ff */
[----:B------:R-:W2:Y:S04]  /*12d0*/  LDG.E R7, desc[UR46][R4.64] ;  /* 0x0000002e04077981 */ /* 0x000ea8000c1e1900 */
[----:B------:R-:W3:Y:S01]  /*12e0*/  LDG.E R6, desc[UR46][R4.64+0x4] ;  /* 0x0000042e04067981 */ /* 0x000ee2000c1e1900 */
[----:B--2---:R-:W-:Y:S02]  /*12f0*/  R2UR UR4, R7 ;  /* 0x00000000070472ca */ /* 0x004fe400000e0000 */
[----:B---3--:R-:W-:-:S13]  /*1300*/  R2UR UR5, R6 ;  /* 0x00000000060572ca */ /* 0x008fda00000e0000 */
[----:B------:R-:W-:-:S12]  /*1310*/  UIADD3 UR4, -UR4, UR5, URZ ;  /* 0x0000000504047290 */ /* 0x000fd8000fffe13f */
.L_x_123:
[----:B------:R-:W-:Y:S01]  /*1320*/  UIADD3 UR49, -UR49, UR4, URZ ;  /* 0x0000000431317290 */ /* 0x000fe2000fffe13f */
[----:B------:R-:W-:Y:S01]  /*1330*/  IMAD.MOV.U32 R33, RZ, RZ, RZ ;  /* 0x000000ffff217224 */ /* 0x000fe200078e00ff */
[----:B------:R-:W-:Y:S01]  /*1340*/  CS2R R36, SRZ ;  /* 0x0000000000247805 */ /* 0x000fe2000001ff00 */
[----:B------:R-:W-:Y:S01]  /*1350*/  IMAD.MOV.U32 R35, RZ, RZ, RZ ;  /* 0x000000ffff237224 */ /* 0x000fe200078e00ff */
[----:B------:R-:W-:Y:S01]  /*1360*/  UISETP.GE.AND UP0, UPT, UR49, 0x1, UPT ;  /* 0x000000013100788c */ /* 0x000fe2000bf06270 */
[----:B------:R-:W-:Y:S01]  /*1370*/  CS2R R38, SRZ ;  /* 0x0000000000267805 */ /* 0x000fe2000001ff00 */
[----:B------:R-:W-:Y:S01]  /*1380*/  UIADD3 UR4, UR49, 0xbf, URZ ;  /* 0x000000bf31047890 */ /* 0x000fe2000fffe03f */
[----:B------:R-:W-:Y:S02]  /*1390*/  CS2R R40, SRZ ;  /* 0x0000000000287805 */ /* 0x000fe4000001ff00 */
[----:B------:R-:W-:Y:S02]  /*13a0*/  CS2R R42, SRZ ;  /* 0x00000000002a7805 */ /* 0x000fe4000001ff00 */
[----:B------:R-:W-:-:S02]  /*13b0*/  CS2R R44, SRZ ;  /* 0x00000000002c7805 */ /* 0x000fc4000001ff00 */
[----:B------:R-:W-:Y:S01]  /*13c0*/  PLOP3.LUT P1, PT, PT, PT, UP0, 0x80, 0x0 ;  /* 0x000000000000781c */ /* 0x000fe20003f2f008 */
[----:B------:R-:W-:Y:S01]  /*13d0*/  UIMAD.WIDE UR4, UR4, 0x2aaaaaab, URZ ;  /* 0x2aaaaaab040478a5 */ /* 0x000fe2000f8e023f */
[----:B------:R-:W-:Y:S02]  /*13e0*/  CS2R R46, SRZ ;  /* 0x00000000002e7805 */ /* 0x000fe4000001ff00 */
[----:B------:R-:W-:Y:S01]  /*13f0*/  CS2R R48, SRZ ;  /* 0x0000000000307805 */ /* 0x000fe2000001ff00 */
[----:B------:R-:W-:Y:S01]  /*1400*/  IMAD.MOV.U32 R50, RZ, RZ, RZ ;  /* 0x000000ffff327224 */ /* 0x000fe200078e00ff */
[----:B------:R-:W-:-:S04]  /*1410*/  USHF.R.U32.HI UR48, URZ, 0x1f, UR5 ;  /* 0x0000001f3f307899 */ /* 0x000fc80008011605 */
[----:B------:R-:W-:-:S03]  /*1420*/  ULEA.HI.SX32 UR48, UR5, UR48, 0x1b ;  /* 0x0000003005307291 */ /* 0x000fc6000f8fda3f */
[----:B------:R-:W-:Y:S09]  /*1430*/  @!P1 BRA `(.L_x_124) ;  /* 0x0000006400289947 */ /* 0x000ff20003800000 */
[----:B------:R-:W0:Y:S01]  /*1440*/  S2R R4, SR_TID.X ;  /* 0x0000000000047919 */ /* 0x000e220000002100 */
[----:B------:R-:W-:-:S04]  /*1450*/  UIADD3 UR6, UR40, 0x1e800, URZ ;  /* 0x0001e80028067890 */ /* 0x000fc8000fffe03f */
[----:B------:R-:W-:-:S06]  /*1460*/  ULOP3.LUT UP0, URZ, UR6, 0x3ff, URZ, 0xc0, !UPT ;  /* 0x000003ff063f7892 */ /* 0x000fcc000f80c03f */
[----:B------:R-:W-:Y:S01]  /*1470*/  PLOP3.LUT P0, PT, PT, PT, UP0, 0x80, 0x0 ;  /* 0x000000000000781c */ /* 0x000fe20003f0f008 */
[----:B0-----:R-:W-:-:S05]  /*1480*/  VIADD R5, R4, 0xffffff80 ;  /* 0xffffff8004057836 */ /* 0x001fca0000000000 */
[----:B------:R-:W-:-:S04]  /*1490*/  SHF.R.S32.HI R4, RZ, 0x1f, R5 ;  /* 0x0000001fff047819 */ /* 0x000fc80000011405 */
[----:B------:R-:W-:-:S04]  /*14a0*/  LEA.HI R4, R4, R5, RZ, 0x7 ;  /* 0x0000000504047211 */ /* 0x000fc800078f38ff */
[----:B------:R-:W-:-:S05]  /*14b0*/  SHF.R.S32.HI R4, RZ, 0x7, R4 ;  /* 0x00000007ff047819 */ /* 0x000fca0000011404 */
[----:B------:R-:W0:Y:S02]  /*14c0*/  SHFL.IDX PT, R0, R4, RZ, 0x1f ;  /* 0x00001fff04007589 */ /* 0x000e2400000e0000 */
[----:B0-----:R-:W-:-:S13]  /*14d0*/  R2UR UR44, R0 ;  /* 0x00000000002c72ca */ /* 0x001fda00000e0000 */
[----:B------:R-:W-:-:S04]  /*14e0*/  UIMAD.WIDE UR4, UR44, 0x55555556, URZ ;  /* 0x555555562c0478a5 */ /* 0x000fc8000f8e023f */
[----:B------:R-:W-:-:S04]  /*14f0*/  ULEA.HI UR5, UR5, UR5, URZ, 0x1 ;  /* 0x0000000505057291 */ /* 0x000fc8000f8f083f */
[----:B------:R-:W-:Y:S01]  /*1500*/  UIMAD UR50, UR5, -0x3, UR44 ;  /* 0xfffffffd053278a4 */ /* 0x000fe2000f8e022c */
[----:B------:R-:W-:Y:S11]  /*1510*/  @!P0 BRA `(.L_x_125) ;  /* 0x0000000000408947 */ /* 0x000ff60003800000 */
[----:B------:R-:W-:Y:S01]  /*1520*/  MOV R0, 0x0 ;  /* 0x0000000000007802 */ /* 0x000fe20000000f00 */
[----:B------:R-:W-:Y:S01]  /*1530*/  ULDC.64 UR4, c[0x4][0xa8] ;  /* 0x01002a0000047ab9 */ /* 0x000fe20000000a00 */
[----:B------:R-:W-:Y:S01]  /*1540*/  ULDC.64 UR6, c[0x4][0x48] ;  /* 0x0100120000067ab9 */ /* 0x000fe20000000a00 */
[----:B------:R-:W-:Y:S01]  /*1550*/  IMAD.U32 R4, RZ, RZ, UR4 ;  /* 0x00000004ff047e24 */ /* 0x000fe2000f8e00ff */
[----:B------:R0:W1:Y:S01]  /*1560*/  LDC.64 R14, c[0x4][R0] ;  /* 0x01000000000e7b82 */ /* 0x0000620000000a00 */
        /* <DEDUP_REMOVED lines=8> */
[----:B0-----:R-:W-:-:S07]  /*15f0*/  IMAD.MOV.U32 R13, RZ, RZ, RZ ;  /* 0x000000ffff0d7224 */ /* 0x001fce00078e00ff */
[----:B------:R-:W-:-:S07]  /*1600*/  LEPC R20, `(.L_x_125) ;  /* 0x000000001014794e */ /* 0x000fce0000000000 */
[----:B-1----:R-:W-:Y:S05]  /*1610*/  CALL.ABS.NOINC R14 ;  /* 0x000000000e007343 */ /* 0x002fea0003c00000 */
.L_x_125:
[----:B------:R-:W-:Y:S01]  /*1620*/  ULEA.HI UR4, UR37, UR37, URZ, 0x1 ;  /* 0x0000002525047291 */ /* 0x000fe2000f8f083f */
[----:B------:R-:W-:-:S03]  /*1630*/  IMAD.U32 R3, RZ, RZ, UR45 ;  /* 0x0000002dff037e24 */ /* 0x000fc6000f8e00ff */
[----:B------:R-:W-:Y:S02]  /*1640*/  ULOP3.LUT UR4, UR4, 0xfffffffe, URZ, 0xc0, !UPT ;  /* 0xfffffffe04047892 */ /* 0x000fe4000f8ec03f */
[----:B------:R-:W-:Y:S02]  /*1650*/  ISETP.NE.AND P0, PT, R3, 0x3, PT ;  /* 0x000000030300780c */ /* 0x000fe40003f05270 */
[----:B------:R-:W-:-:S06]  /*1660*/  UIADD3 UR4, UR37, -UR4, URZ ;  /* 0x8000000425047290 */ /* 0x000fcc000fffe03f */
[----:B------:R-:W-:-:S05]  /*1670*/  IMAD.U32 R0, RZ, RZ, UR4 ;  /* 0x00000004ff007e24 */ /* 0x000fca000f8e00ff */
[----:B------:R-:W-:-:S04]  /*1680*/  SHF.L.U32 R0, R0, 0x1f, RZ ;  /* 0x0000001f00007819 */ /* 0x000fc800000006ff */
[----:B------:R-:W0:Y:S02]  /*1690*/  SYNCS.PHASECHK.TRANS64.TRYWAIT P1, [UR40+0x30800], R0 ;  /* 0x03080000ff0075a7 */ /* 0x000e240008020168 */
[----:B0-----:R-:W-:Y:S05]  /*16a0*/  @!P1 BRA `(.L_x_126) ;  /* 0x000000b800649947 */ /* 0x001fea0003800000 */
.L_x_248:
[----:B------:R-:W-:Y:S05]  /*16b0*/  @!P0 BRA `(.L_x_127) ;  /* 0x0000000000048947 */ /* 0x000fea0003800000 */
[----:B------:R-:W-:Y:S01]  /*16c0*/  BPT.TRAP 0x1 ;  /* 0x000000040000795c */ /* 0x000fe20000300000 */
.L_x_127:
[----:B0-----:R-:W-:Y:S02]  /*16d0*/  IMAD.U32 R3, RZ, RZ, UR39 ;  /* 0x00000027ff037e24 */ /* 0x001fe4000f8e00ff */
[----:B------:R-:W-:-:S03]  /*16e0*/  IMAD.U32 R0, RZ, RZ, UR38 ;  /* 0x00000026ff007e24 */ /* 0x000fc6000f8e00ff */
[----:B------:R-:W-:Y:S02]  /*16f0*/  LEA R3, R3, UR40, 0x3 ;  /* 0x0000002803037c11 */ /* 0x000fe4000f8e18ff */
[----:B------:R-:W-:-:S04]  /*1700*/  SHF.L.U32 R0, R0, 0x1f, RZ ;  /* 0x0000001f00007819 */ /* 0x000fc800000006ff */
[----:B------:R0:W1:Y:S01]  /*1710*/  SYNCS.PHASECHK.TRANS64.TRYWAIT P2, [R3+URZ+0x30830], R0 ;  /* 0x03083000030075a7 */ /* 0x000062000804017f */
[----:B------:R-:W-:Y:S05]  /*1720*/  @!P0 BRA `(.L_x_128) ;  /* 0x0000000000048947 */ /* 0x000fea0003800000 */
[----:B------:R-:W-:Y:S01]  /*1730*/  BPT.TRAP 0x1 ;  /* 0x000000040000795c */ /* 0x000fe20000300000 */
.L_x_128:
[----:B------:R-:W2:Y:S01]  /*1740*/  S2R R4, SR_TID.X ;  /* 0x0000000000047919 */ /* 0x000ea20000002100 */
[----:B------:R-:W-:Y:S01]  /*1750*/  IMAD.MOV.U32 R151, RZ, RZ, RZ ;  /* 0x000000ffff977224 */ /* 0x000fe200078e00ff */
[----:B--2---:R-:W-:Y:S01]  /*1760*/  LOP3.LUT P1, RZ, R4, 0x7f, RZ, 0xc0, !PT ;  /* 0x0000007f04ff7812 */ /* 0x004fe2000782c0ff */
[----:B-1----:R-:W-:-:S12]  /*1770*/  @P2 BRA `(.L_x_129) ;  /* 0x0000000000082947 */ /* 0x002fd80003800000 */
[----:B------:R-:W1:Y:S02]  /*1780*/  SYNCS.PHASECHK.TRANS64.TRYWAIT P2, [R3+URZ+0x30830], R0 ;  /* 0x03083000030075a7 */ /* 0x000e64000804017f */
[----:B-1----:R-:W-:Y:S05]  /*1790*/  @!P2 BRA `(.L_x_130) ;  /* 0x000000b80040a947 */ /* 0x002fea0003800000 */
.L_x_129:
[----:B------:R-:W-:Y:S05]  /*17a0*/  WARPSYNC.ALL ;  /* 0x0000000000007948 */ /* 0x000fea0003800000 */
[----:B------:R-:W-:Y:S01]  /*17b0*/  ULEA UR25, UR50, UR40, 0xd ;  /* 0x0000002832197291 */ /* 0x000fe2000f8e683f */
[----:B------:R-:W2:Y:S01]  /*17c0*/  LDL R4, [R1+0x10] ;  /* 0x0000100001047983 */ /* 0x000ea20000100800 */
[----:B------:R-:W-:Y:S01]  /*17d0*/  UIADD3 UR4, UR40, 0x12400, URZ ;  /* 0x0001240028047890 */ /* 0x000fe2000fffe03f */
[----:B------:R-:W-:Y:S01]  /*17e0*/  WARPGROUP.ARRIVE ;  /* 0x00000000000079c5 */ /* 0x000fe20000000000 */
[----:B------:R-:W-:Y:S01]  /*17f0*/  UIADD3 UR5, UR25, 0xc400, URZ ;  /* 0x0000c40019057890 */ /* 0x000fe2000fffe03f */
[----:B------:R-:W-:Y:S01]  /*1800*/  IMAD.U32 R7, RZ, RZ, UR48 ;  /* 0x00000030ff077e24 */ /* 0x000fe2000f8e00ff */
[----:B------:R-:W-:Y:S01]  /*1810*/  USHF.R.U32.HI UR4, URZ, 0x4, UR4 ;  /* 0x000000043f047899 */ /* 0x000fe20008011604 */
[----:B------:R-:W-:Y:S01]  /*1820*/  P2R R6, PR, RZ, 0x2 ;  /* 0x00000002ff067803 */ /* 0x000fe20000000000 */
[----:B------:R-:W-:Y:S01]  /*1830*/  USHF.R.U32.HI UR5, URZ, 0x4, UR5 ;  /* 0x000000043f057899 */ /* 0x000fe20008011605 */
[----:B------:R-:W-:Y:S01]  /*1840*/  P2R R5, PR, RZ, 0x1 ;  /* 0x00000001ff057803 */ /* 0x000fe20000000000 */
[----:B------:R-:W-:Y:S01]  /*1850*/  ULOP3.LUT UR4, UR4, 0x3fff, URZ, 0xc0, !UPT ;  /* 0x00003fff04047892 */ /* 0x000fe2000f8ec03f */
[--C-:B------:R-:W-:Y:S01]  /*1860*/  IMAD.MOV.U32 R150, RZ, RZ, R151.reuse ;  /* 0x000000ffff967224 */ /* 0x100fe200078e0097 */
[----:B------:R-:W-:Y:S01]  /*1870*/  ULOP3.LUT UR5, UR5, 0x3fff, URZ, 0xc0, !UPT ;  /* 0x00003fff05057892 */ /* 0x000fe2000f8ec03f */
[--C-:B------:R-:W-:Y:S01]  /*1880*/  IMAD.MOV.U32 R149, RZ, RZ, R151.reuse ;  /* 0x000000ffff957224 */ /* 0x100fe200078e0097 */
[----:B------:R-:W-:Y:S01]  /*1890*/  ULOP3.LUT UR24, UR4, 0x10000, URZ, 0xfc, !UPT ;  /* 0x0001000004187892 */ /* 0x000fe2000f8efc3f */
[--C-:B------:R-:W-:Y:S01]  /*18a0*/  IMAD.MOV.U32 R148, RZ, RZ, R151.reuse ;  /* 0x000000ffff947224 */ /* 0x100fe200078e0097 */
[----:B------:R-:W-:Y:S01]  /*18b0*/  ULOP3.LUT UR4, UR5, 0x10000, URZ, 0xfc, !UPT ;  /* 0x0001000005047892 */ /* 0x000fe2000f8efc3f */
[--C-:B------:R-:W-:Y:S01]  /*18c0*/  IMAD.MOV.U32 R147, RZ, RZ, R151.reuse ;  /* 0x000000ffff937224 */ /* 0x100fe200078e0097 */
[----:B------:R-:W-:Y:S01]  /*18d0*/  UIMAD UR6, UR39, 0x600, UR24 ;  /* 0x00000600270678a4 */ /* 0x000fe2000f8e0218 */
[--C-:B------:R-:W-:Y:S01]  /*18e0*/  IMAD.MOV.U32 R146, RZ, RZ, R151.reuse ;  /* 0x000000ffff927224 */ /* 0x100fe200078e0097 */
[----:B------:R-:W-:Y:S01]  /*18f0*/  UMOV UR5, 0x40000040 ;  /* 0x4000004000057882 */ /* 0x000fe20000000000 */
[----:B------:R-:W-:Y:S01]  /*1900*/  UMOV UR7, 0x40000040 ;  /* 0x4000004000077882 */ /* 0x000fe20000000000 */
[----:B------:R-:W-:Y:S01]  /*1910*/  UIADD3 UR8, UR4, 0x2, URZ ;  /* 0x0000000204087890 */ /* 0x000fe2000fffe03f */
[--C-:B------:R-:W-:Y:S01]  /*1920*/  IMAD.MOV.U32 R145, RZ, RZ, R151.reuse ;  /* 0x000000ffff917224 */ /* 0x100fe200078e0097 */
[----:B------:R-:W-:Y:S01]  /*1930*/  UIADD3 UR10, UR6, 0x2, URZ ;  /* 0x00000002060a7890 */ /* 0x000fe2000fffe03f */
[--C-:B------:R-:W-:Y:S01]  /*1940*/  IMAD.MOV.U32 R144, RZ, RZ, R151.reuse ;  /* 0x000000ffff907224 */ /* 0x100fe200078e0097 */
[----:B------:R-:W-:Y:S01]  /*1950*/  UMOV UR9, 0x40000040 ;  /* 0x4000004000097882 */ /* 0x000fe20000000000 */
[----:B------:R-:W-:Y:S01]  /*1960*/  HGMMA.64x192x16.F32.BF16 R24, gdesc[UR4], RZ, !UPT, gsb0 ;  /* 0x02e00000041879f0 */ /* 0x000fe2000c0018ff */
[----:B------:R-:W-:Y:S01]  /*1970*/  UMOV UR11, 0x40000040 ;  /* 0x40000040000b7882 */ /* 0x000fe20000000000 */
[----:B------:R-:W-:Y:S01]  /*1980*/  UIADD3 UR12, UR4, 0x4, URZ ;  /* 0x00000004040c7890 */ /* 0x000fe2000fffe03f */
[--C-:B------:R-:W-:Y:S01]  /*1990*/  IMAD.MOV.U32 R143, RZ, RZ, R151.reuse ;  /* 0x000000ffff8f7224 */ /* 0x100fe200078e0097 */
[----:B------:R-:W-:Y:S01]  /*19a0*/  UIADD3 UR14, UR6, 0x4, URZ ;  /* 0x00000004060e7890 */ /* 0x000fe2000fffe03f */
        /* <DEDUP_REMOVED lines=8> */
[----:B------:R-:W-:Y:S01]  /*1a30*/  UMOV UR19, 0x40000040 ;  /* 0x4000004000137882 */ /* 0x000fe20000000000 */
[----:B------:R-:W-:Y:S01]  /*1a40*/  ULDC UR26, c[0x0][0x988] ;  /* 0x00026200001a7ab9 */ /* 0x000fe20000000800 */
[----:B------:R-:W-:Y:S01]  /*1a50*/  UISETP.GE.AND UP0, UPT, UR49, 0xc1, UPT ;  /* 0x000000c13100788c */ /* 0x000fe2000bf06270 */
        /* <DEDUP_REMOVED lines=18> */
[----:B------:R-:W-:Y:S01]  /*1b80*/  IMAD.MOV.U32 R121, RZ, RZ, R151 ;  /* 0x000000ffff797224 */ /* 0x000fe200078e0097 */
[----:B------:R-:W-:-:S02]  /*1b90*/  WARPGROUP.DEPBAR.LE gsb0, 0x0 ;  /* 0x00008000000079c5 */ /* 0x000fc40000010000 */
[----:B------:R-:W-:-:S06]  /*1ba0*/  WARPGROUP.ARRIVE ;  /* 0x00000000000079c5 */ /* 0x000fcc0000000000 */
[----:B------:R-:W-:Y:S01]  /*1bb0*/  HGMMA.64x192x16.F32.BF16 R24, gdesc[UR8], R24, gsb0 ;  /* 0x02e00000081879f0 */ /* 0x000fe20008001818 */
[----:B--2---:R-:W-:-:S04]  /*1bc0*/  VIADD R4, R4, UR49 ;  /* 0x0000003104047c36 */ /* 0x004fc80008000000 */
        /* <DEDUP_REMOVED lines=20> */
[----:B01----:R-:W-:Y:S02]  /*1d10*/  FMNMX.FTZ R0, R28, R7, !PT ;  /* 0x000000071c007209 */ /* 0x003fe40007810000 */
        /* <DEDUP_REMOVED lines=137> */
[----:B------:R-:W-:Y:S02]  /*25b0*/  FMNMX.FTZ R7, R97, R0, !PT ;  /* 0x0000000061077209 */ /* 0x000fe40007810000 */
[----:B------:R-:W-:Y:S02]  /*25c0*/  FSEL R101, R101, -INF , P1 ;  /* 0xff80000065657808 */ /* 0x000fe40000800000 */
[----:B------:R-:W-:Y:S02]  /*25d0*/  FMNMX.FTZ R0, R100, R7, !PT ;  /* 0x0000000764007209 */ /* 0x000fe40007810000 */
[----:B------:R-:W-:Y:S02]  /*25e0*/  ISETP.GT.AND P1, PT, R4, 0xa1, PT ;  /* 0x000000a10400780c */ /* 0x000fe40003f24270 */
[----:B------:R-:W-:-:S02]  /*25f0*/  FSEL R104, R104, -INF , P0 ;  /* 0xff80000068687808 */ /* 0x000fc40000000000 */
[----:B------:R-:W-:Y:S02]  /*2600*/  FMNMX.FTZ R7, R101, R0, !PT ;  /* 0x0000000065077209 */ /* 0x000fe40007810000 */
        /* <DEDUP_REMOVED lines=8> */
[----:B------:R-:W-:Y:S02]  /*2690*/  FSEL R109, R109, -INF , P2 ;  /* 0xff8000006d6d7808 */ /* 0x000fe40001000000 */
[----:B------:R-:W-:Y:S02]  /*26a0*/  FMNMX.FTZ R0, R108, R7, !PT ;  /* 0x000000076c007209 */ /* 0x000fe40007810000 */
[----:B------:R-:W-:-:S02]  /*26b0*/  ISETP.GT.AND P3, PT, R4, 0xb0, PT ;  /* 0x000000b00400780c */ /* 0x000fc40003f64270 */
[----:B------:R-:W-:Y:S02]  /*26c0*/  FSEL R98, R98, -INF , P4 ;  /* 0xff80000062627808 */ /* 0x000fe40002000000 */
[----:B------:R-:W-:Y:S02]  /*26d0*/  FSEL R112, R112, -INF , P3 ;  /* 0xff80000070707808 */ /* 0x000fe40001800000 */
[----:B------:R-:W-:Y:S02]  /*26e0*/  FMNMX.FTZ R7, R109, R0, !PT ;  /* 0x000000006d077209 */ /* 0x000fe40007810000 */
[----:B------:R-:W-:Y:S02]  /*26f0*/  ISETP.GT.AND P4, PT, R4, 0xb1, PT ;  /* 0x000000b10400780c */ /* 0x000fe40003f84270 */
[----:B------:R-:W-:Y:S02]  /*2700*/  FSEL R95, R95, -INF , P5 ;  /* 0xff8000005f5f7808 */ /* 0x000fe40002800000 */
[----:B------:R-:W-:-:S02]  /*2710*/  FSEL R113, R113, -INF , P4 ;  /* 0xff80000071717808 */ /* 0x000fc40002000000 */
[----:B------:R-:W-:Y:S02]  /*2720*/  FMNMX.FTZ R0, R112, R7, !PT ;  /* 0x0000000770007209 */ /* 0x000fe40007810000 */
[----:B------:R-:W-:Y:S02]  /*2730*/  ISETP.GT.AND P5, PT, R4, 0xb8, PT ;  /* 0x000000b80400780c */ /* 0x000fe40003fa4270 */
[----:B------:R-:W-:Y:S02]  /*2740*/  FSEL R94, R94, -INF , P6 ;  /* 0xff8000005e5e7808 */ /* 0x000fe40003000000 */
[----:B------:R-:W-:Y:S02]  /*2750*/  FSEL R116, R116, -INF , P5 ;  /* 0xff80000074747808 */ /* 0x000fe40002800000 */
[----:B------:R-:W-:Y:S02]  /*2760*/  FMNMX.FTZ R7, R113, R0, !PT ;  /* 0x0000000071077209 */ /* 0x000fe40007810000 */
[----:B------:R-:W-:-:S02]  /*2770*/  ISETP.GT.AND P6, PT, R4, 0xb9, PT ;  /* 0x000000b90400780c */ /* 0x000fc40003fc4270 */
[----:B------:R-:W-:Y:S02]  /*2780*/  FMNMX.FTZ R0, R116, R7, !PT ;  /* 0x0000000774007209 */ /* 0x000fe40007810000 */
[----:B------:R-:W-:Y:S02]  /*2790*/  FSEL R117, R117, -INF , P6 ;  /* 0xff80000075757808 */ /* 0x000fe40003000000 */
[----:B------:R-:W-:Y:S02]  /*27a0*/  P2R R10, PR, RZ, 0x4 ;  /* 0x00000004ff0a7803 */ /* 0x000fe40000000000 */
[----:B------:R-:W-:Y:S02]  /*27b0*/  FMNMX.FTZ R7, R117, R0, !PT ;  /* 0x0000000075077209 */ /* 0x000fe40007810000 */
[----:B------:R-:W-:Y:S02]  /*27c0*/  P2R R12, PR, RZ, 0x2 ;  /* 0x00000002ff0c7803 */ /* 0x000fe40000000000 */
[----:B------:R-:W-:Y:S01]  /*27d0*/  P2R R11, PR, RZ, 0x1 ;  /* 0x00000001ff0b7803 */ /* 0x000fe20000000000 */
[----:B------:R-:W0:Y:S01]  /*27e0*/  SHFL.BFLY PT, R0, R7, 0x2, 0x1f ;  /* 0x0c401f0007007f89 */ /* 0x000e2200000e0000 */
[----:B------:R-:W-:-:S02]  /*27f0*/  ISETP.GT.AND P0, PT, R4, 0x99, PT ;  /* 0x000000990400780c */ /* 0x000fc40003f04270 */
[----:B------:R-:W-:Y:S02]  /*2800*/  ISETP.GT.AND P1, PT, R4, 0xa0, PT ;  /* 0x000000a00400780c */ /* 0x000fe40003f24270 */
[----:B------:R-:W-:Y:S02]  /*2810*/  FSEL R103, R103, -INF , P0 ;  /* 0xff80000067677808 */ /* 0x000fe40000000000 */
[----:B------:R-:W-:Y:S02]  /*2820*/  FSEL R106, R106, -INF , P1 ;  /* 0xff8000006a6a7808 */ /* 0x000fe40000800000 */
[----:B------:R-:W-:Y:S02]  /*2830*/  ISETP.NE.AND P1, PT, R12, RZ, PT ;  /* 0x000000ff0c00720c */ /* 0x000fe40003f25270 */
[----:B------:R-:W-:Y:S02]  /*2840*/  ISETP.NE.AND P0, PT, R11, RZ, PT ;  /* 0x000000ff0b00720c */ /* 0x000fe40003f05270 */
[----:B------:R-:W-:-:S02]  /*2850*/  FSEL R107, R107, -INF , P1 ;  /* 0xff8000006b6b7808 */ /* 0x000fc40000800000 */
[----:B------:R-:W-:Y:S02]  /*2860*/  FSEL R110, R110, -INF , P0 ;  /* 0xff8000006e6e7808 */ /* 0x000fe40000000000 */
[----:B------:R-:W-:Y:S02]  /*2870*/  FSEL R114, R114, -INF , P3 ;  /* 0xff80000072727808 */ /* 0x000fe40001800000 */
[----:B------:R-:W-:Y:S02]  /*2880*/  ISETP.NE.AND P1, PT, R6, RZ, PT ;  /* 0x000000ff0600720c */ /* 0x000fe40003f25270 */
[----:B------:R-:W-:Y:S02]  /*2890*/  FSEL R115, R115, -INF , P4 ;  /* 0xff80000073737808 */ /* 0x000fe40002000000 */
[----:B------:R-:W-:Y:S02]  /*28a0*/  FSEL R118, R118, -INF , P5 ;  /* 0xff80000076767808 */ /* 0x000fe40002800000 */
[----:B0-----:R-:W-:-:S02]  /*28b0*/  FMNMX.FTZ R8, R7, R0, !PT ;  /* 0x0000000007087209 */ /* 0x001fc40007810000 */
[----:B------:R-:W-:Y:S02]  /*28c0*/  FSEL R119, R119, -INF , P6 ;  /* 0xff80000077777808 */ /* 0x000fe40003000000 */
[----:B------:R-:W-:Y:S01]  /*28d0*/  ISETP.NE.AND P0, PT, R5, RZ, PT ;  /* 0x000000ff0500720c */ /* 0x000fe20003f05270 */
[----:B------:R-:W0:Y:S02]  /*28e0*/  SHFL.BFLY PT, R9, R8, 0x1, 0x1f ;  /* 0x0c201f0008097f89 */ /* 0x000e2400000e0000 */
[----:B------:R-:W-:-:S05]  /*28f0*/  @!P1 VIADD R3, R3, 0x30840 ;  /* 0x0003084003039836 */ /* 0x000fca0000000000 */
[----:B------:R-:W-:-:S04]  /*2900*/  @!P1 PRMT R3, RZ, 0x654, R3 ;  /* 0x00000654ff039816 */ /* 0x000fc80000000003 */
[----:B------:R1:W-:Y:S01]  /*2910*/  @!P1 SYNCS.ARRIVE.TRANS64.RED.A1T0 RZ, [R3+URZ], RZ ;  /* 0x000000ff03ff99a7 */ /* 0x0003e2000810043f */
[----:B0-----:R-:W-:-:S04]  /*2920*/  FMNMX.FTZ R0, R8, R9, !PT ;  /* 0x0000000908007209 */ /* 0x001fc80007810000 */
[C---:B------:R-:W-:Y:S01]  /*2930*/  FSETP.NEU.FTZ.AND P2, PT, R0.reuse, -INF , PT ;  /* 0xff8000000000780b */ /* 0x040fe20003f5d000 */
[----:B------:R-:W-:-:S05]  /*2940*/  FMUL.FTZ R9, R0, UR26 ;  /* 0x0000001a00097c20 */ /* 0x000fca0008410000 */
[----:B------:R-:W-:Y:S02]  /*2950*/  FSEL R4, R9, RZ, P2 ;  /* 0x000000ff09047208 */ /* 0x000fe40001000000 */
[----:B------:R-:W-:Y:S02]  /*2960*/  FMNMX.FTZ R9, R26, R27, !PT ;  /* 0x0000001b1a097209 */ /* 0x000fe40007810000 */
[----:B------:R-:W-:Y:S01]  /*2970*/  ISETP.NE.AND P2, PT, R10, RZ, PT ;  /* 0x000000ff0a00720c */ /* 0x000fe20003f45270 */
[--C-:B------:R-:W-:Y:S01]  /*2980*/  FFMA.FTZ R120, R37, UR26, -R4.reuse ;  /* 0x0000001a25787c23 */ /* 0x100fe20008010804 */
[----:B------:R-:W-:Y:S01]  /*2990*/  FMNMX.FTZ R8, R30, R9, !PT ;  /* 0x000000091e087209 */ /* 0x000fe20007810000 */
[--C-:B------:R-:W-:Y:S01]  /*29a0*/  FFMA.FTZ R22, R44, UR26, -R4.reuse ;  /* 0x0000001a2c167c23 */ /* 0x100fe20008010804 */
[--C-:B------:R-:W-:Y:S01]  /*29b0*/  FFMA.FTZ R44, R53, UR26, -R4.reuse ;  /* 0x0000001a352c7c23 */ /* 0x100fe20008010804 */
[----:B------:R-:W-:Y:S01]  /*29c0*/  FSEL R111, R111, -INF , P2 ;  /* 0xff8000006f6f7808 */ /* 0x000fe20001000000 */
[--C-:B------:R-:W-:Y:S01]  /*29d0*/  FFMA.FTZ R6, R25, UR26, -R4.reuse ;  /* 0x0000001a19067c23 */ /* 0x100fe20008010804 */
[----:B------:R-:W-:Y:S01]  /*29e0*/  FMNMX.FTZ R9, R31, R8, !PT ;  /* 0x000000081f097209 */ /* 0x000fe20007810000 */
[--C-:B------:R-:W-:Y:S01]  /*29f0*/  FFMA.FTZ R25, R52, UR26, -R4.reuse ;  /* 0x0000001a34197c23 */ /* 0x100fe20008010804 */
[--C-:B------:R-:W-:Y:S01]  /*2a00*/  FFMA.FTZ R52, R57, UR26, -R4.reuse ;  /* 0x0000001a39347c23 */ /* 0x100fe20008010804 */
[--C-:B------:R-:W-:Y:S01]  /*2a10*/  FFMA.FTZ R13, R32, UR26, -R4.reuse ;  /* 0x0000001a200d7c23 */ /* 0x100fe20008010804 */
[----:B------:R-:W-:Y:S01]  /*2a20*/  FMNMX.FTZ R8, R34, R9, !PT ;  /* 0x0000000922087209 */ /* 0x000fe20007810000 */
[--C-:B------:R-:W-:Y:S01]  /*2a30*/  FFMA.FTZ R32, R69, UR26, -R4.reuse ;  /* 0x0000001a45207c23 */ /* 0x100fe20008010804 */
[--C-:B------:R-:W-:Y:S01]  /*2a40*/  FFMA.FTZ R18, R81, UR26, -R4.reuse ;  /* 0x0000001a51127c23 */ /* 0x100fe20008010804 */
[--C-:B------:R-:W-:Y:S01]  /*2a50*/  FFMA.FTZ R5, R24, UR26, -R4.reuse ;  /* 0x0000001a18057c23 */ /* 0x100fe20008010804 */
[----:B------:R-:W-:Y:S01]  /*2a60*/  FMNMX.FTZ R9, R35, R8, !PT ;  /* 0x0000000823097209 */ /* 0x000fe20007810000 */
[--C-:B------:R-:W-:Y:S01]  /*2a70*/  FFMA.FTZ R7, R28, UR26, -R4.reuse ;  /* 0x0000001a1c077c23 */ /* 0x100fe20008010804 */
[----:B------:R-:W-:Y:S01]  /*2a80*/  MUFU.EX2 R6, R6 ;  /* 0x0000000600067308 */ /* 0x000fe20000000800 */
[--C-:B------:R-:W-:Y:S01]  /*2a90*/  FFMA.FTZ R12, R29, UR26, -R4.reuse ;  /* 0x0000001a1d0c7c23 */ /* 0x100fe20008010804 */
[----:B------:R-:W-:Y:S01]  /*2aa0*/  FMNMX.FTZ R8, R38, R9, !PT ;  /* 0x0000000926087209 */ /* 0x000fe20007810000 */
[--C-:B------:R-:W-:Y:S01]  /*2ab0*/  FFMA.FTZ R24, R48, UR26, -R4.reuse ;  /* 0x0000001a30187c23 */ /* 0x100fe20008010804 */
[--C-:B------:R-:W-:Y:S01]  /*2ac0*/  FFMA.FTZ R48, R88, UR26, -R4.reuse ;  /* 0x0000001a58307c23 */ /* 0x100fe20008010804 */
[--C-:B------:R-:W-:Y:S01]  /*2ad0*/  FFMA.FTZ R10, R64, UR26, -R4.reuse ;  /* 0x0000001a400a7c23 */ /* 0x100fe20008010804 */
[----:B------:R-:W-:Y:S01]  /*2ae0*/  FMNMX.FTZ R9, R39, R8, !PT ;  /* 0x0000000827097209 */ /* 0x000fe20007810000 */
[--C-:B------:R-:W-:Y:S01]  /*2af0*/  FFMA.FTZ R64, R93, UR26, -R4.reuse ;  /* 0x0000001a5d407c23 */ /* 0x100fe20008010804 */
[----:B------:R-:W0:Y:S01]  /*2b00*/  MUFU.EX2 R5, R5 ;  /* 0x0000000500057308 */ /* 0x000e220000000800 */
[--C-:B------:R-:W-:Y:S01]  /*2b10*/  FFMA.FTZ R14, R33, UR26, -R4.reuse ;  /* 0x0000001a210e7c23 */ /* 0x100fe20008010804 */
[----:B------:R-:W-:Y:S01]  /*2b20*/  FMNMX.FTZ R8, R42, R9, !PT ;  /* 0x000000092a087209 */ /* 0x000fe20007810000 */
[--C-:B------:R-:W-:Y:S01]  /*2b30*/  FFMA.FTZ R21, R45, UR26, -R4.reuse ;  /* 0x0000001a2d157c23 */ /* 0x100fe20008010804 */
[--C-:B------:R-:W-:Y:S01]  /*2b40*/  FFMA.FTZ R45, R56, UR26, -R4.reuse ;  /* 0x0000001a382d7c23 */ /* 0x100fe20008010804 */
[--C-:B------:R-:W-:Y:S01]  /*2b50*/  FFMA.FTZ R15, R36, UR26, -R4.reuse ;  /* 0x0000001a240f7c23 */ /* 0x100fe20008010804 */
[----:B------:R-:W-:Y:S01]  /*2b60*/  FMNMX.FTZ R9, R43, R8, !PT ;  /* 0x000000082b097209 */ /* 0x000fe20007810000 */
[--C-:B------:R-:W-:Y:S01]  /*2b70*/  FFMA.FTZ R20, R40, UR26, -R4.reuse ;  /* 0x0000001a28147c23 */ /* 0x100fe20008010804 */
[----:B------:R-:W2:Y:S01]  /*2b80*/  MUFU.EX2 R7, R7 ;  /* 0x0000000700077308 */ /* 0x000ea20000000800 */
[--C-:B------:R-:W-:Y:S01]  /*2b90*/  FFMA.FTZ R19, R41, UR26, -R4.reuse ;  /* 0x0000001a29137c23 */ /* 0x100fe20008010804 */
[----:B------:R-:W-:Y:S01]  /*2ba0*/  FMNMX.FTZ R8, R46, R9, !PT ;  /* 0x000000092e087209 */ /* 0x000fe20007810000 */
[--C-:B------:R-:W-:Y:S01]  /*2bb0*/  FFMA.FTZ R23, R49, UR26, -R4.reuse ;  /* 0x0000001a31177c23 */ /* 0x100fe20008010804 */
[--C-:B------:R-:W-:Y:S01]  /*2bc0*/  FFMA.FTZ R56, R61, UR26, -R4.reuse ;  /* 0x0000001a3d387c23 */ /* 0x100fe20008010804 */
[--C-:B------:R-:W-:Y:S01]  /*2bd0*/  FFMA.FTZ R49, R60, UR26, -R4.reuse ;  /* 0x0000001a3c317c23 */ /* 0x100fe20008010804 */
[----:B------:R-:W-:Y:S01]  /*2be0*/  FMNMX.FTZ R9, R47, R8, !PT ;  /* 0x000000082f097209 */ /* 0x000fe20007810000 */
[--C-:B------:R-:W-:Y:S01]  /*2bf0*/  FFMA.FTZ R11, R65, UR26, -R4.reuse ;  /* 0x0000001a410b7c23 */ /* 0x100fe20008010804 */
[----:B------:R-:W3:Y:S01]  /*2c00*/  MUFU.EX2 R12, R12 ;  /* 0x0000000c000c7308 */ /* 0x000ee20000000800 */
        /* <DEDUP_REMOVED lines=23> */
[----:B------:R-:W-:Y:S01]  /*2d80*/  FFMA.FTZ R84, R117, UR26, -R4 ;  /* 0x0000001a75547c23 */ /* 0x000fe20008010804 */
        /* <DEDUP_REMOVED lines=25> */
[----:B------:R-:W-:Y:S01]  /*2f20*/  FMNMX.FTZ R8, R94, R9, !PT ;  /* 0x000000095e087209 */ /* 0x000fe20007810000 */
[----:B------:R-:W-:-:S03]  /*2f30*/  FFMA.FTZ R9, R80, UR26, -R4 ;  /* 0x0000001a50097c23 */ /* 0x000fc60008010804 */
        /* <DEDUP_REMOVED lines=19> */
[----:B------:R-:W-:Y:S01]  /*3070*/  FMNMX.FTZ R8, R118, R57, !PT ;  /* 0x0000003976087209 */ /* 0x000fe20007810000 */
[----:B------:R-:W-:-:S03]  /*3080*/  FFMA.FTZ R57, R92, UR26, -R4 ;  /* 0x0000001a5c397c23 */ /* 0x000fc60008010804 */
[----:B------:R-:W-:-:S03]  /*3090*/  FMNMX.FTZ R8, R119, R8, !PT ;  /* 0x0000000877087209 */ /* 0x000fc60007810000 */
[----:B------:R-:W-:Y:S02]  /*30a0*/  MUFU.EX2 R11, R11 ;  /* 0x0000000b000b7308 */ /* 0x000fe40000000800 */
[----:B------:R-:W4:Y:S06]  /*30b0*/  SHFL.BFLY PT, R69, R8, 0x2, 0x1f ;  /* 0x0c401f0008457f89 */ /* 0x000f2c00000e0000 */
[----:B------:R-:W-:Y:S08]  /*30c0*/  MUFU.EX2 R29, R29 ;  /* 0x0000001d001d7308 */ /* 0x000ff00000000800 */
[----:B------:R-:W-:Y:S08]  /*30d0*/  MUFU.EX2 R32, R32 ;  /* 0x0000002000207308 */ /* 0x000ff00000000800 */
[----:B------:R-:W-:Y:S01]  /*30e0*/  MUFU.EX2 R33, R33 ;  /* 0x0000002100217308 */ /* 0x000fe20000000800 */
[----:B----4-:R-:W-:Y:S01]  /*30f0*/  FMNMX.FTZ R80, R8, R69, !PT ;  /* 0x0000004508507209 */ /* 0x010fe20007810000 */
[----:B------:R-:W-:-:S04]  /*3100*/  FFMA.FTZ R69, R104, UR26, -R4 ;  /* 0x0000001a68457c23 */ /* 0x000fc80008010804 */
[----:B------:R-:W4:Y:S02]  /*3110*/  SHFL.BFLY PT, R81, R80, 0x1, 0x1f ;  /* 0x0c201f0050517f89 */ /* 0x000f2400000e0000 */
[----:B------:R-:W-:Y:S08]  /*3120*/  MUFU.EX2 R36, R36 ;  /* 0x0000002400247308 */ /* 0x000ff00000000800 */
[----:B------:R-:W-:Y:S08]  /*3130*/  MUFU.EX2 R40, R40 ;  /* 0x0000002800287308 */ /* 0x000ff00000000800 */
[----:B------:R-:W-:Y:S01]  /*3140*/  MUFU.EX2 R41, R41 ;  /* 0x0000002900297308 */ /* 0x000fe20000000800 */
[----:B----4-:R-:W-:Y:S01]  /*3150*/  FMNMX.FTZ R8, R80, R81, !PT ;  /* 0x0000005150087209 */ /* 0x010fe20007810000 */
[----:B------:R-:W-:Y:S01]  /*3160*/  FFMA.FTZ R81, R116, UR26, -R4 ;  /* 0x0000001a74517c23 */ /* 0x000fe20008010804 */
[----:B0-----:R-:W-:-:S05]  /*3170*/  FADD.FTZ R4, R5, R6 ;  /* 0x0000000605047221 */ /* 0x001fca0000010000 */
[----:B------:R-:W-:Y:S01]  /*3180*/  MUFU.EX2 R9, R9 ;  /* 0x0000000900097308 */ /* 0x000fe20000000800 */
[C---:B------:R-:W-:Y:S01]  /*3190*/  FSETP.NEU.FTZ.AND P2, PT, R8.reuse, -INF , PT ;  /* 0xff8000000800780b */ /* 0x040fe20003f5d000 */
[----:B------:R-:W-:-:S05]  /*31a0*/  FMUL.FTZ R85, R8, UR26 ;  /* 0x0000001a08557c20 */ /* 0x000fca0008410000 */
[----:B------:R-:W-:Y:S01]  /*31b0*/  FSEL R85, R85, RZ, P2 ;  /* 0x000000ff55557208 */ /* 0x000fe20001000000 */
[----:B------:R-:W-:Y:S01]  /*31c0*/  MUFU.EX2 R18, R18 ;  /* 0x0000001200127308 */ /* 0x000fe20000000800 */
[----:B------:R-:W-:-:S03]  /*31d0*/  PLOP3.LUT P2, PT, PT, PT, UP0, 0x80, 0x0 ;  /* 0x000000000000781c */ /* 0x000fc60003f4f008 */
[--C-:B------:R-:W-:Y:S01]  /*31e0*/  FFMA.FTZ R26, R26, UR26, -R85.reuse ;  /* 0x0000001a1a1a7c23 */ /* 0x100fe20008010855 */
[--C-:B------:R-:W-:Y:S01]  /*31f0*/  FFMA.FTZ R89, R27, UR26, -R85.reuse ;  /* 0x0000001a1b597c23 */ /* 0x100fe20008010855 */
[--C-:B------:R-:W-:Y:S01]  /*3200*/  FFMA.FTZ R88, R30, UR26, -R85.reuse ;  /* 0x0000001a1e587c23 */ /* 0x100fe20008010855 */
[--C-:B------:R-:W-:Y:S01]  /*3210*/  FFMA.FTZ R93, R31, UR26, -R85.reuse ;  /* 0x0000001a1f5d7c23 */ /* 0x100fe20008010855 */
[--C-:B------:R-:W-:Y:S01]  /*3220*/  FFMA.FTZ R92, R34, UR26, -R85.reuse ;  /* 0x0000001a225c7c23 */ /* 0x100fe20008010855 */
[--C-:B------:R-:W-:Y:S01]  /*3230*/  FFMA.FTZ R97, R35, UR26, -R85.reuse ;  /* 0x0000001a23617c23 */ /* 0x100fe20008010855 */
[----:B------:R-:W-:Y:S01]  /*3240*/  MUFU.EX2 R26, R26 ;  /* 0x0000001a001a7308 */ /* 0x000fe20000000800 */
[--C-:B------:R-:W-:Y:S01]  /*3250*/  FFMA.FTZ R27, R42, UR26, -R85.reuse ;  /* 0x0000001a2a1b7c23 */ /* 0x100fe20008010855 */
[--C-:B------:R-:W-:Y:S01]  /*3260*/  FFMA.FTZ R34, R47, UR26, -R85.reuse ;  /* 0x0000001a2f227c23 */ /* 0x100fe20008010855 */
[--C-:B------:R-:W-:Y:S01]  /*3270*/  FFMA.FTZ R96, R38, UR26, -R85.reuse ;  /* 0x0000001a26607c23 */ /* 0x100fe20008010855 */
[--C-:B------:R-:W-:Y:S01]  /*3280*/  FFMA.FTZ R47, R55, UR26, -R85.reuse ;  /* 0x0000001a372f7c23 */ /* 0x100fe20008010855 */
[--C-:B------:R-:W-:Y:S01]  /*3290*/  FFMA.FTZ R42, R67, UR26, -R85.reuse ;  /* 0x0000001a432a7c23 */ /* 0x100fe20008010855 */
[--C-:B------:R-:W-:Y:S01]  /*32a0*/  FFMA.FTZ R55, R59, UR26, -R85.reuse ;  /* 0x0000001a3b377c23 */ /* 0x100fe20008010855 */
[----:B--2---:R-:W-:Y:S01]  /*32b0*/  FADD.FTZ R67, R7, R4 ;  /* 0x0000000407437221 */ /* 0x004fe20000010000 */
[----:B------:R-:W0:Y:S01]  /*32c0*/  MUFU.EX2 R89, R89 ;  /* 0x0000005900597308 */ /* 0x000e220000000800 */
[--C-:B------:R-:W-:Y:S01]  /*32d0*/  FFMA.FTZ R59, R63, UR26, -R85.reuse ;  /* 0x0000001a3f3b7c23 */ /* 0x100fe20008010855 */
[--C-:B------:R-:W-:Y:S01]  /*32e0*/  FFMA.FTZ R101, R39, UR26, -R85.reuse ;  /* 0x0000001a27657c23 */ /* 0x100fe20008010855 */
[----:B------:R-:W-:Y:S01]  /*32f0*/  FFMA.FTZ R30, R43, UR26, -R85 ;  /* 0x0000001a2b1e7c23 */ /* 0x000fe20008010855 */
[----:B---3--:R-:W-:Y:S01]  /*3300*/  FADD.FTZ R4, R12, R67 ;  /* 0x000000430c047221 */ /* 0x008fe20000010000 */
[--C-:B------:R-:W-:Y:S01]  /*3310*/  FFMA.FTZ R43, R70, UR26, -R85.reuse ;  /* 0x0000001a462b7c23 */ /* 0x100fe20008010855 */
[--C-:B------:R-:W-:Y:S01]  /*3320*/  FFMA.FTZ R39, R51, UR26, -R85.reuse ;  /* 0x0000001a33277c23 */ /* 0x100fe20008010855 */
[--C-:B------:R-:W-:Y:S01]  /*3330*/  FFMA.FTZ R51, R74, UR26, -R85.reuse ;  /* 0x0000001a4a337c23 */ /* 0x100fe20008010855 */
[----:B------:R-:W2:Y:S01]  /*3340*/  MUFU.EX2 R88, R88 ;  /* 0x0000005800587308 */ /* 0x000ea20000000800 */
[--C-:B------:R-:W-:Y:S01]  /*3350*/  FFMA.FTZ R31, R46, UR26, -R85.reuse ;  /* 0x0000001a2e1f7c23 */ /* 0x100fe20008010855 */
[--C-:B------:R-:W-:Y:S01]  /*3360*/  FFMA.FTZ R38, R50, UR26, -R85.reuse ;  /* 0x0000001a32267c23 */ /* 0x100fe20008010855 */
[--C-:B------:R-:W-:Y:S01]  /*3370*/  FFMA.FTZ R50, R71, UR26, -R85.reuse ;  /* 0x0000001a47327c23 */ /* 0x100fe20008010855 */
[--C-:B------:R-:W-:Y:S01]  /*3380*/  FFMA.FTZ R35, R66, UR26, -R85.reuse ;  /* 0x0000001a42237c23 */ /* 0x100fe20008010855 */
[--C-:B------:R-:W-:Y:S01]  /*3390*/  FFMA.FTZ R66, R79, UR26, -R85.reuse ;  /* 0x0000001a4f427c23 */ /* 0x100fe20008010855 */
[--C-:B------:R-:W-:Y:S01]  /*33a0*/  FFMA.FTZ R46, R54, UR26, -R85.reuse ;  /* 0x0000001a362e7c23 */ /* 0x100fe20008010855 */
[----:B------:R-:W-:Y:S01]  /*33b0*/  FFMA.FTZ R67, R86, UR26, -R85 ;  /* 0x0000001a56437c23 */ /* 0x000fe20008010855 */
[----:B------:R-:W3:Y:S01]  /*33c0*/  MUFU.EX2 R93, R93 ;  /* 0x0000005d005d7308 */ /* 0x000ee20000000800 */
[----:B0-----:R-:W-:Y:S01]  /*33d0*/  FADD.FTZ R63, R26, R89 ;  /* 0x000000591a3f7221 */ /* 0x001fe20000010000 */
[--C-:B------:R-:W-:Y:S01]  /*33e0*/  FFMA.FTZ R54, R58, UR26, -R85.reuse ;  /* 0x0000001a3a367c23 */ /* 0x100fe20008010855 */
[--C-:B------:R-:W-:Y:S01]  /*33f0*/  FFMA.FTZ R58, R62, UR26, -R85.reuse ;  /* 0x0000001a3e3a7c23 */ /* 0x100fe20008010855 */
[--C-:B------:R-:W-:Y:S01]  /*3400*/  FFMA.FTZ R62, R75, UR26, -R85.reuse ;  /* 0x0000001a4b3e7c23 */ /* 0x100fe20008010855 */
[--C-:B------:R-:W-:Y:S01]  /*3410*/  FFMA.FTZ R78, R78, UR26, -R85.reuse ;  /* 0x0000001a4e4e7c23 */ /* 0x100fe20008010855 */
[--C-:B------:R-:W-:Y:S01]  /*3420*/  FFMA.FTZ R75, R94, UR26, -R85.reuse ;  /* 0x0000001a5e4b7c23 */ /* 0x100fe20008010855 */
[----:B------:R-:W-:Y:S01]  /*3430*/  FFMA.FTZ R98, R98, UR26, -R85 ;  /* 0x0000001a62627c23 */ /* 0x000fe20008010855 */
[----:B------:R-:W0:Y:S01]  /*3440*/  MUFU.EX2 R92, R92 ;  /* 0x0000005c005c7308 */ /* 0x000e220000000800 */
[----:B--2---:R-:W-:Y:S01]  /*3450*/  FADD.FTZ R70, R88, R63 ;  /* 0x0000003f58467221 */ /* 0x004fe20000010000 */
[----:B------:R-:W-:Y:S01]  /*3460*/  FADD.FTZ R63, R13, R4 ;  /* 0x000000040d3f7221 */ /* 0x000fe20000010000 */
[----:B------:R-:W-:Y:S01]  /*3470*/  F2FP.BF16.F32.PACK_AB R4, R6, R5 ;  /* 0x000000050604723e */ /* 0x000fe200000010ff */
[----:B------:R-:W-:Y:S01]  /*3480*/  FFMA.FTZ R99, R99, UR26, -R85 ;  /* 0x0000001a63637c23 */ /* 0x000fe20008010855 */
[----:B------:R-:W-:Y:S01]  /*3490*/  F2FP.BF16.F32.PACK_AB R6, R12, R7 ;  /* 0x000000070c06723e */ /* 0x000fe200000010ff */
[----:B------:R-:W-:Y:S01]  /*34a0*/  FADD.FTZ R74, R14, R63 ;  /* 0x0000003f0e4a7221 */ /* 0x000fe20000010000 */
[--C-:B------:R-:W-:Y:S01]  /*34b0*/  FFMA.FTZ R63, R82, UR26, -R85.reuse ;  /* 0x0000001a523f7c23 */ /* 0x100fe20008010855 */
[----:B------:R-:W2:Y:S01]  /*34c0*/  MUFU.EX2 R97, R97 ;  /* 0x0000006100617308 */ /* 0x000ea20000000800 */
[----:B---3--:R-:W-:Y:S01]  /*34d0*/  FADD.FTZ R5, R93, R70 ;  /* 0x000000465d057221 */ /* 0x008fe20000010000 */
[----:B------:R-:W-:Y:S01]  /*34e0*/  F2FP.BF16.F32.PACK_AB R12, R14, R13 ;  /* 0x0000000d0e0c723e */ /* 0x000fe200000010ff */
[--C-:B------:R-:W-:Y:S01]  /*34f0*/  FFMA.FTZ R102, R102, UR26, -R85.reuse ;  /* 0x0000001a66667c23 */ /* 0x100fe20008010855 */
[----:B------:R-:W-:Y:S01]  /*3500*/  F2FP.BF16.F32.PACK_AB R14, R120, R15 ;  /* 0x0000000f780e723e */ /* 0x000fe200000010ff */
[--C-:B------:R-:W-:Y:S01]  /*3510*/  FFMA.FTZ R103, R103, UR26, -R85.reuse ;  /* 0x0000001a67677c23 */ /* 0x100fe20008010855 */
[--C-:B------:R-:W-:Y:S01]  /*3520*/  FFMA.FTZ R106, R106, UR26, -R85.reuse ;  /* 0x0000001a6a6a7c23 */ /* 0x100fe20008010855 */
[----:B------:R-:W-:Y:S01]  /*3530*/  FFMA.FTZ R107, R107, UR26, -R85 ;  /* 0x0000001a6b6b7c23 */ /* 0x000fe20008010855 */
[----:B------:R-:W3:Y:S01]  /*3540*/  MUFU.EX2 R96, R96 ;  /* 0x0000006000607308 */ /* 0x000ee20000000800 */
[----:B0-----:R-:W-:Y:S01]  /*3550*/  FADD.FTZ R70, R92, R5 ;  /* 0x000000055c467221 */ /* 0x001fe20000010000 */
[----:B------:R-:W-:Y:S01]  /*3560*/  FADD.FTZ R5, R15, R74 ;  /* 0x0000004a0f057221 */ /* 0x000fe20000010000 */
[--C-:B------:R-:W-:Y:S01]  /*3570*/  FFMA.FTZ R74, R87, UR26, -R85.reuse ;  /* 0x0000001a574a7c23 */ /* 0x100fe20008010855 */
[--C-:B------:R-:W-:Y:S01]  /*3580*/  FFMA.FTZ R110, R110, UR26, -R85.reuse ;  /* 0x0000001a6e6e7c23 */ /* 0x100fe20008010855 */
[----:B------:R-:W-:Y:S01]  /*3590*/  FFMA.FTZ R111, R111, UR26, -R85 ;  /* 0x0000001a6f6f7c23 */ /* 0x000fe20008010855 */
[----:B------:R-:W-:Y:S01]  /*35a0*/  FADD.FTZ R71, R120, R5 ;  /* 0x0000000578477221 */ /* 0x000fe20000010000 */
[----:B------:R-:W-:Y:S01]  /*35b0*/  F2FP.BF16.F32.PACK_AB R5, R89, R26 ;  /* 0x0000001a5905723e */ /* 0x000fe200000010ff */
[----:B------:R-:W0:Y:S01]  /*35c0*/  MUFU.EX2 R101, R101 ;  /* 0x0000006500657308 */ /* 0x000e220000000800 */
[----:B--2---:R-:W-:Y:S01]  /*35d0*/  FADD.FTZ R7, R97, R70 ;  /* 0x0000004661077221 */ /* 0x004fe20000010000 */
[----:B------:R-:W-:Y:S01]  /*35e0*/  FADD.FTZ R82, R20, R71 ;  /* 0x0000004714527221 */ /* 0x000fe20000010000 */
[--C-:B------:R-:W-:Y:S01]  /*35f0*/  FFMA.FTZ R70, R83, UR26, -R85.reuse ;  /* 0x0000001a53467c23 */ /* 0x100fe20008010855 */
[----:B------:R-:W-:Y:S01]  /*3600*/  F2FP.BF16.F32.PACK_AB R13, R97, R92 ;  /* 0x0000005c610d723e */ /* 0x000fe200000010ff */
[----:B------:R-:W-:Y:S01]  /*3610*/  FFMA.FTZ R71, R90, UR26, -R85 ;  /* 0x0000001a5a477c23 */ /* 0x000fe20008010855 */
[C---:B------:R-:W-:Y:S01]  /*3620*/  FADD.FTZ R83, R19.reuse, R82 ;  /* 0x0000005213537221 */ /* 0x040fe20000010000 */
[----:B------:R-:W-:Y:S01]  /*3630*/  F2FP.BF16.F32.PACK_AB R20, R19, R20 ;  /* 0x000000141314723e */ /* 0x000fe200000010ff */
[----:B------:R-:W2:Y:S01]  /*3640*/  MUFU.EX2 R27, R27 ;  /* 0x0000001b001b7308 */ /* 0x000ea20000000800 */
[----:B---3--:R-:W-:Y:S01]  /*3650*/  FADD.FTZ R26, R96, R7 ;  /* 0x00000007601a7221 */ /* 0x008fe20000010000 */
[----:B------:R-:W-:Y:S01]  /*3660*/  FADD.FTZ R86, R22, R83 ;  /* 0x0000005316567221 */ /* 0x000fe20000010000 */
[----:B------:R-:W-:Y:S01]  /*3670*/  F2FP.BF16.F32.PACK_AB R7, R93, R88 ;  /* 0x000000585d07723e */ /* 0x000fe200000010ff */
[--C-:B------:R-:W-:Y:S01]  /*3680*/  FFMA.FTZ R82, R95, UR26, -R85.reuse ;  /* 0x0000001a5f527c23 */ /* 0x100fe20008010855 */
[C---:B------:R-:W-:Y:S01]  /*3690*/  F2FP.BF16.F32.PACK_AB R22, R21.reuse, R22 ;  /* 0x000000161516723e */ /* 0x040fe200000010ff */
[----:B------:R-:W-:Y:S01]  /*36a0*/  FADD.FTZ R83, R21, R86 ;  /* 0x0000005615537221 */ /* 0x000fe20000010000 */
[--C-:B------:R-:W-:Y:S01]  /*36b0*/  FFMA.FTZ R114, R114, UR26, -R85.reuse ;  /* 0x0000001a72727c23 */ /* 0x100fe20008010855 */
[----:B------:R-:W3:Y:S01]  /*36c0*/  MUFU.EX2 R30, R30 ;  /* 0x0000001e001e7308 */ /* 0x000ee20000000800 */
[C---:B0-----:R-:W-:Y:S01]  /*36d0*/  FADD.FTZ R26, R101.reuse, R26 ;  /* 0x0000001a651a7221 */ /* 0x041fe20000010000 */
[----:B------:R-:W-:Y:S01]  /*36e0*/  F2FP.BF16.F32.PACK_AB R15, R101, R96 ;  /* 0x00000060650f723e */ /* 0x000fe200000010ff */
[----:B------:R0:W-:Y:S01]  /*36f0*/  STSM.16.M88.4 [R2+0x1e800], R4 ;  /* 0x01e8000402007844 */ /* 0x0001e20000000200 */
[--C-:B------:R-:W-:Y:S01]  /*3700*/  FFMA.FTZ R115, R115, UR26, -R85.reuse ;  /* 0x0000001a73737c23 */ /* 0x100fe20008010855 */
[----:B------:R-:W-:Y:S01]  /*3710*/  FFMA.FTZ R118, R118, UR26, -R85 ;  /* 0x0000001a76767c23 */ /* 0x000fe20008010855 */
[----:B------:R-:W-:Y:S01]  /*3720*/  IMAD.MOV.U32 R120, RZ, RZ, R151 ;  /* 0x000000ffff787224 */ /* 0x000fe200078e0097 */
[----:B------:R-:W-:Y:S01]  /*3730*/  STSM.16.M88.4 [R154], R12 ;  /* 0x0000000c9a007844 */ /* 0x000fe20000000200 */
[----:B------:R-:W4:Y:S01]  /*3740*/  MUFU.EX2 R31, R31 ;  /* 0x0000001f001f7308 */ /* 0x000f220000000800 */
[----:B--2---:R-:W-:-:S07]  /*3750*/  FADD.FTZ R79, R27, R26 ;  /* 0x0000001a1b4f7221 */ /* 0x004fce0000010000 */
[----:B------:R-:W2:Y:S01]  /*3760*/  MUFU.EX2 R34, R34 ;  /* 0x0000002200227308 */ /* 0x000ea20000000800 */
[C---:B---3--:R-:W-:Y:S01]  /*3770*/  FADD.FTZ R26, R30.reuse, R79 ;  /* 0x0000004f1e1a7221 */ /* 0x048fe20000010000 */
[----:B------:R-:W-:Y:S02]  /*3780*/  F2FP.BF16.F32.PACK_AB R21, R30, R27 ;  /* 0x0000001b1e15723e */ /* 0x000fe400000010ff */
[----:B0-----:R-:W-:Y:S02]  /*3790*/  F2FP.BF16.F32.PACK_AB R4, R52, R45 ;  /* 0x0000002d3404723e */ /* 0x001fe400000010ff */
[----:B------:R-:W-:Y:S02]  /*37a0*/  F2FP.BF16.F32.PACK_AB R6, R56, R49 ;  /* 0x000000313806723e */ /* 0x000fe400000010ff */
[----:B------:R-:W0:Y:S01]  /*37b0*/  MUFU.EX2 R38, R38 ;  /* 0x0000002600267308 */ /* 0x000e220000000800 */
[----:B----4-:R-:W-:Y:S01]  /*37c0*/  FADD.FTZ R79, R31, R26 ;  /* 0x0000001a1f4f7221 */ /* 0x010fe20000010000 */
[----:B------:R-:W-:Y:S01]  /*37d0*/  FADD.FTZ R26, R24, R83 ;  /* 0x00000053181a7221 */ /* 0x000fe20000010000 */
[----:B------:R-:W-:-:S03]  /*37e0*/  F2FP.BF16.F32.PACK_AB R24, R23, R24 ;  /* 0x000000181718723e */ /* 0x000fc600000010ff */
[----:B------:R-:W-:Y:S02]  /*37f0*/  FADD.FTZ R86, R23, R26 ;  /* 0x0000001a17567221 */ /* 0x000fe40000010000 */
[----:B------:R-:W3:Y:S01]  /*3800*/  MUFU.EX2 R39, R39 ;  /* 0x0000002700277308 */ /* 0x000ee20000000800 */
[C---:B--2---:R-:W-:Y:S01]  /*3810*/  FADD.FTZ R79, R34.reuse, R79 ;  /* 0x0000004f224f7221 */ /* 0x044fe20000010000 */
[----:B------:R-:W-:Y:S01]  /*3820*/  FADD.FTZ R83, R25, R86 ;  /* 0x0000005619537221 */ /* 0x000fe20000010000 */
[----:B------:R-:W-:-:S03]  /*3830*/  F2FP.BF16.F32.PACK_AB R23, R34, R31 ;  /* 0x0000001f2217723e */ /* 0x000fc600000010ff */
[----:B------:R-:W-:Y:S02]  /*3840*/  FADD.FTZ R86, R44, R83 ;  /* 0x000000532c567221 */ /* 0x000fe40000010000 */
[----:B------:R-:W2:Y:S01]  /*3850*/  MUFU.EX2 R46, R46 ;  /* 0x0000002e002e7308 */ /* 0x000ea20000000800 */
[----:B0-----:R-:W-:Y:S01]  /*3860*/  FADD.FTZ R26, R38, R79 ;  /* 0x0000004f261a7221 */ /* 0x001fe20000010000 */
[----:B------:R-:W-:Y:S01]  /*3870*/  FADD.FTZ R83, R45, R86 ;  /* 0x000000562d537221 */ /* 0x000fe20000010000 */
[----:B------:R0:W-:Y:S03]  /*3880*/  STSM.16.M88.4 [R17], R20 ;  /* 0x0000001411007844 */ /* 0x0001e60000000200 */
[----:B------:R-:W-:Y:S02]  /*3890*/  FADD.FTZ R86, R52, R83 ;  /* 0x0000005334567221 */ /* 0x000fe40000010000 */
[----:B------:R-:W4:Y:S01]  /*38a0*/  MUFU.EX2 R47, R47 ;  /* 0x0000002f002f7308 */ /* 0x000f220000000800 */
[----:B---3--:R-:W-:Y:S01]  /*38b0*/  FADD.FTZ R79, R39, R26 ;  /* 0x0000001a274f7221 */ /* 0x008fe20000010000 */
[----:B------:R-:W-:-:S04]  /*38c0*/  FADD.FTZ R83, R49, R86 ;  /* 0x0000005631537221 */ /* 0x000fc80000010000 */
[----:B------:R-:W-:Y:S02]  /*38d0*/  FADD.FTZ R83, R56, R83 ;  /* 0x0000005338537221 */ /* 0x000fe40000010000 */
[----:B------:R-:W3:Y:S01]  /*38e0*/  MUFU.EX2 R54, R54 ;  /* 0x0000003600367308 */ /* 0x000ee20000000800 */
[----:B--2---:R-:W-:Y:S01]  /*38f0*/  FADD.FTZ R26, R46, R79 ;  /* 0x0000004f2e1a7221 */ /* 0x004fe20000010000 */
[----:B------:R-:W-:Y:S01]  /*3900*/  FADD.FTZ R88, R10, R83 ;  /* 0x000000530a587221 */ /* 0x000fe20000010000 */
[----:B0-----:R-:W-:Y:S02]  /*3910*/  F2FP.BF16.F32.PACK_AB R20, R36, R33 ;  /* 0x000000212414723e */ /* 0x001fe400000010ff */
[----:B------:R-:W-:Y:S01]  /*3920*/  F2FP.BF16.F32.PACK_AB R22, R41, R40 ;  /* 0x000000282916723e */ /* 0x000fe200000010ff */
[----:B------:R-:W-:Y:S02]  /*3930*/  FADD.FTZ R88, R11, R88 ;  /* 0x000000580b587221 */ /* 0x000fe40000010000 */
[----:B------:R-:W0:Y:S01]  /*3940*/  MUFU.EX2 R55, R55 ;  /* 0x0000003700377308 */ /* 0x000e220000000800 */
[----:B----4-:R-:W-:Y:S01]  /*3950*/  FADD.FTZ R79, R47, R26 ;  /* 0x0000001a2f4f7221 */ /* 0x010fe20000010000 */
[----:B------:R-:W-:Y:S01]  /*3960*/  FADD.FTZ R7, R29, R88 ;  /* 0x000000581d077221 */ /* 0x000fe20000010000 */
[----:B------:R-:W-:-:S03]  /*3970*/  F2FP.BF16.F32.PACK_AB R27, R47, R46 ;  /* 0x0000002e2f1b723e */ /* 0x000fc600000010ff */
[----:B------:R-:W-:Y:S02]  /*3980*/  FADD.FTZ R14, R32, R7 ;  /* 0x00000007200e7221 */ /* 0x000fe40000010000 */
[----:B------:R-:W2:Y:S01]  /*3990*/  MUFU.EX2 R58, R58 ;  /* 0x0000003a003a7308 */ /* 0x000ea20000000800 */
[----:B---3--:R-:W-:Y:S01]  /*39a0*/  FADD.FTZ R26, R54, R79 ;  /* 0x0000004f361a7221 */ /* 0x008fe20000010000 */
[----:B------:R-:W-:-:S04]  /*39b0*/  FADD.FTZ R7, R33, R14 ;  /* 0x0000000e21077221 */ /* 0x000fc80000010000 */
[----:B------:R-:W-:Y:S02]  /*39c0*/  FADD.FTZ R7, R36, R7 ;  /* 0x0000000724077221 */ /* 0x000fe40000010000 */
[----:B------:R-:W3:Y:S01]  /*39d0*/  MUFU.EX2 R59, R59 ;  /* 0x0000003b003b7308 */ /* 0x000ee20000000800 */
[----:B0-----:R-:W-:Y:S01]  /*39e0*/  FADD.FTZ R79, R55, R26 ;  /* 0x0000001a374f7221 */ /* 0x001fe20000010000 */
[----:B------:R-:W-:-:S04]  /*39f0*/  FADD.FTZ R14, R40, R7 ;  /* 0x00000007280e7221 */ /* 0x000fc80000010000 */
[----:B------:R-:W-:Y:S02]  /*3a00*/  FADD.FTZ R14, R41, R14 ;  /* 0x0000000e290e7221 */ /* 0x000fe40000010000 */
[----:B------:R-:W0:Y:S01]  /*3a10*/  MUFU.EX2 R35, R35 ;  /* 0x0000002300237308 */ /* 0x000e220000000800 */
[----:B--2---:R-:W-:Y:S01]  /*3a20*/  FADD.FTZ R26, R58, R79 ;  /* 0x0000004f3a1a7221 */ /* 0x004fe20000010000 */
[----:B------:R-:W-:-:S04]  /*3a30*/  FADD.FTZ R15, R9, R14 ;  /* 0x0000000e090f7221 */ /* 0x000fc80000010000 */
[----:B------:R-:W-:Y:S02]  /*3a40*/  FADD.FTZ R15, R18, R15 ;  /* 0x0000000f120f7221 */ /* 0x000fe40000010000 */
[----:B------:R-:W2:Y:S01]  /*3a50*/  MUFU.EX2 R42, R42 ;  /* 0x0000002a002a7308 */ /* 0x000ea20000000800 */
[----:B---3--:R-:W-:Y:S01]  /*3a60*/  FADD.FTZ R86, R59, R26 ;  /* 0x0000001a3b567221 */ /* 0x008fe20000010000 */
[----:B------:R-:W-:Y:S02]  /*3a70*/  F2FP.BF16.F32.PACK_AB R26, R44, R25 ;  /* 0x000000192c1a723e */ /* 0x000fe400000010ff */
[----:B------:R-:W-:Y:S02]  /*3a80*/  F2FP.BF16.F32.PACK_AB R25, R39, R38 ;  /* 0x000000262719723e */ /* 0x000fe400000010ff */
[----:B------:R-:W-:Y:S02]  /*3a90*/  F2FP.BF16.F32.PACK_AB R7, R59, R58 ;  /* 0x0000003a3b07723e */ /* 0x000fe400000010ff */
[----:B------:R-:W3:Y:S01]  /*3aa0*/  MUFU.EX2 R43, R43 ;  /* 0x0000002b002b7308 */ /* 0x000ee20000000800 */
[----:B0-----:R-:W-:Y:S01]  /*3ab0*/  FADD.FTZ R5, R35, R86 ;  /* 0x0000005623057221 */ /* 0x001fe20000010000 */
[----:B------:R-:W-:Y:S06]  /*3ac0*/  STSM.16.M88.4 [R16], R24 ;  /* 0x0000001810007844 */ /* 0x000fec0000000200 */
[----:B------:R-:W0:Y:S01]  /*3ad0*/  MUFU.EX2 R50, R50 ;  /* 0x0000003200327308 */ /* 0x000e220000000800 */
[----:B--2---:R-:W-:-:S07]  /*3ae0*/  FADD.FTZ R12, R42, R5 ;  /* 0x000000052a0c7221 */ /* 0x004fce0000010000 */
[----:B------:R-:W2:Y:S01]  /*3af0*/  MUFU.EX2 R51, R51 ;  /* 0x0000003300337308 */ /* 0x000ea20000000800 */
[----:B---3--:R-:W-:-:S07]  /*3b00*/  FADD.FTZ R5, R43, R12 ;  /* 0x0000000c2b057221 */ /* 0x008fce0000010000 */
[----:B------:R-:W3:Y:S01]  /*3b10*/  MUFU.EX2 R62, R62 ;  /* 0x0000003e003e7308 */ /* 0x000ee20000000800 */
[----:B0-----:R-:W-:Y:S01]  /*3b20*/  FADD.FTZ R12, R50, R5 ;  /* 0x00000005320c7221 */ /* 0x001fe20000010000 */
[----:B------:R-:W-:-:S05]  /*3b30*/  F2FP.BF16.F32.PACK_AB R5, R55, R54 ;  /* 0x000000363705723e */ /* 0x000fca00000010ff */
[----:B------:R0:W-:Y:S01]  /*3b40*/  STSM.16.M88.4 [R2+0x24800], R4 ;  /* 0x0248000402007844 */ /* 0x0001e20000000200 */
[----:B-1----:R1:W4:Y:S01]  /*3b50*/  MUFU.EX2 R3, R78 ;  /* 0x0000004e00037308 */ /* 0x0023220000000800 */
[----:B--2---:R-:W-:-:S07]  /*3b60*/  FADD.FTZ R13, R51, R12 ;  /* 0x0000000c330d7221 */ /* 0x004fce0000010000 */
[----:B------:R-:W2:Y:S01]  /*3b70*/  MUFU.EX2 R66, R66 ;  /* 0x0000004200427308 */ /* 0x000ea20000000800 */
[C---:B---3--:R-:W-:Y:S01]  /*3b80*/  FADD.FTZ R12, R62.reuse, R13 ;  /* 0x0000000d3e0c7221 */ /* 0x048fe20000010000 */
[--C-:B-1----:R-:W-:Y:S01]  /*3b90*/  FFMA.FTZ R78, R91, UR26, -R85.reuse ;  /* 0x0000001a5b4e7c23 */ /* 0x102fe20008010855 */
[----:B------:R-:W-:Y:S01]  /*3ba0*/  FFMA.FTZ R85, R119, UR26, -R85 ;  /* 0x0000001a77557c23 */ /* 0x000fe20008010855 */
[----:B------:R-:W-:-:S04]  /*3bb0*/  F2FP.BF16.F32.PACK_AB R21, R62, R51 ;  /* 0x000000333e15723e */ /* 0x000fc800000010ff */
[----:B------:R-:W1:Y:S01]  /*3bc0*/  MUFU.EX2 R63, R63 ;  /* 0x0000003f003f7308 */ /* 0x000e620000000800 */
[----:B----4-:R-:W-:Y:S01]  /*3bd0*/  FADD.FTZ R13, R3, R12 ;  /* 0x0000000c030d7221 */ /* 0x010fe20000010000 */
[----:B------:R-:W-:-:S06]  /*3be0*/  F2FP.BF16.F32.PACK_AB R12, R11, R10 ;  /* 0x0000000a0b0c723e */ /* 0x000fcc00000010ff */
[----:B------:R-:W3:Y:S01]  /*3bf0*/  MUFU.EX2 R28, R28 ;  /* 0x0000001c001c7308 */ /* 0x000ee20000000800 */
[C---:B--2---:R-:W-:Y:S01]  /*3c00*/  FADD.FTZ R14, R66.reuse, R13 ;  /* 0x0000000d420e7221 */ /* 0x044fe20000010000 */
[----:B------:R-:W-:Y:S02]  /*3c10*/  F2FP.BF16.F32.PACK_AB R23, R66, R3 ;  /* 0x000000034217723e */ /* 0x000fe400000010ff */
[----:B------:R-:W-:-:S04]  /*3c20*/  F2FP.BF16.F32.PACK_AB R13, R42, R35 ;  /* 0x000000232a0d723e */ /* 0x000fc800000010ff */
[----:B------:R-:W2:Y:S01]  /*3c30*/  MUFU.EX2 R70, R70 ;  /* 0x0000004600467308 */ /* 0x000ea20000000800 */
[----:B-1----:R-:W-:Y:S01]  /*3c40*/  FADD.FTZ R11, R63, R14 ;  /* 0x0000000e3f0b7221 */ /* 0x002fe20000010000 */
[----:B------:R-:W-:-:S06]  /*3c50*/  F2FP.BF16.F32.PACK_AB R14, R32, R29 ;  /* 0x0000001d200e723e */ /* 0x000fcc00000010ff */
[----:B------:R-:W1:Y:S01]  /*3c60*/  MUFU.EX2 R37, R37 ;  /* 0x0000002500257308 */ /* 0x000e620000000800 */
[----:B---3--:R-:W-:Y:S01]  /*3c70*/  FADD.FTZ R30, R28, R15 ;  /* 0x0000000f1c1e7221 */ /* 0x008fe20000010000 */
[----:B------:R-:W-:-:S05]  /*3c80*/  F2FP.BF16.F32.PACK_AB R15, R50, R43 ;  /* 0x0000002b320f723e */ /* 0x000fca00000010ff */
[----:B------:R3:W-:Y:S01]  /*3c90*/  STSM.16.M88.4 [R156], R12 ;  /* 0x0000000c9c007844 */ /* 0x0007e20000000200 */
[----:B------:R-:W0:Y:S01]  /*3ca0*/  MUFU.EX2 R67, R67 ;  /* 0x0000004300437308 */ /* 0x000e220000000800 */
[----:B--2---:R-:W-:Y:S02]  /*3cb0*/  FADD.FTZ R10, R70, R11 ;  /* 0x0000000b460a7221 */ /* 0x004fe40000010000 */
[----:B------:R-:W-:Y:S05]  /*3cc0*/  STSM.16.M88.4 [R17+0x6000], R20 ;  /* 0x0060001411007844 */ /* 0x000fea0000000200 */
[----:B------:R-:W2:Y:S01]  /*3cd0*/  MUFU.EX2 R48, R48 ;  /* 0x0000003000307308 */ /* 0x000ea20000000800 */
[----:B-1----:R-:W-:-:S07]  /*3ce0*/  FADD.FTZ R11, R37, R30 ;  /* 0x0000001e250b7221 */ /* 0x002fce0000010000 */
[----:B------:R-:W1:Y:S01]  /*3cf0*/  MUFU.EX2 R74, R74 ;  /* 0x0000004a004a7308 */ /* 0x000e620000000800 */
[----:B0-----:R-:W-:-:S07]  /*3d00*/  FADD.FTZ R5, R67, R10 ;  /* 0x0000000a43057221 */ /* 0x001fce0000010000 */
[----:B------:R-:W0:Y:S01]  /*3d10*/  MUFU.EX2 R53, R53 ;  /* 0x0000003500357308 */ /* 0x000e220000000800 */
[----:B--2---:R-:W-:-:S07]  /*3d20*/  FADD.FTZ R6, R48, R11 ;  /* 0x0000000b30067221 */ /* 0x004fce0000010000 */
[----:B------:R-:W2:Y:S01]  /*3d30*/  MUFU.EX2 R71, R71 ;  /* 0x0000004700477308 */ /* 0x000ea20000000800 */
[----:B-1----:R-:W-:-:S07]  /*3d40*/  FADD.FTZ R4, R74, R5 ;  /* 0x000000054a047221 */ /* 0x002fce0000010000 */
[----:B------:R-:W1:Y:S01]  /*3d50*/  MUFU.EX2 R57, R57 ;  /* 0x0000003900397308 */ /* 0x000e620000000800 */
[C---:B0-----:R-:W-:Y:S01]  /*3d60*/  FADD.FTZ R6, R53.reuse, R6 ;  /* 0x0000000635067221 */ /* 0x041fe20000010000 */
[----:B------:R-:W-:-:S06]  /*3d70*/  F2FP.BF16.F32.PACK_AB R48, R53, R48 ;  /* 0x000000303530723e */ /* 0x000fcc00000010ff */
[----:B------:R-:W0:Y:S01]  /*3d80*/  MUFU.EX2 R78, R78 ;  /* 0x0000004e004e7308 */ /* 0x000e220000000800 */
[----:B--2---:R-:W-:-:S07]  /*3d90*/  FADD.FTZ R5, R71, R4 ;  /* 0x0000000447057221 */ /* 0x004fce0000010000 */
[----:B------:R-:W2:Y:S01]  /*3da0*/  MUFU.EX2 R64, R64 ;  /* 0x0000004000407308 */ /* 0x000ea20000000800 */
[----:B-1----:R-:W-:Y:S01]  /*3db0*/  FADD.FTZ R7, R57, R6 ;  /* 0x0000000639077221 */ /* 0x002fe20000010000 */
[----:B------:R-:W-:-:S06]  /*3dc0*/  F2FP.BF16.F32.PACK_AB R6, R37, R28 ;  /* 0x0000001c2506723e */ /* 0x000fcc00000010ff */
[----:B------:R-:W1:Y:S01]  /*3dd0*/  MUFU.EX2 R75, R75 ;  /* 0x0000004b004b7308 */ /* 0x000e620000000800 */
[----:B0-----:R-:W-:Y:S01]  /*3de0*/  FADD.FTZ R4, R78, R5 ;  /* 0x000000054e047221 */ /* 0x001fe20000010000 */
[----:B------:R-:W-:Y:S02]  /*3df0*/  F2FP.BF16.F32.PACK_AB R5, R70, R63 ;  /* 0x0000003f4605723e */ /* 0x000fe400000010ff */
[----:B------:R-:W-:-:S04]  /*3e00*/  F2FP.BF16.F32.PACK_AB R49, R78, R71 ;  /* 0x000000474e31723e */ /* 0x000fc800000010ff */
[----:B------:R-:W0:Y:S01]  /*3e10*/  MUFU.EX2 R60, R60 ;  /* 0x0000003c003c7308 */ /* 0x000e220000000800 */
[C---:B--2---:R-:W-:Y:S01]  /*3e20*/  FADD.FTZ R7, R64.reuse, R7 ;  /* 0x0000000740077221 */ /* 0x044fe20000010000 */
[----:B------:R-:W-:-:S06]  /*3e30*/  F2FP.BF16.F32.PACK_AB R50, R64, R57 ;  /* 0x000000394032723e */ /* 0x000fcc00000010ff */
[----:B------:R-:W2:Y:S01]  /*3e40*/  MUFU.EX2 R82, R82 ;  /* 0x0000005200527308 */ /* 0x000ea20000000800 */
[----:B-1----:R-:W-:Y:S01]  /*3e50*/  FADD.FTZ R3, R75, R4 ;  /* 0x000000044b037221 */ /* 0x002fe20000010000 */
[----:B------:R-:W-:-:S06]  /*3e60*/  F2FP.BF16.F32.PACK_AB R4, R18, R9 ;  /* 0x000000091204723e */ /* 0x000fcc00000010ff */
[----:B------:R-:W1:Y:S01]  /*3e70*/  MUFU.EX2 R61, R61 ;  /* 0x0000003d003d7308 */ /* 0x000e620000000800 */
[----:B0-----:R-:W-:-:S07]  /*3e80*/  FADD.FTZ R24, R60, R7 ;  /* 0x000000073c187221 */ /* 0x001fce0000010000 */
[----:B------:R-:W0:Y:S01]  /*3e90*/  MUFU.EX2 R19, R98 ;  /* 0x0000006200137308 */ /* 0x000e220000000800 */
[C---:B--2---:R-:W-:Y:S01]  /*3ea0*/  FADD.FTZ R10, R82.reuse, R3 ;  /* 0x00000003520a7221 */ /* 0x044fe20000010000 */
[----:B------:R-:W-:-:S06]  /*3eb0*/  F2FP.BF16.F32.PACK_AB R51, R82, R75 ;  /* 0x0000004b5233723e */ /* 0x000fcc00000010ff */
[----:B------:R-:W2:Y:S01]  /*3ec0*/  MUFU.EX2 R65, R65 ;  /* 0x0000004100417308 */ /* 0x000ea20000000800 */
[C---:B-1----:R-:W-:Y:S01]  /*3ed0*/  FADD.FTZ R24, R61.reuse, R24 ;  /* 0x000000183d187221 */ /* 0x042fe20000010000 */
[----:B------:R-:W-:-:S06]  /*3ee0*/  F2FP.BF16.F32.PACK_AB R60, R61, R60 ;  /* 0x0000003c3d3c723e */ /* 0x000fcc00000010ff */
[----:B------:R-:W1:Y:S01]  /*3ef0*/  MUFU.EX2 R44, R99 ;  /* 0x00000063002c7308 */ /* 0x000e620000000800 */
[----:B0-----:R-:W-:-:S07]  /*3f00*/  FADD.FTZ R3, R19, R10 ;  /* 0x0000000a13037221 */ /* 0x001fce0000010000 */
[----:B------:R-:W3:Y:S01]  /*3f10*/  MUFU.EX2 R68, R68 ;  /* 0x0000004400447308 */ /* 0x000ee20000000800 */
[----:B--2---:R-:W-:-:S07]  /*3f20*/  FADD.FTZ R7, R65, R24 ;  /* 0x0000001841077221 */ /* 0x004fce0000010000 */
[----:B------:R-:W0:Y:S01]  /*3f30*/  MUFU.EX2 R102, R102 ;  /* 0x0000006600667308 */ /* 0x000e220000000800 */
[C---:B-1----:R-:W-:Y:S01]  /*3f40*/  FADD.FTZ R3, R44.reuse, R3 ;  /* 0x000000032c037221 */ /* 0x042fe20000010000 */
[----:B------:R-:W-:-:S06]  /*3f50*/  F2FP.BF16.F32.PACK_AB R61, R44, R19 ;  /* 0x000000132c3d723e */ /* 0x000fcc00000010ff */
[----:B------:R-:W1:Y:S01]  /*3f60*/  MUFU.EX2 R69, R69 ;  /* 0x0000004500457308 */ /* 0x000e620000000800 */
[----:B---3--:R-:W-:Y:S01]  /*3f70*/  FADD.FTZ R14, R68, R7 ;  /* 0x00000007440e7221 */ /* 0x008fe20000010000 */
[----:B------:R-:W-:Y:S02]  /*3f80*/  F2FP.BF16.F32.PACK_AB R7, R74, R67 ;  /* 0x000000434a07723e */ /* 0x000fe400000010ff */
[----:B------:R-:W-:-:S03]  /*3f90*/  F2FP.BF16.F32.PACK_AB R62, R68, R65 ;  /* 0x00000041443e723e */ /* 0x000fc600000010ff */
[----:B------:R2:W-:Y:S01]  /*3fa0*/  STSM.16.M88.4 [R16+0x6000], R4 ;  /* 0x0060000410007844 */ /* 0x0005e20000000200 */
[----:B------:R-:W3:Y:S01]  /*3fb0*/  MUFU.EX2 R103, R103 ;  /* 0x0000006700677308 */ /* 0x000ee20000000800 */
[----:B0-----:R-:W-:Y:S02]  /*3fc0*/  FADD.FTZ R12, R102, R3 ;  /* 0x00000003660c7221 */ /* 0x001fe40000010000 */
[----:B------:R0:W-:Y:S05]  /*3fd0*/  STSM.16.M88.4 [R2+0x2a800], R48 ;  /* 0x02a8003002007844 */ /* 0x0001ea0000000200 */
[----:B------:R-:W4:Y:S01]  /*3fe0*/  MUFU.EX2 R72, R72 ;  /* 0x0000004800487308 */ /* 0x000f220000000800 */
[----:B-1----:R-:W-:-:S07]  /*3ff0*/  FADD.FTZ R9, R69, R14 ;  /* 0x0000000e45097221 */ /* 0x002fce0000010000 */
[----:B------:R-:W1:Y:S01]  /*4000*/  MUFU.EX2 R106, R106 ;  /* 0x0000006a006a7308 */ /* 0x000e620000000800 */
[C---:B---3--:R-:W-:Y:S01]  /*4010*/  FADD.FTZ R3, R103.reuse, R12 ;  /* 0x0000000c67037221 */ /* 0x048fe20000010000 */
[----:B------:R-:W-:-:S05]  /*4020*/  F2FP.BF16.F32.PACK_AB R63, R103, R102 ;  /* 0x00000066673f723e */ /* 0x000fca00000010ff */
[----:B------:R0:W-:Y:S01]  /*4030*/  STSM.16.M88.4 [R155], R60 ;  /* 0x0000003c9b007844 */ /* 0x0001e20000000200 */
[----:B------:R-:W3:Y:S01]  /*4040*/  MUFU.EX2 R73, R73 ;  /* 0x0000004900497308 */ /* 0x000ee20000000800 */
[C---:B----4-:R-:W-:Y:S01]  /*4050*/  FADD.FTZ R14, R72.reuse, R9 ;  /* 0x00000009480e7221 */ /* 0x050fe20000010000 */
[----:B------:R-:W-:-:S06]  /*4060*/  F2FP.BF16.F32.PACK_AB R72, R72, R69 ;  /* 0x000000454848723e */ /* 0x000fcc00000010ff */
[----:B------:R-:W4:Y:S01]  /*4070*/  MUFU.EX2 R107, R107 ;  /* 0x0000006b006b7308 */ /* 0x000f220000000800 */
[----:B-1----:R-:W-:-:S07]  /*4080*/  FADD.FTZ R12, R106, R3 ;  /* 0x000000036a0c7221 */ /* 0x002fce0000010000 */
[----:B------:R-:W1:Y:S01]  /*4090*/  MUFU.EX2 R76, R76 ;  /* 0x0000004c004c7308 */ /* 0x000e620000000800 */
[----:B---3--:R-:W-:-:S07]  /*40a0*/  FADD.FTZ R9, R73, R14 ;  /* 0x0000000e49097221 */ /* 0x008fce0000010000 */
[----:B------:R-:W3:Y:S01]  /*40b0*/  MUFU.EX2 R110, R110 ;  /* 0x0000006e006e7308 */ /* 0x000ee20000000800 */
[----:B----4-:R-:W-:-:S07]  /*40c0*/  FADD.FTZ R3, R107, R12 ;  /* 0x0000000c6b037221 */ /* 0x010fce0000010000 */
[----:B------:R-:W4:Y:S01]  /*40d0*/  MUFU.EX2 R77, R77 ;  /* 0x0000004d004d7308 */ /* 0x000f220000000800 */
[C---:B-1----:R-:W-:Y:S01]  /*40e0*/  FADD.FTZ R14, R76.reuse, R9 ;  /* 0x000000094c0e7221 */ /* 0x042fe20000010000 */
[----:B------:R-:W-:Y:S02]  /*40f0*/  F2FP.BF16.F32.PACK_AB R74, R76, R73 ;  /* 0x000000494c4a723e */ /* 0x000fe400000010ff */
[----:B------:R-:W-:-:S04]  /*4100*/  F2FP.BF16.F32.PACK_AB R73, R107, R106 ;  /* 0x0000006a6b49723e */ /* 0x000fc800000010ff */
[----:B------:R-:W2:Y:S01]  /*4110*/  MUFU.EX2 R111, R111 ;  /* 0x0000006f006f7308 */ /* 0x000ea20000000800 */
[----:B---3--:R-:W-:-:S07]  /*4120*/  FADD.FTZ R12, R110, R3 ;  /* 0x000000036e0c7221 */ /* 0x008fce0000010000 */
[----:B------:R-:W1:Y:S01]  /*4130*/  MUFU.EX2 R80, R113 ;  /* 0x0000007100507308 */ /* 0x000e620000000800 */
[----:B----4-:R-:W-:-:S07]  /*4140*/  FADD.FTZ R3, R77, R14 ;  /* 0x0000000e4d037221 */ /* 0x010fce0000010000 */
[----:B------:R-:W3:Y:S01]  /*4150*/  MUFU.EX2 R13, R114 ;  /* 0x00000072000d7308 */ /* 0x000ee20000000800 */
[C---:B--2---:R-:W-:Y:S01]  /*4160*/  FADD.FTZ R4, R111.reuse, R12 ;  /* 0x0000000c6f047221 */ /* 0x044fe20000010000 */
[----:B------:R-:W-:-:S05]  /*4170*/  F2FP.BF16.F32.PACK_AB R75, R111, R110 ;  /* 0x0000006e6f4b723e */ /* 0x000fca00000010ff */
[----:B------:R0:W-:Y:S01]  /*4180*/  STSM.16.M88.4 [R17+0xc000], R72 ;  /* 0x00c0004811007844 */ /* 0x0001e20000000200 */
[----:B------:R-:W-:Y:S01]  /*4190*/  MUFU.EX2 R81, R81 ;  /* 0x0000005100517308 */ /* 0x000fe20000000800 */
[C---:B-1----:R-:W-:Y:S01]  /*41a0*/  FADD.FTZ R6, R80.reuse, R3 ;  /* 0x0000000350067221 */ /* 0x042fe20000010000 */
[----:B------:R-:W-:-:S06]  /*41b0*/  F2FP.BF16.F32.PACK_AB R12, R80, R77 ;  /* 0x0000004d500c723e */ /* 0x000fcc00000010ff */
[----:B------:R-:W1:Y:S01]  /*41c0*/  MUFU.EX2 R84, R84 ;  /* 0x0000005400547308 */ /* 0x000e620000000800 */
[----:B---3--:R-:W-:-:S07]  /*41d0*/  FADD.FTZ R3, R13, R4 ;  /* 0x000000040d037221 */ /* 0x008fce0000010000 */
[----:B------:R-:W2:Y:S08]  /*41e0*/  MUFU.EX2 R10, R115 ;  /* 0x00000073000a7308 */ /* 0x000eb00000000800 */
[----:B------:R-:W3:Y:S01]  /*41f0*/  MUFU.EX2 R118, R118 ;  /* 0x0000007600767308 */ /* 0x000ee20000000800 */
[----:B-1----:R-:W-:Y:S01]  /*4200*/  F2FP.BF16.F32.PACK_AB R14, R84, R81 ;  /* 0x00000051540e723e */ /* 0x002fe200000010ff */
[----:B------:R-:W-:-:S04]  /*4210*/  FADD.FTZ R81, R81, R6 ;  /* 0x0000000651517221 */ /* 0x000fc80000010000 */
[----:B------:R-:W-:Y:S02]  /*4220*/  FADD.FTZ R4, R84, R81 ;  /* 0x0000005154047221 */ /* 0x000fe40000010000 */
[----:B------:R-:W1:Y:S01]  /*4230*/  MUFU.EX2 R85, R85 ;  /* 0x0000005500557308 */ /* 0x000e620000000800 */
[C---:B--2---:R-:W-:Y:S01]  /*4240*/  F2FP.BF16.F32.PACK_AB R13, R10.reuse, R13 ;  /* 0x0000000d0a0d723e */ /* 0x044fe200000010ff */
[----:B------:R-:W-:-:S04]  /*4250*/  FADD.FTZ R3, R10, R3 ;  /* 0x000000030a037221 */ /* 0x000fc80000010000 */
[----:B---3--:R-:W-:Y:S01]  /*4260*/  FADD.FTZ R6, R118, R3 ;  /* 0x0000000376067221 */ /* 0x008fe20000010000 */
[----:B-1----:R-:W-:-:S03]  /*4270*/  F2FP.BF16.F32.PACK_AB R15, R85, R118 ;  /* 0x00000076550f723e */ /* 0x002fc600000010ff */
[----:B------:R-:W-:Y:S02]  /*4280*/  FADD.FTZ R6, R85, R6 ;  /* 0x0000000655067221 */ /* 0x000fe40000010000 */
[----:B------:R0:W-:Y:S01]  /*4290*/  STSM.16.M88.4 [R16+0xc000], R12 ;  /* 0x00c0000c10007844 */ /* 0x0001e20000000200 */
[----:B------:R1:W-:Y:S06]  /*42a0*/  MEMBAR.ALL.CTA ;  /* 0x0000000000007992 */ /* 0x0003ec0000008000 */
[----:B-1----:R-:W1:Y:S02]  /*42b0*/  FENCE.VIEW.ASYNC.S ;  /* 0x00000000000073c6 */ /* 0x002e640000000000 */
[----:B-1----:R-:W-:Y:S01]  /*42c0*/  NOP ;  /* 0x0000000000007918 */ /* 0x002fe20000000000 */
[----:B------:R-:W-:Y:S05]  /*42d0*/  @!P2 BRA `(.L_x_131) ;  /* 0x0000002800cca947 */ /* 0x000fea0003800000 */
[----:B------:R-:W-:Y:S01]  /*42e0*/  IMAD.MOV.U32 R9, RZ, RZ, R8 ;  /* 0x000000ffff097224 */ /* 0x000fe200078e0008 */
[----:B------:R-:W-:Y:S01]  /*42f0*/  CS2R R150, SRZ ;  /* 0x0000000000967805 */ /* 0x000fe2000001ff00 */
[----:B------:R-:W-:Y:S01]  /*4300*/  IMAD.MOV.U32 R3, RZ, RZ, R0 ;  /* 0x000000ffff037224 */ /* 0x000fe200078e0000 */
        /* <DEDUP_REMOVED lines=15> */
[----:B------:R-:W-:Y:S01]  /*4400*/  UIADD3 UR28, UR48, -0x2, URZ ;  /* 0xfffffffe301c7890 */ /* 0x000fe2000fffe03f */
[----:B------:R-:W-:Y:S01]  /*4410*/  UMOV UR20, UR38 ;  /* 0x0000002600147c82 */ /* 0x000fe20008000000 */
[----:B------:R-:W-:Y:S01]  /*4420*/  UMOV UR27, UR39 ;  /* 0x00000027001b7c82 */ /* 0x000fe20008000000 */
[----:B------:R-:W-:-:S09]  /*4430*/  ULDC UR26, c[0x0][0x988] ;  /* 0x00026200001a7ab9 */ /* 0x000fd20000000800 */
.L_x_140:
[----:B------:R-:W-:Y:S01]  /*4440*/  UIADD3 UR39, UR27, 0x1, URZ ;  /* 0x000000011b277890 */ /* 0x000fe2000fffe03f */
[----:B------:R-:W-:-:S03]  /*4450*/  ISETP.NE.AND P3, PT, RZ, UR44, PT ;  /* 0x0000002cff007c0c */ /* 0x000fc6000bf65270 */
[----:B------:R-:W-:-:S04]  /*4460*/  UISETP.NE.AND UP0, UPT, UR39, 0x2, UPT ;  /* 0x000000022700788c */ /* 0x000fc8000bf05270 */
[----:B------:R-:W-:Y:S02]  /*4470*/  USEL UR38, URZ, 0x1, UP0 ;  /* 0x000000013f267887 */ /* 0x000fe40008000000 */
[----:B------:R-:W-:Y:S02]  /*4480*/  USEL UR39, UR39, URZ, UP0 ;  /* 0x0000003f27277287 */ /* 0x000fe40008000000 */
[----:B------:R-:W-:Y:S02]  /*4490*/  ULOP3.LUT UR38, UR20, UR38, URZ, 0x3c, !UPT ;  /* 0x0000002614267292 */ /* 0x000fe4000f8e3c3f */
[----:B--2---:R-:W-:Y:S10]  /*44a0*/  @P3 BRA `(.L_x_132) ;  /* 0x00000000002c3947 */ /* 0x004ff40003800000 */
[----:B------:R-:W-:Y:S05]  /*44b0*/  @!P0 BRA `(.L_x_133) ;  /* 0x0000000000048947 */ /* 0x000fea0003800000 */
[----:B------:R-:W-:Y:S01]  /*44c0*/  BPT.TRAP 0x1 ;  /* 0x000000040000795c */ /* 0x000fe20000300000 */
.L_x_133:
[----:B------:R-:W-:Y:S01]  /*44d0*/  ULEA UR6, UR39, UR40, 0x3 ;  /* 0x0000002827067291 */ /* 0x000fe2000f8e183f */
[----:B------:R-:W-:-:S05]  /*44e0*/  IMAD.U32 R0, RZ, RZ, UR38 ;  /* 0x00000026ff007e24 */ /* 0x000fca000f8e00ff */
[----:B------:R-:W-:-:S04]  /*44f0*/  SHF.L.U32 R0, R0, 0x1f, RZ ;  /* 0x0000001f00007819 */ /* 0x000fc800000006ff */
[----:B------:R1:W2:Y:S01]  /*4500*/  SYNCS.PHASECHK.TRANS64.TRYWAIT P2, [UR6+0x30830], R0 ;  /* 0x03083000ff0075a7 */ /* 0x0002a20008040146 */
[----:B------:R-:W-:Y:S05]  /*4510*/  @!P0 BRA `(.L_x_134) ;  /* 0x0000000000048947 */ /* 0x000fea0003800000 */
[----:B------:R-:W-:Y:S01]  /*4520*/  BPT.TRAP 0x1 ;  /* 0x000000040000795c */ /* 0x000fe20000300000 */
.L_x_134:
[----:B--2---:R-:W-:Y:S05]  /*4530*/  @P2 BRA `(.L_x_132) ;  /* 0x0000000000082947 */ /* 0x004fea0003800000 */
[----:B------:R-:W2:Y:S02]  /*4540*/  SYNCS.PHASECHK.TRANS64.TRYWAIT P2, [UR6+0x30830], R0 ;  /* 0x03083000ff0075a7 */ /* 0x000ea40008040146 */
[----:B--2---:R-:W-:Y:S05]  /*4550*/  @!P2 BRA `(.L_x_135) ;  /* 0x0000008800e4a947 */ /* 0x004fea0003800000 */
.L_x_132:
[----:B--2---:R-:W2:Y:S01]  /*4560*/  S2R R5, SR_TID.X ;  /* 0x0000000000057919 */ /* 0x004ea20000002100 */
[----:B------:R-:W-:Y:S01]  /*4570*/  UIMAD UR6, UR39, 0x600, UR24 ;  /* 0x00000600270678a4 */ /* 0x000fe2000f8e0218 */
[----:B------:R-:W-:Y:S01]  /*4580*/  UMOV UR7, 0x40000040 ;  /* 0x4000004000077882 */ /* 0x000fe20000000000 */
[----:B------:R-:W-:Y:S02]  /*4590*/  UMOV UR11, 0x40000040 ;  /* 0x40000040000b7882 */ /* 0x000fe40000000000 */
[----:B------:R-:W-:Y:S02]  /*45a0*/  UIADD3 UR10, UR6, 0x2, URZ ;  /* 0x00000002060a7890 */ /* 0x000fe4000fffe03f */
[----:B------:R-:W-:Y:S01]  /*45b0*/  UIADD3 UR14, UR6, 0x4, URZ ;  /* 0x00000004060e7890 */ /* 0x000fe2000fffe03f */
[----:B------:R-:W-:Y:S01]  /*45c0*/  UMOV UR15, 0x40000040 ;  /* 0x40000040000f7882 */ /* 0x000fe20000000000 */
[----:B------:R-:W-:Y:S01]  /*45d0*/  UIADD3 UR18, UR6, 0x6, URZ ;  /* 0x0000000606127890 */ /* 0x000fe2000fffe03f */
[----:B------:R-:W-:Y:S01]  /*45e0*/  UMOV UR19, 0x40000040 ;  /* 0x4000004000137882 */ /* 0x000fe20000000000 */
[----:B--2---:R-:W-:-:S05]  /*45f0*/  SHF.R.U32.HI R5, RZ, 0x7, R5 ;  /* 0x00000007ff057819 */ /* 0x004fca0000011605 */
[----:B-1----:R-:W-:-:S05]  /*4600*/  VIADD R0, R5, 0x8 ;  /* 0x0000000805007836 */ /* 0x002fca0000000000 */
[----:B------:R1:W-:Y:S06]  /*4610*/  BAR.SYNC.DEFER_BLOCKING R0, 0x100 ;  /* 0x000400000000751d */ /* 0x0003ec0000010000 */
[----:B0-----:R-:W-:-:S06]  /*4620*/  WARPGROUP.ARRIVE ;  /* 0x00000000000079c5 */ /* 0x001fcc0000000000 */
        /* <DEDUP_REMOVED lines=14> */
.L_x_137:
[----:B------:R-:W-:Y:S01]  /*4710*/  ULEA UR6, UR27, UR40, 0x3 ;  /* 0x000000281b067291 */ /* 0x000fe2000f8e183f */
[----:B------:R-:W-:-:S05]  /*4720*/  IMAD.U32 R0, RZ, RZ, UR20 ;  /* 0x00000014ff007e24 */ /* 0x000fca000f8e00ff */
[----:B------:R-:W-:-:S04]  /*4730*/  SHF.L.U32 R0, R0, 0x1f, RZ ;  /* 0x0000001f00007819 */ /* 0x000fc800000006ff */
[----:B------:R0:W1:Y:S01]  /*4740*/  SYNCS.PHASECHK.TRANS64.TRYWAIT P2, [UR6+0x30850], R0 ;  /* 0x03085000ff0075a7 */ /* 0x0000620008040146 */
[----:B------:R-:W-:Y:S05]  /*4750*/  @!P0 BRA `(.L_x_138) ;  /* 0x0000000000048947 */ /* 0x000fea0003800000 */
[----:B------:R-:W-:Y:S01]  /*4760*/  BPT.TRAP 0x1 ;  /* 0x000000040000795c */ /* 0x000fe20000300000 */
.L_x_138:
[----:B-1----:R-:W-:Y:S05]  /*4770*/  @P2 BRA `(.L_x_136) ;  /* 0x0000000000082947 */ /* 0x002fea0003800000 */
[----:B------:R-:W1:Y:S02]  /*4780*/  SYNCS.PHASECHK.TRANS64.TRYWAIT P2, [UR6+0x30850], R0 ;  /* 0x03085000ff0075a7 */ /* 0x000e640008040146 */
[----:B-1----:R-:W-:Y:S05]  /*4790*/  @!P2 BRA `(.L_x_139) ;  /* 0x00000088006ca947 */ /* 0x002fea0003800000 */
.L_x_136:
[----:B------:R-:W-:Y:S01]  /*47a0*/  UIADD3 UR7, UR25, 0x1e800, URZ ;  /* 0x0001e80019077890 */ /* 0x000fe2000fffe03f */
[----:B------:R-:W-:Y:S01]  /*47b0*/  WARPGROUP.ARRIVE ;  /* 0x00000000000079c5 */ /* 0x000fe20000000000 */
[----:B------:R-:W-:Y:S01]  /*47c0*/  UIADD3 UR6, UR40, 0x400, URZ ;  /* 0x0000040028067890 */ /* 0x000fe2000fffe03f */
[----:B01----:R-:W-:Y:S01]  /*47d0*/  FMNMX.FTZ R0, R24, R3, !PT ;  /* 0x0000000318007209 */ /* 0x003fe20007810000 */
[----:B------:R-:W-:-:S03]  /*47e0*/  USHF.R.U32.HI UR7, URZ, 0x4, UR7 ;  /* 0x000000043f077899 */ /* 0x000fc60008011607 */
[----:B------:R-:W0:Y:S01]  /*47f0*/  S2R R13, SR_TID.X ;  /* 0x00000000000d7919 */ /* 0x000e220000002100 */
[----:B------:R-:W-:Y:S01]  /*4800*/  USHF.R.U32.HI UR6, URZ, 0x4, UR6 ;  /* 0x000000043f067899 */ /* 0x000fe20008011606 */
[----:B------:R-:W-:Y:S01]  /*4810*/  FMNMX.FTZ R5, R25, R0, !PT ;  /* 0x0000000019057209 */ /* 0x000fe20007810000 */
[----:B------:R-:W-:Y:S02]  /*4820*/  ULOP3.LUT UR10, UR7, 0x3fff, URZ, 0xc0, !UPT ;  /* 0x00003fff070a7892 */ /* 0x000fe4000f8ec03f */
[----:B------:R-:W-:Y:S01]  /*4830*/  ULOP3.LUT UR7, UR6, 0x3fff, URZ, 0xc0, !UPT ;  /* 0x00003fff06077892 */ /* 0x000fe2000f8ec03f */
[----:B------:R-:W-:Y:S01]  /*4840*/  FMNMX.FTZ R0, R28, R5, !PT ;  /* 0x000000051c007209 */ /* 0x000fe20007810000 */
[----:B------:R-:W-:Y:S02]  /*4850*/  ULOP3.LUT UR6, UR10, 0x10000, URZ, 0xfc, !UPT ;  /* 0x000100000a067892 */ /* 0x000fe4000f8efc3f */
[----:B------:R-:W-:Y:S01]  /*4860*/  UIMAD UR7, UR27, 0x600, UR7 ;  /* 0x000006001b0778a4 */ /* 0x000fe2000f8e0207 */
[----:B------:R-:W-:Y:S01]  /*4870*/  FMNMX.FTZ R5, R29, R0, !PT ;  /* 0x000000001d057209 */ /* 0x000fe20007810000 */
[----:B------:R-:W-:Y:S01]  /*4880*/  UMOV UR21, 0x40000040 ;  /* 0x4000004000157882 */ /* 0x000fe20000000000 */
[----:B------:R-:W-:-:S02]  /*4890*/  UMOV UR23, 0x40000040 ;  /* 0x4000004000177882 */ /* 0x000fc40000000000 */
        /* <DEDUP_REMOVED lines=10> */
[----:B------:R-:W-:Y:S02]  /*4940*/  FMNMX.FTZ R7, R37, R0, !PT ;  /* 0x0000000025077209 */ /* 0x000fe40007810000 */
[----:B------:R-:W-:Y:S02]  /*4950*/  FMNMX.FTZ R0, R26, R9, !PT ;  /* 0x000000091a007209 */ /* 0x000fe40007810000 */
[----:B------:R-:W-:Y:S02]  /*4960*/  FMNMX.FTZ R8, R40, R7, !PT ;  /* 0x0000000728087209 */ /* 0x000fe40007810000 */
[----:B------:R-:W-:Y:S02]  /*4970*/  FMNMX.FTZ R5, R27, R0, !PT ;  /* 0x000000001b057209 */ /* 0x000fe40007810000 */
[----:B------:R-:W-:Y:S02]  /*4980*/  FMNMX.FTZ R7, R41, R8, !PT ;  /* 0x0000000829077209 */ /* 0x000fe40007810000 */
[----:B------:R-:W-:-:S02]  /*4990*/  FMNMX.FTZ R0, R30, R5, !PT ;  /* 0x000000051e007209 */ /* 0x000fc40007810000 */
        /* <DEDUP_REMOVED lines=26> */
[----:B------:R-:W-:Y:S01]  /*4b40*/  FMNMX.FTZ R7, R69, R8, !PT ;  /* 0x0000000845077209 */ /* 0x000fe20007810000 */
[----:B------:R-:W-:Y:S02]  /*4b50*/  WARPGROUP.DEPBAR.LE gsb0, 0x0 ;  /* 0x00008000000079c5 */ /* 0x000fe40000010000 */
[----:B------:R-:W-:Y:S01]  /*4b60*/  WARPGROUP.ARRIVE ;  /* 0x00000000000079c5 */ /* 0x000fe20000000000 */
[----:B------:R-:W-:Y:S02]  /*4b70*/  FMNMX.FTZ R0, R58, R5, !PT ;  /* 0x000000053a007209 */ /* 0x000fe40007810000 */
[----:B------:R-:W-:-:S02]  /*4b80*/  FMNMX.FTZ R8, R72, R7, !PT ;  /* 0x0000000748087209 */ /* 0x000fc40007810000 */
[----:B------:R-:W-:Y:S01]  /*4b90*/  FMNMX.FTZ R5, R59, R0, !PT ;  /* 0x000000003b057209 */ /* 0x000fe20007810000 */
[----:B------:R-:W-:Y:S01]  /*4ba0*/  HGMMA.64x64x16.F32.BF16 R120, gdesc[UR20].tnspB, R120, gsb0 ;  /* 0x40e00000147879f0 */ /* 0x000fe20008001878 */
[----:B------:R-:W-:Y:S01]  /*4bb0*/  UIADD3 UR20, UR6, 0x4, URZ ;  /* 0x0000000406147890 */ /* 0x000fe2000fffe03f */
[----:B------:R-:W-:Y:S01]  /*4bc0*/  FMNMX.FTZ R7, R73, R8, !PT ;  /* 0x0000000849077209 */ /* 0x000fe20007810000 */
[----:B------:R-:W-:Y:S01]  /*4bd0*/  UIADD3 UR22, UR7, 0x100, URZ ;  /* 0x0000010007167890 */ /* 0x000fe2000fffe03f */
[----:B------:R-:W-:Y:S01]  /*4be0*/  FMNMX.FTZ R0, R62, R5, !PT ;  /* 0x000000053e007209 */ /* 0x000fe20007810000 */
[----:B------:R-:W-:Y:S01]  /*4bf0*/  UMOV UR21, 0x40000040 ;  /* 0x4000004000157882 */ /* 0x000fe20000000000 */
[----:B------:R-:W-:Y:S01]  /*4c00*/  UMOV UR23, 0x40000040 ;  /* 0x4000004000177882 */ /* 0x000fe20000000000 */
        /* <DEDUP_REMOVED lines=47> */
[----:B0-----:R-:W-:Y:S02]  /*4f00*/  SHF.R.U32.HI R12, RZ, 0x7, R13 ;  /* 0x00000007ff0c7819 */ /* 0x001fe4000001160d */
[----:B------:R-:W-:-:S02]  /*4f10*/  FMNMX.FTZ R5, R103, R0, !PT ;  /* 0x0000000067057209 */ /* 0x000fc40007810000 */
[----:B------:R-:W-:Y:S02]  /*4f20*/  FMNMX.FTZ R0, R116, R7, !PT ;  /* 0x0000000774007209 */ /* 0x000fe40007810000 */
[----:B------:R-:W-:Y:S02]  /*4f30*/  FMNMX.FTZ R8, R106, R5, !PT ;  /* 0x000000056a087209 */ /* 0x000fe40007810000 */
[----:B------:R-:W-:Y:S02]  /*4f40*/  FMNMX.FTZ R0, R117, R0, !PT ;  /* 0x0000000075007209 */ /* 0x000fe40007810000 */
[----:B------:R-:W-:Y:S02]  /*4f50*/  FMNMX.FTZ R7, R107, R8, !PT ;  /* 0x000000086b077209 */ /* 0x000fe40007810000 */
[----:B------:R-:W-:Y:S01]  /*4f60*/  ISETP.GE.U32.AND P2, PT, R13, 0x180, PT ;  /* 0x000001800d00780c */ /* 0x000fe20003f46070 */
[----:B------:R-:W0:Y:S01]  /*4f70*/  SHFL.BFLY PT, R5, R0, 0x2, 0x1f ;  /* 0x0c401f0000057f89 */ /* 0x000e2200000e0000 */
[----:B------:R-:W-:-:S04]  /*4f80*/  FMNMX.FTZ R8, R110, R7, !PT ;  /* 0x000000076e087209 */ /* 0x000fc80007810000 */
[----:B------:R-:W-:-:S04]  /*4f90*/  FMNMX.FTZ R7, R111, R8, !PT ;  /* 0x000000086f077209 */ /* 0x000fc80007810000 */
[----:B------:R-:W-:-:S04]  /*4fa0*/  FMNMX.FTZ R8, R114, R7, !PT ;  /* 0x0000000772087209 */ /* 0x000fc80007810000 */
[----:B------:R-:W-:-:S04]  /*4fb0*/  FMNMX.FTZ R7, R115, R8, !PT ;  /* 0x0000000873077209 */ /* 0x000fc80007810000 */
[----:B------:R-:W-:-:S04]  /*4fc0*/  FMNMX.FTZ R8, R118, R7, !PT ;  /* 0x0000000776087209 */ /* 0x000fc80007810000 */
[----:B------:R-:W-:Y:S02]  /*4fd0*/  FMNMX.FTZ R8, R119, R8, !PT ;  /* 0x0000000877087209 */ /* 0x000fe40007810000 */
[----:B0-----:R-:W-:Y:S01]  /*4fe0*/  FMNMX.FTZ R5, R0, R5, !PT ;  /* 0x0000000500057209 */ /* 0x001fe20007810000 */
[----:B------:R-:W-:Y:S02]  /*4ff0*/  VIADD R0, R12, 0x9 ;  /* 0x000000090c007836 */ /* 0x000fe40000000000 */
[----:B------:R-:W0:Y:S04]  /*5000*/  SHFL.BFLY PT, R11, R8, 0x2, 0x1f ;  /* 0x0c401f00080b7f89 */ /* 0x000e2800000e0000 */
[----:B------:R-:W1:Y:S01]  /*5010*/  SHFL.BFLY PT, R10, R5, 0x1, 0x1f ;  /* 0x0c201f00050a7f89 */ /* 0x000e6200000e0000 */
[----:B------:R-:W-:-:S02]  /*5020*/  SEL R7, R0, 0x9, !P2 ;  /* 0x0000000900077807 */ /* 0x000fc40005000000 */
[----:B------:R-:W-:Y:S02]  /*5030*/  ISETP.LT.AND P2, PT, RZ, UR28, PT ;  /* 0x0000001cff007c0c */ /* 0x000fe4000bf41270 */
[----:B0-----:R-:W-:Y:S02]  /*5040*/  FMNMX.FTZ R8, R8, R11, !PT ;  /* 0x0000000b08087209 */ /* 0x001fe40007810000 */
[----:B-1----:R-:W-:-:S03]  /*5050*/  FMNMX.FTZ R0, R5, R10, !PT ;  /* 0x0000000a05007209 */ /* 0x002fc60007810000 */
[----:B------:R-:W0:Y:S01]  /*5060*/  SHFL.BFLY PT, R11, R8, 0x1, 0x1f ;  /* 0x0c201f00080b7f89 */ /* 0x000e2200000e0000 */
[----:B------:R-:W-:Y:S02]  /*5070*/  WARPGROUP.DEPBAR.LE gsb0, 0x0 ;  /* 0x00008000000079c5 */ /* 0x000fe40000010000 */
[----:B------:R-:W-:Y:S01]  /*5080*/  WARPGROUP.ARRIVE ;  /* 0x00000000000079c5 */ /* 0x000fe20000000000 */
[----:B------:R-:W-:Y:S02]  /*5090*/  IMAD.U32 R5, RZ, RZ, UR39 ;  /* 0x00000027ff057e24 */ /* 0x000fe4000f8e00ff */
[----:B------:R-:W-:Y:S01]  /*50a0*/  FADD.FTZ R3, -R0, R3 ;  /* 0x0000000300037221 */ /* 0x000fe20000010100 */
[----:B------:R-:W-:Y:S01]  /*50b0*/  IMAD.U32 R10, RZ, RZ, UR27 ;  /* 0x0000001bff0a7e24 */ /* 0x000fe2000f8e00ff */
[----:B------:R-:W-:Y:S01]  /*50c0*/  UMOV UR27, UR39 ;  /* 0x00000027001b7c82 */ /* 0x000fe20008000000 */
[----:B------:R-:W-:Y:S01]  /*50d0*/  HGMMA.64x64x16.F32.BF16 R120, gdesc[UR20].tnspB, R120, gsb0 ;  /* 0x40e00000147879f0 */ /* 0x000fe20008001878 */
[----:B------:R-:W-:Y:S01]  /*50e0*/  UIADD3 UR20, UR6, 0x600, URZ ;  /* 0x0000060006147890 */ /* 0x000fe2000fffe03f */
[----:B------:R-:W-:Y:S01]  /*50f0*/  @!P1 LEA R5, R5, UR40, 0x3 ;  /* 0x0000002805059c11 */ /* 0x000fe2000f8e18ff */
[----:B------:R-:W-:Y:S01]  /*5100*/  UIADD3 UR22, UR7, 0x200, URZ ;  /* 0x0000020007167890 */ /* 0x000fe2000fffe03f */
[----:B------:R-:W-:Y:S01]  /*5110*/  @!P1 LEA R10, R10, UR40, 0x3 ;  /* 0x000000280a0a9c11 */ /* 0x000fe2000f8e18ff */
[----:B------:R-:W-:Y:S01]  /*5120*/  UMOV UR21, 0x40000040 ;  /* 0x4000004000157882 */ /* 0x000fe20000000000 */
[----:B------:R-:W-:Y:S01]  /*5130*/  UMOV UR23, 0x40000040 ;  /* 0x4000004000177882 */ /* 0x000fe20000000000 */
[----:B------:R-:W-:-:S02]  /*5140*/  @!P1 VIADD R5, R5, 0x30840 ;  /* 0x0003084005059836 */ /* 0x000fc40000000000 */
[----:B------:R-:W-:Y:S01]  /*5150*/  FMUL.FTZ R3, R3, UR26 ;  /* 0x0000001a03037c20 */ /* 0x000fe20008410000 */
[----:B------:R-:W-:Y:S02]  /*5160*/  @!P1 VIADD R10, R10, 0x30860 ;  /* 0x000308600a0a9836 */ /* 0x000fe40000000000 */
[----:B------:R-:W-:-:S03]  /*5170*/  @!P1 PRMT R5, RZ, 0x654, R5 ;  /* 0x00000654ff059816 */ /* 0x000fc60000000005 */
[----:B------:R-:W-:Y:S01]  /*5180*/  @!P1 PRMT R10, RZ, 0x654, R10 ;  /* 0x00000654ff0a9816 */ /* 0x000fe2000000000a */
[----:B------:R-:W1:Y:S01]  /*5190*/  MUFU.EX2 R3, R3 ;  /* 0x0000000300037308 */ /* 0x000e620000000800 */
[----:B0-----:R-:W-:-:S05]  /*51a0*/  FMNMX.FTZ R8, R8, R11, !PT ;  /* 0x0000000b08087209 */ /* 0x001fca0007810000 */
[----:B------:R-:W-:-:S04]  /*51b0*/  FADD.FTZ R9, -R8, R9 ;  /* 0x0000000908097221 */ /* 0x000fc80000010100 */
[----:B------:R-:W-:-:S06]  /*51c0*/  FMUL.FTZ R9, R9, UR26 ;  /* 0x0000001a09097c20 */ /* 0x000fcc0008410000 */
[----:B------:R-:W-:Y:S01]  /*51d0*/  MUFU.EX2 R9, R9 ;  /* 0x0000000900097308 */ /* 0x000fe20000000800 */
        /* <DEDUP_REMOVED lines=49> */
[----:B------:R-:W-:-:S07]  /*54f0*/  UIADD3 UR6, UR28, -0x1, URZ ;  /* 0xffffffff1c067890 */ /* 0x000fce000fffe03f */
[----:B------:R-:W-:Y:S01]  /*5500*/  UMOV UR28, UR6 ;  /* 0x00000006001c7c82 */ /* 0x000fe20008000000 */
[----:B------:R-:W-:Y:S02]  /*5510*/  WARPGROUP.DEPBAR.LE gsb0, 0x0 ;  /* 0x00008000000079c5 */ /* 0x000fe40000010000 */
[----:B------:R-:W-:-:S06]  /*5520*/  WARPGROUP.ARRIVE ;  /* 0x00000000000079c5 */ /* 0x000fcc0000000000 */
[----:B------:R-:W-:Y:S01]  /*5530*/  HGMMA.64x64x16.F32.BF16 R120, gdesc[UR20].tnspB, R120, gsb0 ;  /* 0x40e00000147879f0 */ /* 0x000fe20008001878 */
[----:B------:R-:W-:Y:S02]  /*5540*/  UMOV UR20, UR38 ;  /* 0x0000002600147c82 */ /* 0x000fe40008000000 */
[----:B------:R-:W-:Y:S02]  /*5550*/  WARPGROUP.DEPBAR.LE gsb0, 0x0 ;  /* 0x00008000000079c5 */ /* 0x000fe40000010000 */
[----:B------:R0:W-:Y:S06]  /*5560*/  BAR.ARV R7, 0x100 ;  /* 0x000400070000751d */ /* 0x0001ec0000002000 */
[----:B------:R2:W-:Y:S01]  /*5570*/  @!P1 SYNCS.ARRIVE.TRANS64.RED.A1T0 RZ, [R5+URZ], RZ ;  /* 0x000000ff05ff99a7 */ /* 0x0005e2000810043f */
[-C--:B-1----:R-:W-:Y:S01]  /*5580*/  FMUL.FTZ R120, R120, R3.reuse ;  /* 0x0000000378787220 */ /* 0x082fe20000410000 */
[-C--:B------:R-:W-:Y:S01]  /*5590*/  FMUL.FTZ R121, R121, R3.reuse ;  /* 0x0000000379797220 */ /* 0x080fe20000410000 */
[-C--:B------:R-:W-:Y:S01]  /*55a0*/  FMUL.FTZ R124, R124, R3.reuse ;  /* 0x000000037c7c7220 */ /* 0x080fe20000410000 */
[-C--:B------:R-:W-:Y:S01]  /*55b0*/  FMUL.FTZ R125, R125, R3.reuse ;  /* 0x000000037d7d7220 */ /* 0x080fe20000410000 */
[-C--:B------:R-:W-:Y:S01]  /*55c0*/  FMUL.FTZ R128, R128, R3.reuse ;  /* 0x0000000380807220 */ /* 0x080fe20000410000 */
[-C--:B------:R-:W-:Y:S01]  /*55d0*/  FMUL.FTZ R129, R129, R3.reuse ;  /* 0x0000000381817220 */ /* 0x080fe20000410000 */
[-C--:B------:R-:W-:Y:S01]  /*55e0*/  FMUL.FTZ R132, R132, R3.reuse ;  /* 0x0000000384847220 */ /* 0x080fe20000410000 */
[----:B--2---:R-:W-:Y:S01]  /*55f0*/  FMUL.FTZ R5, R0, UR26 ;  /* 0x0000001a00057c20 */ /* 0x004fe20008410000 */
[----:B------:R1:W-:Y:S01]  /*5600*/  @!P1 SYNCS.ARRIVE.TRANS64.RED.A1T0 RZ, [R10+URZ], RZ ;  /* 0x000000ff0aff99a7 */ /* 0x0003e2000810043f */
[-C--:B------:R-:W-:Y:S01]  /*5610*/  FMUL.FTZ R133, R133, R3.reuse ;  /* 0x0000000385857220 */ /* 0x080fe20000410000 */
[----:B------:R-:W-:Y:S01]  /*5620*/  FMUL.FTZ R136, R136, R3 ;  /* 0x0000000388887220 */ /* 0x000fe20000410000 */
[--C-:B0-----:R-:W-:Y:S01]  /*5630*/  FFMA.FTZ R7, R24, UR26, -R5.reuse ;  /* 0x0000001a18077c23 */ /* 0x101fe20008010805 */
[--C-:B------:R-:W-:Y:S01]  /*5640*/  FFMA.FTZ R21, R25, UR26, -R5.reuse ;  /* 0x0000001a19157c23 */ /* 0x100fe20008010805 */
[--C-:B------:R-:W-:Y:S01]  /*5650*/  FFMA.FTZ R20, R28, UR26, -R5.reuse ;  /* 0x0000001a1c147c23 */ /* 0x100fe20008010805 */
[--C-:B------:R-:W-:Y:S01]  /*5660*/  FFMA.FTZ R19, R29, UR26, -R5.reuse ;  /* 0x0000001a1d137c23 */ /* 0x100fe20008010805 */
[--C-:B------:R-:W-:Y:S01]  /*5670*/  FFMA.FTZ R32, R32, UR26, -R5.reuse ;  /* 0x0000001a20207c23 */ /* 0x100fe20008010805 */
[----:B-1----:R-:W-:Y:S01]  /*5680*/  FMUL.FTZ R10, R8, UR26 ;  /* 0x0000001a080a7c20 */ /* 0x002fe20008410000 */
[----:B------:R-:W0:Y:S01]  /*5690*/  MUFU.EX2 R7, R7 ;  /* 0x0000000700077308 */ /* 0x000e220000000800 */
[--C-:B------:R-:W-:Y:S01]  /*56a0*/  FFMA.FTZ R33, R33, UR26, -R5.reuse ;  /* 0x0000001a21217c23 */ /* 0x100fe20008010805 */
        /* <DEDUP_REMOVED lines=13> */
[----:B------:R-:W-:Y:S01]  /*5780*/  FFMA.FTZ R52, R52, UR26, -R5 ;  /* 0x0000001a34347c23 */ /* 0x000fe20008010805 */
[----:B------:R-:W1:Y:S01]  /*5790*/  MUFU.EX2 R11, R11 ;  /* 0x0000000b000b7308 */ /* 0x000e620000000800 */
[----:B0-----:R-:W-:Y:S01]  /*57a0*/  FFMA.FTZ R15, R3, R4, R7 ;  /* 0x00000004030f7223 */ /* 0x001fe20000010007 */
        /* <DEDUP_REMOVED lines=36> */
[----:B------:R-:W-:Y:S01]  /*59f0*/  FFMA.FTZ R117, R117, UR26, -R5 ;  /* 0x0000001a75757c23 */ /* 0x000fe20008010805 */
[----:B-1----:R-:W-:Y:S01]  /*5a00*/  FFMA.FTZ R18, R9, R6, R11 ;  /* 0x0000000609127223 */ /* 0x002fe2000001000b */
[----:B------:R-:W1:Y:S01]  /*5a10*/  MUFU.EX2 R14, R14 ;  /* 0x0000000e000e7308 */ /* 0x000e620000000800 */
[----:B------:R-:W-:Y:S01]  /*5a20*/  F2FP.BF16.F32.PACK_AB R4, R21, R7 ;  /* 0x000000071504723e */ /* 0x000fe200000010ff */
[--C-:B------:R-:W-:Y:S01]  /*5a30*/  FFMA.FTZ R23, R35, UR26, -R10.reuse ;  /* 0x0000001a23177c23 */ /* 0x100fe2000801080a */
[----:B0-----:R-:W-:Y:S01]  /*5a40*/  F2FP.BF16.F32.PACK_AB R5, R12, R11 ;  /* 0x0000000b0c05723e */ /* 0x001fe200000010ff */
[----:B------:R-:W-:Y:S01]  /*5a50*/  FFMA.FTZ R35, R38, UR26, -R10 ;  /* 0x0000001a26237c23 */ /* 0x000fe2000801080a */
[----:B------:R-:W-:Y:S01]  /*5a60*/  F2FP.BF16.F32.PACK_AB R6, R19, R20 ;  /* 0x000000141306723e */ /* 0x000fe200000010ff */
[----:B------:R-:W-:Y:S01]  /*5a70*/  FADD.FTZ R21, R21, R15 ;  /* 0x0000000f15157221 */ /* 0x000fe20000010000 */
[----:B------:R-:W-:Y:S01]  /*5a80*/  FADD.FTZ R18, R12, R18 ;  /* 0x000000120c127221 */ /* 0x000fe20000010000 */
[----:B------:R-:W-:Y:S01]  /*5a90*/  MUFU.EX2 R32, R32 ;  /* 0x0000002000207308 */ /* 0x000fe20000000800 */
[--C-:B------:R-:W-:Y:S01]  /*5aa0*/  FFMA.FTZ R24, R39, UR26, -R10.reuse ;  /* 0x0000001a27187c23 */ /* 0x100fe2000801080a */
[----:B------:R-:W-:Y:S01]  /*5ab0*/  FADD.FTZ R20, R20, R21 ;  /* 0x0000001514147221 */ /* 0x000fe20000010000 */
[--C-:B------:R-:W-:Y:S01]  /*5ac0*/  FFMA.FTZ R25, R43, UR26, -R10.reuse ;  /* 0x0000001a2b197c23 */ /* 0x100fe2000801080a */
[--C-:B------:R-:W-:Y:S01]  /*5ad0*/  FFMA.FTZ R43, R46, UR26, -R10.reuse ;  /* 0x0000001a2e2b7c23 */ /* 0x100fe2000801080a */
[----:B------:R-:W-:Y:S01]  /*5ae0*/  FFMA.FTZ R26, R47, UR26, -R10 ;  /* 0x0000001a2f1a7c23 */ /* 0x000fe2000801080a */
[----:B------:R-:W-:Y:S01]  /*5af0*/  FADD.FTZ R21, R19, R20 ;  /* 0x0000001413157221 */ /* 0x000fe20000010000 */
[----:B------:R-:W-:Y:S01]  /*5b00*/  FFMA.FTZ R27, R51, UR26, -R10 ;  /* 0x0000001a331b7c23 */ /* 0x000fe2000801080a */
[----:B------:R-:W-:Y:S01]  /*5b10*/  MUFU.EX2 R33, R33 ;  /* 0x0000002100217308 */ /* 0x000fe20000000800 */
[----:B-1----:R-:W-:Y:S01]  /*5b20*/  F2FP.BF16.F32.PACK_AB R7, R14, R13 ;  /* 0x0000000d0e07723e */ /* 0x002fe200000010ff */
[----:B------:R-:W-:Y:S01]  /*5b30*/  FADD.FTZ R13, R13, R18 ;  /* 0x000000120d0d7221 */ /* 0x000fe20000010000 */
[--C-:B------:R-:W-:Y:S01]  /*5b40*/  FFMA.FTZ R51, R54, UR26, -R10.reuse ;  /* 0x0000001a36337c23 */ /* 0x100fe2000801080a */
[--C-:B------:R-:W-:Y:S01]  /*5b50*/  FFMA.FTZ R28, R55, UR26, -R10.reuse ;  /* 0x0000001a371c7c23 */ /* 0x100fe2000801080a */
[--C-:B------:R-:W-:Y:S01]  /*5b60*/  FFMA.FTZ R29, R59, UR26, -R10.reuse ;  /* 0x0000001a3b1d7c23 */ /* 0x100fe2000801080a */
[----:B------:R0:W-:Y:S01]  /*5b70*/  STSM.16.M88.4 [R2+0x1e800], R4 ;  /* 0x01e8000402007844 */ /* 0x0001e20000000200 */
[----:B------:R-:W-:Y:S01]  /*5b80*/  FADD.FTZ R39, R14, R13 ;  /* 0x0000000d0e277221 */ /* 0x000fe20000010000 */
        /* <DEDUP_REMOVED lines=14> */
[--C-:B0-----:R-:W-:Y:S01]  /*5c70*/  FFMA.FTZ R4, R34, UR26, -R10.reuse ;  /* 0x0000001a22047c23 */ /* 0x101fe2000801080a */
        /* <DEDUP_REMOVED lines=24> */
[-C--:B------:R-:W-:Y:S01]  /*5e00*/  FMUL.FTZ R137, R137, R3.reuse ;  /* 0x0000000389897220 */ /* 0x080fe20000410000 */
[----:B------:R-:W1:Y:S01]  /*5e10*/  MUFU.EX2 R24, R24 ;  /* 0x0000001800187308 */ /* 0x000e620000000800 */
[----:B0-----:R-:W-:Y:S01]  /*5e20*/  FADD.FTZ R42, R4, R39 ;  /* 0x00000027042a7221 */ /* 0x001fe20000010000 */
[-C--:B------:R-:W-:Y:S01]  /*5e30*/  FMUL.FTZ R140, R140, R3.reuse ;  /* 0x000000038c8c7220 */ /* 0x080fe20000410000 */
[-C--:B------:R-:W-:Y:S01]  /*5e40*/  FMUL.FTZ R141, R141, R3.reuse ;  /* 0x000000038d8d7220 */ /* 0x080fe20000410000 */
[-C--:B------:R-:W-:Y:S01]  /*5e50*/  FMUL.FTZ R144, R144, R3.reuse ;  /* 0x0000000390907220 */ /* 0x080fe20000410000 */
[----:B------:R-:W-:Y:S01]  /*5e60*/  FADD.FTZ R42, R23, R42 ;  /* 0x0000002a172a7221 */ /* 0x000fe20000010000 */
[-C--:B------:R-:W-:Y:S01]  /*5e70*/  FMUL.FTZ R145, R145, R3.reuse ;  /* 0x0000000391917220 */ /* 0x080fe20000410000 */
[-C--:B------:R-:W-:Y:S01]  /*5e80*/  FMUL.FTZ R148, R148, R3.reuse ;  /* 0x0000000394947220 */ /* 0x080fe20000410000 */
[----:B------:R-:W0:Y:S01]  /*5e90*/  MUFU.EX2 R40, R40 ;  /* 0x0000002800287308 */ /* 0x000e220000000800 */
[----:B------:R-:W-:Y:S01]  /*5ea0*/  FMUL.FTZ R149, R149, R3 ;  /* 0x0000000395957220 */ /* 0x000fe20000410000 */
[-C--:B------:R-:W-:Y:S01]  /*5eb0*/  FMUL.FTZ R122, R122, R9.reuse ;  /* 0x000000097a7a7220 */ /* 0x080fe20000410000 */
[-C--:B------:R-:W-:Y:S01]  /*5ec0*/  FMUL.FTZ R123, R123, R9.reuse ;  /* 0x000000097b7b7220 */ /* 0x080fe20000410000 */
[-C--:B------:R-:W-:Y:S01]  /*5ed0*/  FMUL.FTZ R126, R126, R9.reuse ;  /* 0x000000097e7e7220 */ /* 0x080fe20000410000 */
[-C--:B------:R-:W-:Y:S01]  /*5ee0*/  FMUL.FTZ R127, R127, R9.reuse ;  /* 0x000000097f7f7220 */ /* 0x080fe20000410000 */
[-C--:B------:R-:W-:Y:S01]  /*5ef0*/  FMUL.FTZ R130, R130, R9.reuse ;  /* 0x0000000982827220 */ /* 0x080fe20000410000 */
[-C--:B------:R-:W-:Y:S01]  /*5f00*/  FMUL.FTZ R131, R131, R9.reuse ;  /* 0x0000000983837220 */ /* 0x080fe20000410000 */
[----:B------:R2:W-:Y:S01]  /*5f10*/  MUFU.EX2 R15, R34 ;  /* 0x00000022000f7308 */ /* 0x0005e20000000800 */
[-C--:B------:R-:W-:Y:S01]  /*5f20*/  FMUL.FTZ R134, R134, R9.reuse ;  /* 0x0000000986867220 */ /* 0x080fe20000410000 */
[-C--:B------:R-:W-:Y:S01]  /*5f30*/  FMUL.FTZ R135, R135, R9.reuse ;  /* 0x0000000987877220 */ /* 0x080fe20000410000 */
[-C--:B------:R-:W-:Y:S01]  /*5f40*/  FMUL.FTZ R138, R138, R9.reuse ;  /* 0x000000098a8a7220 */ /* 0x080fe20000410000 */
[-C--:B------:R-:W-:Y:S01]  /*5f50*/  FMUL.FTZ R139, R139, R9.reuse ;  /* 0x000000098b8b7220 */ /* 0x080fe20000410000 */
[-C--:B------:R-:W-:Y:S01]  /*5f60*/  FMUL.FTZ R142, R142, R9.reuse ;  /* 0x000000098e8e7220 */ /* 0x080fe20000410000 */
[-C--:B------:R-:W-:Y:S01]  /*5f70*/  FMUL.FTZ R143, R143, R9.reuse ;  /* 0x000000098f8f7220 */ /* 0x080fe20000410000 */
[-C--:B------:R-:W-:Y:S01]  /*5f80*/  FMUL.FTZ R146, R146, R9.reuse ;  /* 0x0000000992927220 */ /* 0x080fe20000410000 */
[----:B------:R-:W3:Y:S01]  /*5f90*/  MUFU.EX2 R5, R5 ;  /* 0x0000000500057308 */ /* 0x000ee20000000800 */
[----:B--2---:R-:W-:Y:S01]  /*5fa0*/  FADD.FTZ R34, R32, R21 ;  /* 0x0000001520227221 */ /* 0x004fe20000010000 */
[----:B------:R-:W-:Y:S01]  /*5fb0*/  F2FP.BF16.F32.PACK_AB R32, R33, R32 ;  /* 0x000000202120723e */ /* 0x000fe200000010ff */
[-C--:B------:R-:W-:Y:S01]  /*5fc0*/  FMUL.FTZ R147, R147, R9.reuse ;  /* 0x0000000993937220 */ /* 0x080fe20000410000 */
[-C--:B------:R-:W-:Y:S01]  /*5fd0*/  FMUL.FTZ R150, R150, R9.reuse ;  /* 0x0000000996967220 */ /* 0x080fe20000410000 */
[----:B------:R-:W-:Y:S01]  /*5fe0*/  FADD.FTZ R21, R33, R34 ;  /* 0x0000002221157221 */ /* 0x000fe20000010000 */
[----:B------:R-:W-:Y:S01]  /*5ff0*/  F2FP.BF16.F32.PACK_AB R33, R23, R4 ;  /* 0x000000041721723e */ /* 0x000fe200000010ff */
[----:B------:R-:W-:Y:S01]  /*6000*/  FMUL.FTZ R151, R151, R9 ;  /* 0x0000000997977220 */ /* 0x000fe20000410000 */
[----:B------:R-:W2:Y:S01]  /*6010*/  MUFU.EX2 R41, R41 ;  /* 0x0000002900297308 */ /* 0x000ea20000000800 */
[----:B------:R-:W-:Y:S01]  /*6020*/  FADD.FTZ R34, R36, R21 ;  /* 0x0000001524227221 */ /* 0x000fe20000010000 */
[----:B------:R-:W-:Y:S01]  /*6030*/  FADD.FTZ R21, R35, R42 ;  /* 0x0000002a23157221 */ /* 0x000fe20000010000 */
[----:B-1----:R-:W-:Y:S01]  /*6040*/  F2FP.BF16.F32.PACK_AB R35, R24, R35 ;  /* 0x000000231823723e */ /* 0x002fe200000010ff */
[----:B------:R-:W-:-:S02]  /*6050*/  IMAD.MOV.U32 R9, RZ, RZ, R8 ;  /* 0x000000ffff097224 */ /* 0x000fc400078e0008 */
[----:B------:R-:W-:Y:S01]  /*6060*/  FADD.FTZ R39, R37, R34 ;  /* 0x0000002225277221 */ /* 0x000fe20000010000 */
[----:B------:R-:W-:Y:S01]  /*6070*/  FADD.FTZ R34, R24, R21 ;  /* 0x0000001518227221 */ /* 0x000fe20000010000 */
[----:B------:R-:W-:Y:S01]  /*6080*/  IMAD.MOV.U32 R3, RZ, RZ, R0 ;  /* 0x000000ffff037224 */ /* 0x000fe200078e0000 */
[----:B------:R-:W1:Y:S01]  /*6090*/  MUFU.EX2 R25, R25 ;  /* 0x0000001900197308 */ /* 0x000e620000000800 */
[----:B0-----:R-:W-:Y:S01]  /*60a0*/  FADD.FTZ R42, R40, R39 ;  /* 0x00000027282a7221 */ /* 0x001fe20000010000 */
[----:B---3--:R-:W-:-:S06]  /*60b0*/  FADD.FTZ R34, R5, R34 ;  /* 0x0000002205227221 */ /* 0x008fcc0000010000 */
        /* <DEDUP_REMOVED lines=23> */
[C---:B--2---:R-:W-:Y:S01]  /*6230*/  FADD.FTZ R42, R27.reuse, R42 ;  /* 0x0000002a1b2a7221 */ /* 0x044fe20000010000 */
[----:B------:R-:W-:-:S06]  /*6240*/  F2FP.BF16.F32.PACK_AB R49, R27, R6 ;  /* 0x000000061b31723e */ /* 0x000fcc00000010ff */
[----:B------:R-:W2:Y:S01]  /*6250*/  MUFU.EX2 R53, R53 ;  /* 0x0000003500357308 */ /* 0x000ea20000000800 */
[----:B-1----:R-:W-:-:S07]  /*6260*/  FADD.FTZ R34, R52, R21 ;  /* 0x0000001534227221 */ /* 0x002fce0000010000 */
[----:B------:R-:W1:Y:S01]  /*6270*/  MUFU.EX2 R28, R28 ;  /* 0x0000001c001c7308 */ /* 0x000e620000000800 */
[----:B0-----:R-:W-:Y:S01]  /*6280*/  FADD.FTZ R21, R51, R42 ;  /* 0x0000002a33157221 */ /* 0x001fe20000010000 */
[----:B------:R-:W-:-:S06]  /*6290*/  F2FP.BF16.F32.PACK_AB R42, R45, R44 ;  /* 0x0000002c2d2a723e */ /* 0x000fcc00000010ff */
[----:B------:R-:W0:Y:S01]  /*62a0*/  MUFU.EX2 R56, R56 ;  /* 0x0000003800387308 */ /* 0x000e220000000800 */
[----:B--2---:R-:W-:Y:S01]  /*62b0*/  FADD.FTZ R23, R53, R34 ;  /* 0x0000002235177221 */ /* 0x004fe20000010000 */
[----:B------:R-:W-:Y:S02]  /*62c0*/  F2FP.BF16.F32.PACK_AB R34, R37, R36 ;  /* 0x000000242522723e */ /* 0x000fe400000010ff */
[----:B------:R-:W-:-:S03]  /*62d0*/  F2FP.BF16.F32.PACK_AB R50, R53, R52 ;  /* 0x000000343532723e */ /* 0x000fc600000010ff */
[----:B------:R2:W-:Y:S01]  /*62e0*/  STSM.16.M88.4 [R154], R32 ;  /* 0x000000209a007844 */ /* 0x0005e20000000200 */
[----:B------:R-:W3:Y:S01]  /*62f0*/  MUFU.EX2 R7, R7 ;  /* 0x0000000700077308 */ /* 0x000ee20000000800 */
[C---:B-1----:R-:W-:Y:S01]  /*6300*/  FADD.FTZ R4, R28.reuse, R21 ;  /* 0x000000151c047221 */ /* 0x042fe20000010000 */
[----:B------:R-:W-:Y:S01]  /*6310*/  F2FP.BF16.F32.PACK_AB R51, R28, R51 ;  /* 0x000000331c33723e */ /* 0x000fe200000010ff */
[----:B------:R2:W-:Y:S04]  /*6320*/  STSM.16.M88.4 [R17], R40 ;  /* 0x0000002811007844 */ /* 0x0005e80000000200 */
[----:B------:R2:W-:Y:S01]  /*6330*/  STSM.16.M88.4 [R16], R48 ;  /* 0x0000003010007844 */ /* 0x0005e20000000200 */
[----:B------:R-:W1:Y:S01]  /*6340*/  MUFU.EX2 R57, R57 ;  /* 0x0000003900397308 */ /* 0x000e620000000800 */
[----:B0-----:R-:W-:-:S07]  /*6350*/  FADD.FTZ R36, R56, R23 ;  /* 0x0000001738247221 */ /* 0x001fce0000010000 */
[----:B------:R-:W0:Y:S01]  /*6360*/  MUFU.EX2 R29, R29 ;  /* 0x0000001d001d7308 */ /* 0x000e220000000800 */
[----:B---3--:R-:W-:-:S07]  /*6370*/  FADD.FTZ R4, R7, R4 ;  /* 0x0000000407047221 */ /* 0x008fce0000010000 */
[----:B------:R-:W3:Y:S01]  /*6380*/  MUFU.EX2 R60, R60 ;  /* 0x0000003c003c7308 */ /* 0x000ee20000000800 */
[C---:B-1----:R-:W-:Y:S01]  /*6390*/  FADD.FTZ R21, R57.reuse, R36 ;  /* 0x0000002439157221 */ /* 0x042fe20000010000 */
[----:B------:R-:W-:-:S06]  /*63a0*/  F2FP.BF16.F32.PACK_AB R56, R57, R56 ;  /* 0x000000383938723e */ /* 0x000fcc00000010ff */
[----:B------:R-:W1:Y:S01]  /*63b0*/  MUFU.EX2 R59, R59 ;  /* 0x0000003b003b7308 */ /* 0x000e620000000800 */
[C---:B0-----:R-:W-:Y:S01]  /*63c0*/  FADD.FTZ R4, R29.reuse, R4 ;  /* 0x000000041d047221 */ /* 0x041fe20000010000 */
[----:B------:R-:W-:-:S06]  /*63d0*/  F2FP.BF16.F32.PACK_AB R57, R29, R7 ;  /* 0x000000071d39723e */ /* 0x000fcc00000010ff */
[----:B------:R-:W0:Y:S01]  /*63e0*/  MUFU.EX2 R61, R61 ;  /* 0x0000003d003d7308 */ /* 0x000e220000000800 */
[----:B---3--:R-:W-:-:S07]  /*63f0*/  FADD.FTZ R24, R60, R21 ;  /* 0x000000153c187221 */ /* 0x008fce0000010000 */
[----:B------:R-:W3:Y:S01]  /*6400*/  MUFU.EX2 R30, R30 ;  /* 0x0000001e001e7308 */ /* 0x000ee20000000800 */
[----:B-1----:R-:W-:-:S07]  /*6410*/  FADD.FTZ R5, R59, R4 ;  /* 0x000000043b057221 */ /* 0x002fce0000010000 */
[----:B------:R-:W1:Y:S01]  /*6420*/  MUFU.EX2 R64, R64 ;  /* 0x0000004000407308 */ /* 0x000e620000000800 */
[C---:B0-----:R-:W-:Y:S01]  /*6430*/  FADD.FTZ R21, R61.reuse, R24 ;  /* 0x000000183d157221 */ /* 0x041fe20000010000 */
[----:B------:R-:W-:-:S06]  /*6440*/  F2FP.BF16.F32.PACK_AB R58, R61, R60 ;  /* 0x0000003c3d3a723e */ /* 0x000fcc00000010ff */
[----:B------:R-:W0:Y:S01]  /*6450*/  MUFU.EX2 R11, R11 ;  /* 0x0000000b000b7308 */ /* 0x000e220000000800 */
[C---:B---3--:R-:W-:Y:S01]  /*6460*/  FADD.FTZ R4, R30.reuse, R5 ;  /* 0x000000051e047221 */ /* 0x048fe20000010000 */
[----:B------:R-:W-:-:S05]  /*6470*/  F2FP.BF16.F32.PACK_AB R59, R30, R59 ;  /* 0x0000003b1e3b723e */ /* 0x000fca00000010ff */
[----:B------:R2:W-:Y:S01]  /*6480*/  STSM.16.M88.4 [R2+0x24800], R56 ;  /* 0x0248003802007844 */ /* 0x0005e20000000200 */
[----:B------:R-:W3:Y:S01]  /*6490*/  MUFU.EX2 R65, R65 ;  /* 0x0000004100417308 */ /* 0x000ee20000000800 */
[----:B-1----:R-:W-:-:S07]  /*64a0*/  FADD.FTZ R24, R64, R21 ;  /* 0x0000001540187221 */ /* 0x002fce0000010000 */
[----:B------:R-:W1:Y:S01]  /*64b0*/  MUFU.EX2 R31, R31 ;  /* 0x0000001f001f7308 */ /* 0x000e620000000800 */
[----:B0-----:R-:W-:-:S07]  /*64c0*/  FADD.FTZ R4, R11, R4 ;  /* 0x000000040b047221 */ /* 0x001fce0000010000 */
[----:B------:R-:W0:Y:S01]  /*64d0*/  MUFU.EX2 R68, R68 ;  /* 0x0000004400447308 */ /* 0x000e220000000800 */
[C---:B---3--:R-:W-:Y:S01]  /*64e0*/  FADD.FTZ R5, R65.reuse, R24 ;  /* 0x0000001841057221 */ /* 0x048fe20000010000 */
[----:B------:R-:W-:-:S06]  /*64f0*/  F2FP.BF16.F32.PACK_AB R64, R65, R64 ;  /* 0x000000404140723e */ /* 0x000fcc00000010ff */
[----:B------:R-:W3:Y:S01]  /*6500*/  MUFU.EX2 R67, R67 ;  /* 0x0000004300437308 */ /* 0x000ee20000000800 */
[C---:B-1----:R-:W-:Y:S01]  /*6510*/  FADD.FTZ R4, R31.reuse, R4 ;  /* 0x000000041f047221 */ /* 0x042fe20000010000 */
[----:B------:R-:W-:-:S06]  /*6520*/  F2FP.BF16.F32.PACK_AB R65, R31, R11 ;  /* 0x0000000b1f41723e */ /* 0x000fcc00000010ff */
        /* <DEDUP_REMOVED lines=9> */
[----:B------:R-:W-:-:S05]  /*65c0*/  F2FP.BF16.F32.PACK_AB R67, R38, R67 ;  /* 0x000000432643723e */ /* 0x000fca00000010ff */
[----:B------:R2:W-:Y:S01]  /*65d0*/  STSM.16.M88.4 [R156], R64 ;  /* 0x000000409c007844 */ /* 0x0005e20000000200 */
[----:B------:R-:W0:Y:S01]  /*65e0*/  MUFU.EX2 R73, R73 ;  /* 0x0000004900497308 */ /* 0x000e220000000800 */
[----:B---3--:R-:W-:-:S07]  /*65f0*/  FADD.FTZ R4, R72, R21 ;  /* 0x0000001548047221 */ /* 0x008fce0000010000 */
[----:B------:R-:W3:Y:S01]  /*6600*/  MUFU.EX2 R76, R76 ;  /* 0x0000004c004c7308 */ /* 0x000ee20000000800 */
[----:B-1----:R-:W-:-:S04]  /*6610*/  FADD.FTZ R6, R22, R5 ;  /* 0x0000000516067221 */ /* 0x002fc80000010000 */
[----:B------:R-:W-:-:S03]  /*6620*/  FADD.FTZ R6, R15, R6 ;  /* 0x000000060f067221 */ /* 0x000fc60000010000 */
[----:B------:R-:W1:Y:S01]  /*6630*/  MUFU.EX2 R75, R75 ;  /* 0x0000004b004b7308 */ /* 0x000e620000000800 */
[C---:B0-----:R-:W-:Y:S01]  /*6640*/  FADD.FTZ R5, R73.reuse, R4 ;  /* 0x0000000449057221 */ /* 0x041fe20000010000 */
[----:B------:R-:W-:Y:S02]  /*6650*/  F2FP.BF16.F32.PACK_AB R72, R73, R72 ;  /* 0x000000484948723e */ /* 0x000fe400000010ff */
[----:B------:R-:W-:-:S04]  /*6660*/  F2FP.BF16.F32.PACK_AB R73, R15, R22 ;  /* 0x000000160f49723e */ /* 0x000fc800000010ff */
        /* <DEDUP_REMOVED lines=31> */
[----:B------:R2:W-:Y:S01]  /*6860*/  STSM.16.M88.4 [R16+0x6000], R80 ;  /* 0x0060005010007844 */ /* 0x0005e20000000200 */
        /* <DEDUP_REMOVED lines=9> */
[----:B------:R-:W-:-:S06]  /*6900*/  F2FP.BF16.F32.PACK_AB R89, R20, R19 ;  /* 0x000000131459723e */ /* 0x000fcc00000010ff */
        /* <DEDUP_REMOVED lines=9> */
[----:B------:R-:W-:-:S05]  /*69a0*/  F2FP.BF16.F32.PACK_AB R91, R95, R91 ;  /* 0x0000005b5f5b723e */ /* 0x000fca00000010ff */
[----:B------:R2:W-:Y:S01]  /*69b0*/  STSM.16.M88.4 [R2+0x2a800], R88 ;  /* 0x02a8005802007844 */ /* 0x0005e20000000200 */
        /* <DEDUP_REMOVED lines=20> */
[----:B------:R2:W-:Y:S01]  /*6b00*/  STSM.16.M88.4 [R155], R96 ;  /* 0x000000609b007844 */ /* 0x0005e20000000200 */
        /* <DEDUP_REMOVED lines=34> */
[C---:B0-----:R-:W-:Y:S01]  /*6d30*/  F2FP.BF16.F32.PACK_AB R114, R117.reuse, R116 ;  /* 0x000000747572723e */ /* 0x041fe200000010ff */
[----:B------:R-:W-:Y:S01]  /*6d40*/  FADD.FTZ R4, R117, R4 ;  /* 0x0000000475047221 */ /* 0x000fe20000010000 */
[----:B---3--:R-:W-:Y:S01]  /*6d50*/  FADD.FTZ R6, R15, R6 ;  /* 0x000000060f067221 */ /* 0x008fe20000010000 */
[----:B-1----:R-:W-:-:S03]  /*6d60*/  F2FP.BF16.F32.PACK_AB R115, R10, R15 ;  /* 0x0000000f0a73723e */ /* 0x002fc600000010ff */
[----:B------:R-:W-:Y:S02]  /*6d70*/  FADD.FTZ R6, R10, R6 ;  /* 0x000000060a067221 */ /* 0x000fe40000010000 */
[----:B------:R2:W-:Y:S01]  /*6d80*/  STSM.16.M88.4 [R16+0xc000], R112 ;  /* 0x00c0007010007844 */ /* 0x0005e20000000200 */
[----:B------:R-:W-:Y:S01]  /*6d90*/  @!PT LDS RZ, [RZ] ;  /* 0x00000000fffff984 */ /* 0x000fe20000000800 */
[----:B------:R-:W-:Y:S01]  /*6da0*/  @!PT LDS RZ, [RZ] ;  /* 0x00000000fffff984 */ /* 0x000fe20000000800 */
[----:B------:R-:W-:Y:S01]  /*6db0*/  @!PT LDS RZ, [RZ] ;  /* 0x00000000fffff984 */ /* 0x000fe20000000800 */
[----:B------:R-:W-:Y:S01]  /*6dc0*/  @!PT LDS RZ, [RZ] ;  /* 0x00000000fffff984 */ /* 0x000fe20000000800 */
[----:B------:R0:W-:Y:S06]  /*6dd0*/  MEMBAR.ALL.CTA ;  /* 0x0000000000007992 */ /* 0x0001ec0000008000 */
[----:B0-----:R-:W0:Y:S02]  /*6de0*/  FENCE.VIEW.ASYNC.S ;  /* 0x00000000000073c6 */ /* 0x001e240000000000 */
[----:B0-----:R-:W-:Y:S01]  /*6df0*/  NOP ;  /* 0x0000000000007918 */ /* 0x001fe20000000000 */
[----:B------:R-:W-:Y:S05]  /*6e00*/  @P2 BRA `(.L_x_140) ;  /* 0xffffffd4008c2947 */ /* 0x000fea000383ffff */
.L_x_131:
[----:B------:R-:W-:Y:S06]  /*6e10*/  BAR.ARV 0x8, 0x1a0 ;  /* 0x0206800000007b1d */ /* 0x000fec0000002000 */
[----:B------:R-:W-:Y:S05]  /*6e20*/  @!P0 BRA `(.L_x_141) ;  /* 0x0000000000048947 */ /* 0x000fea0003800000 */
[----:B------:R-:W-:Y:S01]  /*6e30*/  BPT.TRAP 0x1 ;  /* 0x000000040000795c */ /* 0x000fe20000300000 */
.L_x_141:
[----:B------:R-:W-:Y:S01]  /*6e40*/  ULEA UR5, UR39, UR40, 0x3 ;  /* 0x0000002827057291 */ /* 0x000fe2000f8e183f */
[----:B------:R-:W-:-:S05]  /*6e50*/  IMAD.U32 R3, RZ, RZ, UR38 ;  /* 0x00000026ff037e24 */ /* 0x000fca000f8e00ff */
[----:B------:R-:W-:-:S04]  /*6e60*/  SHF.L.U32 R3, R3, 0x1f, RZ ;  /* 0x0000001f03037819 */ /* 0x000fc800000006ff */
[----:B------:R1:W3:Y:S01]  /*6e70*/  SYNCS.PHASECHK.TRANS64.TRYWAIT P2, [UR5+0x30850], R3 ;  /* 0x03085003ff0075a7 */ /* 0x0002e20008040145 */
[----:B------:R-:W-:Y:S05]  /*6e80*/  @!P0 BRA `(.L_x_142) ;  /* 0x0000000000048947 */ /* 0x000fea0003800000 */
[----:B------:R-:W-:Y:S01]  /*6e90*/  BPT.TRAP 0x1 ;  /* 0x000000040000795c */ /* 0x000fe20000300000 */
.L_x_142:
[----:B---3--:R-:W-:Y:S05]  /*6ea0*/  @P2 BRA `(.L_x_143) ;  /* 0x0000000000082947 */ /* 0x008fea0003800000 */
[----:B------:R-:W3:Y:S02]  /*6eb0*/  SYNCS.PHASECHK.TRANS64.TRYWAIT P0, [UR5+0x30850], R3 ;  /* 0x03085003ff0075a7 */ /* 0x000ee40008000145 */
[----:B---3--:R-:W-:Y:S05]  /*6ec0*/  @!P0 BRA `(.L_x_144) ;  /* 0x0000006000b88947 */ /* 0x008fea0003800000 */
.L_x_143:
[----:B------:R-:W-:Y:S01]  /*6ed0*/  UIADD3 UR40, UR40, 0x400, URZ ;  /* 0x0000040028287890 */ /* 0x000fe2000fffe03f */
[----:B------:R-:W-:Y:S01]  /*6ee0*/  WARPGROUP.ARRIVE ;  /* 0x00000000000079c5 */ /* 0x000fe20000000000 */
[----:B------:R-:W-:Y:S01]  /*6ef0*/  UIADD3 UR25, UR25, 0x1e800, URZ ;  /* 0x0001e80019197890 */ /* 0x000fe2000fffe03f */
[----:B-1-3--:R-:W1:Y:S01]  /*6f00*/  SHFL.BFLY PT, R3, R4, 0x2, 0x1f ;  /* 0x0c401f0004037f89 */ /* 0x00ae6200000e0000 */
[----:B------:R-:W-:Y:S01]  /*6f10*/  USHF.R.U32.HI UR40, URZ, 0x4, UR40 ;  /* 0x000000043f287899 */ /* 0x000fe20008011628 */
[----:B------:R-:W-:Y:S01]  /*6f20*/  IMAD.U32 R9, RZ, RZ, UR5 ;  /* 0x00000005ff097e24 */ /* 0x000fe2000f8e00ff */
[----:B------:R-:W-:Y:S01]  /*6f30*/  USHF.R.U32.HI UR25, URZ, 0x4, UR25 ;  /* 0x000000043f197899 */ /* 0x000fe20008011619 */
[----:B------:R-:W3:Y:S01]  /*6f40*/  SHFL.BFLY PT, R5, R6, 0x2, 0x1f ;  /* 0x0c401f0006057f89 */ /* 0x000ee200000e0000 */
[----:B------:R-:W-:Y:S01]  /*6f50*/  ULOP3.LUT UR6, UR40, 0x3fff, URZ, 0xc0, !UPT ;  /* 0x00003fff28067892 */ /* 0x000fe2000f8ec03f */
[----:B------:R-:W-:Y:S01]  /*6f60*/  @!P1 VIADD R9, R9, 0x30860 ;  /* 0x0003086009099836 */ /* 0x000fe20000000000 */
[----:B------:R-:W-:Y:S01]  /*6f70*/  ULOP3.LUT UR4, UR25, 0x3fff, URZ, 0xc0, !UPT ;  /* 0x00003fff19047892 */ /* 0x000fe2000f8ec03f */
[----:B------:R-:W-:Y:S01]  /*6f80*/  IMAD.MOV.U32 R19, RZ, RZ, RZ ;  /* 0x000000ffff137224 */ /* 0x000fe200078e00ff */
[----:B------:R-:W-:Y:S01]  /*6f90*/  UIMAD UR6, UR39, 0x600, UR6 ;  /* 0x00000600270678a4 */ /* 0x000fe2000f8e0206 */
[----:B------:R-:W-:Y:S01]  /*6fa0*/  IMAD.U32 R11, RZ, RZ, UR26 ;  /* 0x0000001aff0b7e24 */ /* 0x000fe2000f8e00ff */
[----:B------:R-:W-:Y:S01]  /*6fb0*/  ULOP3.LUT UR4, UR4, 0x10000, URZ, 0xfc, !UPT ;  /* 0x0001000004047892 */ /* 0x000fe2000f8efc3f */
[----:B------:R-:W-:Y:S01]  /*6fc0*/  @!P1 PRMT R9, RZ, 0x654, R9 ;  /* 0x00000654ff099816 */ /* 0x000fe20000000009 */
[----:B------:R-:W-:Y:S01]  /*6fd0*/  UMOV UR11, 0x40000040 ;  /* 0x40000040000b7882 */ /* 0x000fe20000000000 */
[----:B------:R-:W-:Y:S01]  /*6fe0*/  UMOV UR9, 0x40000040 ;  /* 0x4000004000097882 */ /* 0x000fe20000000000 */
[----:B------:R-:W-:Y:S01]  /*6ff0*/  UIADD3 UR39, UR39, 0x1, URZ ;  /* 0x0000000127277890 */ /* 0x000fe2000fffe03f */
[----:B------:R-:W-:Y:S01]  /*7000*/  IMAD.MOV.U32 R18, RZ, RZ, -0x800000 ;  /* 0xff800000ff127424 */ /* 0x000fe200078e00ff */
[----:B------:R-:W-:Y:S01]  /*7010*/  UMOV UR10, UR6 ;  /* 0x00000006000a7c82 */ /* 0x000fe20008000000 */
[----:B------:R-:W-:Y:S01]  /*7020*/  UMOV UR8, UR4 ;  /* 0x0000000400087c82 */ /* 0x000fe20008000000 */
[----:B------:R-:W-:Y:S01]  /*7030*/  UISETP.NE.AND UP0, UPT, UR39, 0x2, UPT ;  /* 0x000000022700788c */ /* 0x000fe2000bf05270 */
[----:B------:R-:W-:Y:S01]  /*7040*/  HGMMA.64x64x16.F32.BF16 R120, gdesc[UR8].tnspB, R120, gsb0 ;  /* 0x40e00000087879f0 */ /* 0x000fe20008001878 */
[----:B------:R-:W-:-:S02]  /*7050*/  UIADD3 UR10, UR6, 0x80, URZ ;  /* 0x00000080060a7890 */ /* 0x000fc4000fffe03f */
[----:B------:R-:W-:Y:S01]  /*7060*/  UIADD3 UR8, UR4, 0x2, URZ ;  /* 0x0000000204087890 */ /* 0x000fe2000fffe03f */
[----:B-1----:R-:W-:Y:S01]  /*7070*/  FADD.FTZ R3, R3, R4 ;  /* 0x0000000403037221 */ /* 0x002fe20000010000 */
[----:B------:R-:W-:Y:S01]  /*7080*/  UMOV UR11, 0x40000040 ;  /* 0x40000040000b7882 */ /* 0x000fe20000000000 */
[----:B------:R-:W-:Y:S01]  /*7090*/  UMOV UR9, 0x40000040 ;  /* 0x4000004000097882 */ /* 0x000fe20000000000 */
[----:B------:R-:W-:Y:S01]  /*70a0*/  UIADD3 UR37, UR37, 0x1, URZ ;  /* 0x0000000125257890 */ /* 0x000fe2000fffe03f */
[----:B---3--:R-:W-:Y:S01]  /*70b0*/  FADD.FTZ R5, R5, R6 ;  /* 0x0000000605057221 */ /* 0x008fe20000010000 */
[----:B------:R-:W1:Y:S01]  /*70c0*/  SHFL.BFLY PT, R10, R3, 0x1, 0x1f ;  /* 0x0c201f00030a7f89 */ /* 0x000e6200000e0000 */
[----:B------:R-:W-:Y:S01]  /*70d0*/  IMAD.MOV.U32 R6, RZ, RZ, RZ ;  /* 0x000000ffff067224 */ /* 0x000fe200078e00ff */
[----:B------:R-:W-:Y:S02]  /*70e0*/  USEL UR39, UR39, URZ, UP0 ;  /* 0x0000003f27277287 */ /* 0x000fe40008000000 */
[----:B0-----:R-:W0:Y:S01]  /*70f0*/  SHFL.BFLY PT, R12, R5, 0x1, 0x1f ;  /* 0x0c201f00050c7f89 */ /* 0x001e2200000e0000 */
[----:B-1----:R-:W-:Y:S01]  /*7100*/  FADD.FTZ R10, R3, R10 ;  /* 0x0000000a030a7221 */ /* 0x002fe20000010000 */
[----:B------:R-:W-:-:S02]  /*7110*/  IMAD.MOV.U32 R3, RZ, RZ, -0x800000 ;  /* 0xff800000ff037424 */ /* 0x000fc400078e00ff */
[----:B0-----:R-:W-:Y:S02]  /*7120*/  FADD.FTZ R12, R5, R12 ;  /* 0x0000000c050c7221 */ /* 0x001fe40000010000 */
[----:B------:R-:W-:Y:S01]  /*7130*/  FSETP.NE.FTZ.AND P0, PT, R10, RZ, PT ;  /* 0x000000ff0a00720b */ /* 0x000fe20003f15000 */
[----:B------:R-:W-:Y:S02]  /*7140*/  IMAD.U32 R5, RZ, RZ, UR26 ;  /* 0x0000001aff057e24 */ /* 0x000fe4000f8e00ff */
[----:B------:R-:W-:-:S10]  /*7150*/  FSETP.NE.FTZ.AND P2, PT, R12, RZ, PT ;  /* 0x000000ff0c00720b */ /* 0x000fd40003f55000 */
[----:B------:R-:W0:Y:S01]  /*7160*/  @P0 MUFU.LG2 R4, R10 ;  /* 0x0000000a00040308 */ /* 0x000e220000000c00 */
[----:B------:R-:W-:-:S07]  /*7170*/  @P0 FMUL.FTZ R5, R5, 0.69314718246459960938 ;  /* 0x3f31721805050820 */ /* 0x000fce0000410000 */
[----:B------:R-:W1:Y:S08]  /*7180*/  @P2 MUFU.LG2 R7, R12 ;  /* 0x0000000c00072308 */ /* 0x000e700000000c00 */
[----:B------:R3:W2:Y:S01]  /*7190*/  @P0 MUFU.RCP R19, R10 ;  /* 0x0000000a00130308 */ /* 0x0006a20000001000 */
[----:B0-----:R-:W-:-:S04]  /*71a0*/  @P0 FMUL.FTZ R4, R4, 0.69314718246459960938 ;  /* 0x3f31721804040820 */ /* 0x001fc80000410000 */
[----:B------:R-:W-:Y:S01]  /*71b0*/  @P0 FFMA.FTZ R18, R5, R0, R4 ;  /* 0x0000000005120223 */ /* 0x000fe20000010004 */
[----:B------:R-:W-:Y:S02]  /*71c0*/  PLOP3.LUT P0, PT, PT, PT, PT, 0x8, 0x0 ;  /* 0x000000000000781c */ /* 0x000fe40003f0e170 */
[----:B------:R0:W4:Y:S01]  /*71d0*/  @P2 MUFU.RCP R6, R12 ;  /* 0x0000000c00062308 */ /* 0x0001220000001000 */
[----:B------:R-:W-:Y:S02]  /*71e0*/  WARPGROUP.DEPBAR.LE gsb0, 0x0 ;  /* 0x00008000000079c5 */ /* 0x000fe40000010000 */
[----:B------:R-:W-:Y:S01]  /*71f0*/  WARPGROUP.ARRIVE ;  /* 0x00000000000079c5 */ /* 0x000fe20000000000 */
[----:B---3--:R-:W-:Y:S01]  /*7200*/  @P2 FMUL.FTZ R10, R11, 0.69314718246459960938 ;  /* 0x3f3172180b0a2820 */ /* 0x008fe20000410000 */
[----:B-1----:R-:W-:-:S04]  /*7210*/  @P2 FMUL.FTZ R7, R7, 0.69314718246459960938 ;  /* 0x3f31721807072820 */ /* 0x002fc80000410000 */
[----:B------:R-:W-:Y:S01]  /*7220*/  HGMMA.64x64x16.F32.BF16 R120, gdesc[UR8].tnspB, R120, gsb0 ;  /* 0x40e00000087879f0 */ /* 0x000fe20008001878 */
[----:B------:R-:W-:Y:S01]  /*7230*/  UIADD3 UR10, UR6, 0x100, URZ ;  /* 0x00000100060a7890 */ /* 0x000fe2000fffe03f */
[----:B------:R-:W-:Y:S01]  /*7240*/  @P2 FFMA.FTZ R3, R10, R8, R7 ;  /* 0x000000080a032223 */ /* 0x000fe20000010007 */
        /* <DEDUP_REMOVED lines=66> */
[----:B------:R-:W-:-:S04]  /*7670*/  USEL UR4, URZ, 0x1, UP0 ;  /* 0x000000013f047887 */ /* 0x000fc80008000000 */
[----:B------:R-:W-:Y:S01]  /*7680*/  ULOP3.LUT UR38, UR38, UR4, URZ, 0x3c, !UPT ;  /* 0x0000000426267292 */ /* 0x000fe2000f8e3c3f */
[----:B------:R-:W-:Y:S02]  /*7690*/  WARPGROUP.DEPBAR.LE gsb0, 0x0 ;  /* 0x00008000000079c5 */ /* 0x000fe40000010000 */
[----:B------:R-:W-:-:S06]  /*76a0*/  WARPGROUP.ARRIVE ;  /* 0x00000000000079c5 */ /* 0x000fcc0000000000 */
[----:B------:R-:W-:Y:S03]  /*76b0*/  HGMMA.64x64x16.F32.BF16 R120, gdesc[UR8].tnspB, R120, gsb0 ;  /* 0x40e00000087879f0 */ /* 0x000fe60008001878 */
[----:B------:R-:W-:Y:S02]  /*76c0*/  WARPGROUP.DEPBAR.LE gsb0, 0x0 ;  /* 0x00008000000079c5 */ /* 0x000fe40000010000 */
[----:B------:R1:W-:Y:S01]  /*76d0*/  @!P1 SYNCS.ARRIVE.TRANS64.RED.A1T0 RZ, [R9+URZ], RZ ;  /* 0x000000ff09ff99a7 */ /* 0x0003e2000810043f */
[-C--:B--2---:R-:W-:Y:S01]  /*76e0*/  FMUL.FTZ R50, R120, R19.reuse ;  /* 0x0000001378327220 */ /* 0x084fe20000410000 */
        /* <DEDUP_REMOVED lines=8> */
[-C--:B0-----:R-:W-:Y:S01]  /*7770*/  FMUL.FTZ R12, R137, R19.reuse ;  /* 0x00000013890c7220 */ /* 0x081fe20000410000 */
[-C--:B------:R-:W-:Y:S01]  /*7780*/  FMUL.FTZ R31, R140, R19.reuse ;  /* 0x000000138c1f7220 */ /* 0x080fe20000410000 */
[-C--:B------:R-:W-:Y:S01]  /*7790*/  FMUL.FTZ R14, R141, R19.reuse ;  /* 0x000000138d0e7220 */ /* 0x080fe20000410000 */
[-C--:B------:R-:W-:Y:S01]  /*77a0*/  FMUL.FTZ R30, R144, R19.reuse ;  /* 0x00000013901e7220 */ /* 0x080fe20000410000 */
[-C--:B------:R-:W-:Y:S01]  /*77b0*/  FMUL.FTZ R29, R145, R19.reuse ;  /* 0x00000013911d7220 */ /* 0x080fe20000410000 */
[-C--:B------:R-:W-:Y:S01]  /*77c0*/  FMUL.FTZ R22, R148, R19.reuse ;  /* 0x0000001394167220 */ /* 0x080fe20000410000 */
[----:B------:R-:W-:Y:S01]  /*77d0*/  FMUL.FTZ R19, R149, R19 ;  /* 0x0000001395137220 */ /* 0x000fe20000410000 */
[-C--:B----4-:R-:W-:Y:S01]  /*77e0*/  FMUL.FTZ R48, R122, R6.reuse ;  /* 0x000000067a307220 */ /* 0x090fe20000410000 */
        /* <DEDUP_REMOVED lines=14> */
[----:B-1----:R-:W-:-:S07]  /*78d0*/  FMUL.FTZ R151, R151, R6 ;  /* 0x0000000697977220 */ /* 0x002fce0000410000 */
.L_x_124:
[----:B------:R-:W0:Y:S08]  /*78e0*/  S2UR UR4, SR_CgaCtaId ;  /* 0x00000000000479c3 */ /* 0x000e300000008800 */
[----:B------:R-:W-:Y:S06]  /*78f0*/  BAR.SYNC.DEFER_BLOCKING 0x5, 0x1a0 ;  /* 0x0146800000007b1d */ /* 0x000fec0000010000 */
[----:B------:R-:W-:Y:S01]  /*7900*/  UMOV UR40, 0x400 ;  /* 0x0000040000287882 */ /* 0x000fe20000000000 */
[----:B------:R-:W-:Y:S01]  /*7910*/  BSSY B0, `(.L_x_145) ;  /* 0x0000192000007945 */ /* 0x000fe20003800000 */
[----:B0-----:R-:W-:-:S09]  /*7920*/  ULEA UR40, UR4, UR40, 0x18 ;  /* 0x0000002804287291 */ /* 0x001fd2000f8ec03f */
[----:B------:R-:W0:Y:S02]  /*7930*/  LDS.128 R24, [UR40+0x308d0] ;  /* 0x0308d028ff187984 */ /* 0x000e240008000c00 */
[----:B0-----:R-:W-:Y:S01]  /*7940*/  R2UR UR5, R26 ;  /* 0x000000001a0572ca */ /* 0x001fe200000e0000 */
[----:B------:R-:W-:Y:S06]  /*7950*/  BAR.ARV 0x4, 0x1a0 ;  /* 0x0106800000007b1d */ /* 0x000fec0000002000 */
[----:B------:R-:W-:Y:S08]  /*7960*/  @P0 BRA `(.L_x_146) ;  /* 0x0000000c00c40947 */ /* 0x000ff00003800000 */
[----:B------:R-:W2:Y:S01]  /*7970*/  LDL R4, [R1+0x18] ;  /* 0x0000180001047983 */ /* 0x000ea20000100800 */
[----:B------:R-:W0:Y:S01]  /*7980*/  S2UR UR4, SR_SWINHI ;  /* 0x00000000000479c3 */ /* 0x000e220000002f00 */
[----:B------:R-:W-:Y:S01]  /*7990*/  USHF.L.U32 UR8, UR41, 0x2, URZ ;  /* 0x0000000229087899 */ /* 0x000fe2000800063f */
[----:B------:R-:W-:Y:S01]  /*79a0*/  F2FP.BF16.F32.PACK_AB R12, R12, R33 ;  /* 0x000000210c0c723e */ /* 0x000fe200000010ff */
[----:B------:R-:W-:Y:S01]  /*79b0*/  USHF.L.U64.HI UR9, UR41, 0x2, UR42 ;  /* 0x0000000229097899 */ /* 0x000fe2000801022a */
[----:B------:R-:W-:Y:S02]  /*79c0*/  F2FP.BF16.F32.PACK_AB R13, R13, R34 ;  /* 0x000000220d0d723e */ /* 0x000fe400000010ff */
[----:B------:R-:W-:Y:S02]  /*79d0*/  F2FP.BF16.F32.PACK_AB R14, R14, R31 ;  /* 0x0000001f0e0e723e */ /* 0x000fe400000010ff */
[----:B------:R-:W-:Y:S02]  /*79e0*/  F2FP.BF16.F32.PACK_AB R15, R15, R32 ;  /* 0x000000200f0f723e */ /* 0x000fe400000010ff */
[----:B------:R-:W-:-:S02]  /*79f0*/  F2FP.BF16.F32.PACK_AB R148, R29, R30 ;  /* 0x0000001e1d94723e */ /* 0x000fc400000010ff */
[----:B------:R-:W-:Y:S02]  /*7a00*/  F2FP.BF16.F32.PACK_AB R149, R23, R28 ;  /* 0x0000001c1795723e */ /* 0x000fe400000010ff */
[----:B------:R-:W-:Y:S02]  /*7a10*/  F2FP.BF16.F32.PACK_AB R150, R19, R22 ;  /* 0x000000161396723e */ /* 0x000fe400000010ff */
[----:B------:R-:W-:Y:S01]  /*7a20*/  F2FP.BF16.F32.PACK_AB R151, R151, R0 ;  /* 0x000000009797723e */ /* 0x000fe200000010ff */
[----:B------:R-:W-:Y:S01]  /*7a30*/  UMOV UR6, UR40 ;  /* 0x0000002800067c82 */ /* 0x000fe20008000000 */
[----:B0-----:R-:W-:Y:S01]  /*7a40*/  UMOV UR7, UR4 ;  /* 0x0000000400077c82 */ /* 0x001fe20008000000 */
[----:B------:R-:W-:Y:S02]  /*7a50*/  IMAD.U32 R20, RZ, RZ, UR6 ;  /* 0x00000006ff147e24 */ /* 0x000fe4000f8e00ff */
[----:B------:R-:W-:Y:S01]  /*7a60*/  IMAD.U32 R21, RZ, RZ, UR7 ;  /* 0x00000007ff157e24 */ /* 0x000fe2000f8e00ff */
[----:B------:R-:W-:-:S02]  /*7a70*/  ULDC.64 UR6, c[0x0][0xbd8] ;  /* 0x0002f60000067ab9 */ /* 0x000fc40000000a00 */
[----:B------:R-:W-:Y:S02]  /*7a80*/  UIADD3 UR4, UP1, UR8, UR6, URZ ;  /* 0x0000000608047290 */ /* 0x000fe4000ff3e03f */
[----:B------:R-:W-:Y:S02]  /*7a90*/  UISETP.NE.U32.AND UP0, UPT, UR6, URZ, UPT ;  /* 0x0000003f0600728c */ /* 0x000fe4000bf05070 */
[----:B------:R-:W-:Y:S02]  /*7aa0*/  UIADD3.X UR6, UR9, UR7, URZ, UP1, !UPT ;  /* 0x0000000709067290 */ /* 0x000fe40008ffe43f */
[----:B------:R-:W-:Y:S01]  /*7ab0*/  UISETP.NE.AND.EX UP0, UPT, UR7, URZ, UPT, UP0 ;  /* 0x0000003f0700728c */ /* 0x000fe2000bf05300 */
[----:B------:R-:W0:Y:S01]  /*7ac0*/  LDC R0, c[0x0][0xa88] ;  /* 0x0002a200ff007b82 */ /* 0x000e220000000800 */
[----:B------:R-:W-:Y:S02]  /*7ad0*/  IMAD.U32 R22, RZ, RZ, UR4 ;  /* 0x00000004ff167e24 */ /* 0x000fe4000f8e00ff */
[----:B------:R-:W-:Y:S01]  /*7ae0*/  IMAD.U32 R23, RZ, RZ, UR6 ;  /* 0x00000006ff177e24 */ /* 0x000fe2000f8e00ff */
[----:B------:R-:W-:-:S02]  /*7af0*/  ULDC.64 UR6, c[0x0][0xbe0] ;  /* 0x0002f80000067ab9 */ /* 0x000fc40000000a00 */
[----:B------:R-:W-:-:S04]  /*7b00*/  UISETP.NE.U32.AND UP1, UPT, UR6, URZ, UPT ;  /* 0x0000003f0600728c */ /* 0x000fc8000bf25070 */
[----:B------:R-:W-:-:S11]  /*7b10*/  UISETP.NE.AND.EX UP1, UPT, UR7, URZ, UPT, UP1 ;  /* 0x0000003f0700728c */ /* 0x000fd6000bf25310 */
[----:B------:R-:W-:-:S04]  /*7b20*/  @UP1 UIADD3 UR6, UP2, UR8, UR6, URZ ;  /* 0x0000000608061290 */ /* 0x000fc8000ff5e03f */
[----:B------:R-:W-:Y:S01]  /*7b30*/  @UP1 UIADD3.X UR7, UR9, UR7, URZ, UP2, !UPT ;  /* 0x0000000709071290 */ /* 0x000fe200097fe43f */
[----:B------:R-:W-:Y:S01]  /*7b40*/  BAR.SYNC.DEFER_BLOCKING 0x1, 0x180 ;  /* 0x0046000000007b1d */ /* 0x000fe20000010000 */
[----:B--2---:R-:W-:-:S03]  /*7b50*/  IMAD.WIDE R4, R4, 0x2, R20 ;  /* 0x0000000204047825 */ /* 0x004fc600078e0214 */
[C---:B------:R-:W-:Y:S02]  /*7b60*/  IADD3 R9, P1, R4.reuse, 0x40, RZ ;  /* 0x0000004004097810 */ /* 0x040fe40007f3e0ff */
[C---:B------:R-:W-:Y:S02]  /*7b70*/  IADD3 R11, P2, R4.reuse, 0x20, RZ ;  /* 0x00000020040b7810 */ /* 0x040fe40007f5e0ff */
[C---:B------:R-:W-:Y:S02]  /*7b80*/  IADD3 R51, P0, R4.reuse, 0x60, RZ ;  /* 0x0000006004337810 */ /* 0x040fe40007f1e0ff */
[----:B------:R-:W-:Y:S02]  /*7b90*/  LOP3.LUT R7, R4, 0x380, RZ, 0xc0, !PT ;  /* 0x0000038004077812 */ /* 0x000fe400078ec0ff */
[----:B------:R-:W-:Y:S02]  /*7ba0*/  LOP3.LUT R8, R9, 0x380, RZ, 0xc0, !PT ;  /* 0x0000038009087812 */ /* 0x000fe400078ec0ff */
[----:B------:R-:W-:-:S02]  /*7bb0*/  LOP3.LUT R10, R11, 0x380, RZ, 0xc0, !PT ;  /* 0x000003800b0a7812 */ /* 0x000fc400078ec0ff */
[----:B------:R-:W-:Y:S02]  /*7bc0*/  LOP3.LUT R6, R51, 0x380, RZ, 0xc0, !PT ;  /* 0x0000038033067812 */ /* 0x000fe400078ec0ff */
[----:B------:R-:W-:Y:S02]  /*7bd0*/  SHF.R.U64 R7, R7, 0x3, RZ ;  /* 0x0000000307077819 */ /* 0x000fe400000012ff */
[----:B------:R-:W-:Y:S02]  /*7be0*/  SHF.R.U64 R8, R8, 0x3, RZ ;  /* 0x0000000308087819 */ /* 0x000fe400000012ff */
[----:B------:R-:W-:Y:S02]  /*7bf0*/  SHF.R.U64 R10, R10, 0x3, RZ ;  /* 0x000000030a0a7819 */ /* 0x000fe400000012ff */
[----:B------:R-:W-:Y:S02]  /*7c00*/  SHF.R.U64 R6, R6, 0x3, RZ ;  /* 0x0000000306067819 */ /* 0x000fe400000012ff */
[----:B------:R-:W-:Y:S01]  /*7c10*/  LOP3.LUT R4, R7, R4, RZ, 0x3c, !PT ;  /* 0x0000000407047212 */ /* 0x000fe200078e3cff */
[--C-:B------:R-:W-:Y:S01]  /*7c20*/  IMAD.X R7, RZ, RZ, R5.reuse, P0 ;  /* 0x000000ffff077224 */ /* 0x100fe200000e0605 */
[----:B------:R-:W-:Y:S01]  /*7c30*/  LOP3.LUT R8, R8, R9, RZ, 0x3c, !PT ;  /* 0x0000000908087212 */ /* 0x000fe200078e3cff */
[--C-:B------:R-:W-:Y:S01]  /*7c40*/  IMAD.X R9, RZ, RZ, R5.reuse, P1 ;  /* 0x000000ffff097224 */ /* 0x100fe200008e0605 */
[----:B------:R-:W-:Y:S01]  /*7c50*/  LOP3.LUT R10, R10, R11, RZ, 0x3c, !PT ;  /* 0x0000000b0a0a7212 */ /* 0x000fe200078e3cff */
[----:B------:R-:W-:Y:S01]  /*7c60*/  IMAD.X R11, RZ, RZ, R5, P2 ;  /* 0x000000ffff0b7224 */ /* 0x000fe200010e0605 */
[----:B------:R-:W-:-:S02]  /*7c70*/  LOP3.LUT R6, R6, R51, RZ, 0x3c, !PT ;  /* 0x0000003306067212 */ /* 0x000fc400078e3cff */
[----:B------:R-:W-:Y:S02]  /*7c80*/  MOV R52, R4 ;  /* 0x0000000400347202 */ /* 0x000fe40000000f00 */
[----:B------:R-:W-:Y:S02]  /*7c90*/  MOV R24, R6 ;  /* 0x0000000600187202 */ /* 0x000fe40000000f00 */
[----:B------:R-:W-:Y:S02]  /*7ca0*/  MOV R26, R8 ;  /* 0x00000008001a7202 */ /* 0x000fe40000000f00 */
[----:B------:R-:W-:Y:S02]  /*7cb0*/  MOV R51, R10 ;  /* 0x0000000a00337202 */ /* 0x000fe40000000f00 */
[----:B------:R-:W-:Y:S02]  /*7cc0*/  F2FP.BF16.F32.PACK_AB R4, R49, R50 ;  /* 0x000000323104723e */ /* 0x000fe400000010ff */
[----:B------:R-:W-:-:S02]  /*7cd0*/  F2FP.BF16.F32.PACK_AB R5, R47, R48 ;  /* 0x000000302f05723e */ /* 0x000fc400000010ff */
[----:B------:R-:W-:Y:S02]  /*7ce0*/  F2FP.BF16.F32.PACK_AB R6, R45, R46 ;  /* 0x0000002e2d06723e */ /* 0x000fe400000010ff */
[----:B------:R-:W-:Y:S02]  /*7cf0*/  F2FP.BF16.F32.PACK_AB R7, R43, R44 ;  /* 0x0000002c2b07723e */ /* 0x000fe400000010ff */
[----:B------:R-:W-:Y:S02]  /*7d00*/  F2FP.BF16.F32.PACK_AB R8, R41, R42 ;  /* 0x0000002a2908723e */ /* 0x000fe400000010ff */
[----:B------:R-:W-:Y:S01]  /*7d10*/  F2FP.BF16.F32.PACK_AB R9, R39, R40 ;  /* 0x000000282709723e */ /* 0x000fe200000010ff */
[----:B------:R1:W-:Y:S01]  /*7d20*/  STSM.16.M88.4 [R52], R4 ;  /* 0x0000000434007844 */ /* 0x0003e20000000200 */
[----:B------:R-:W-:Y:S02]  /*7d30*/  F2FP.BF16.F32.PACK_AB R10, R37, R38 ;  /* 0x00000026250a723e */ /* 0x000fe400000010ff */
[----:B------:R-:W-:-:S02]  /*7d40*/  F2FP.BF16.F32.PACK_AB R11, R35, R36 ;  /* 0x00000024230b723e */ /* 0x000fc400000010ff */
[----:B------:R-:W-:-:S03]  /*7d50*/  PLOP3.LUT P0, PT, PT, PT, UP0, 0x80, 0x0 ;  /* 0x000000000000781c */ /* 0x000fc60003f0f008 */
[----:B------:R2:W-:Y:S04]  /*7d60*/  STSM.16.M88.4 [R51], R8 ;  /* 0x0000000833007844 */ /* 0x0005e80000000200 */
[----:B------:R2:W-:Y:S04]  /*7d70*/  STSM.16.M88.4 [R26], R12 ;  /* 0x0000000c1a007844 */ /* 0x0005e80000000200 */
[----:B------:R2:W-:Y:S01]  /*7d80*/  STSM.16.M88.4 [R24], R148 ;  /* 0x0000009418007844 */ /* 0x0005e20000000200 */
[----:B------:R-:W-:Y:S01]  /*7d90*/  BAR.SYNC.DEFER_BLOCKING 0x1, 0x180 ;  /* 0x0046000000007b1d */ /* 0x000fe20000010000 */
[----:B------:R-:W-:Y:S01]  /*7da0*/  PLOP3.LUT P1, PT, PT, PT, UP1, 0x80, 0x0 ;  /* 0x000000000000781c */ /* 0x000fe20003f2f018 */
[----:B-1----:R-:W-:-:S02]  /*7db0*/  IMAD.U32 R4, RZ, RZ, UR6 ;  /* 0x00000006ff047e24 */ /* 0x002fc4000f8e00ff */
[----:B------:R-:W-:Y:S02]  /*7dc0*/  IMAD.U32 R5, RZ, RZ, UR7 ;  /* 0x00000007ff057e24 */ /* 0x000fe4000f8e00ff */
[----:B------:R-:W3:Y:S01]  /*7dd0*/  @P0 LDG.E R19, desc[UR46][R22.64] ;  /* 0x0000002e16130981 */ /* 0x000ee2000c1e1900 */
[----:B------:R-:W-:-:S07]  /*7de0*/  UMOV UR4, URZ ;  /* 0x0000003f00047c82 */ /* 0x000fce0008000000 */
[----:B0-----:R2:W5:Y:S01]  /*7df0*/  @P1 LDG.E R0, desc[UR46][R4.64] ;  /* 0x0000002e04001981 */ /* 0x001562000c1e1900 */
[----:B---3--:R-:W-:Y:S01]  /*7e00*/  @P0 R2UR UR4, R19 ;  /* 0x00000000130402ca */ /* 0x008fe200000e0000 */
[----:B--2---:R-:W-:-:S14]  /*7e10*/  @P1 BRA `(.L_x_147) ;  /* 0x0000000000101947 */ /* 0x004fdc0003800000 */
[----:B------:R-:W-:Y:S05]  /*7e20*/  @!P0 BRA `(.L_x_147) ;  /* 0x00000000000c8947 */ /* 0x000fea0003800000 */
[----:B------:R-:W2:Y:S04]  /*7e30*/  LDG.E R5, desc[UR46][R22.64] ;  /* 0x0000002e16057981 */ /* 0x000ea8000c1e1900 */
[----:B-----5:R-:W2:Y:S02]  /*7e40*/  LDG.E R0, desc[UR46][R22.64+0x4] ;  /* 0x0000042e16007981 */ /* 0x020ea4000c1e1900 */
[----:B--2---:R-:W-:-:S07]  /*7e50*/  IMAD.IADD R0, R0, 0x1, -R5 ;  /* 0x0000000100007824 */ /* 0x004fce00078e0a05 */
.L_x_147:
[----:B------:R-:W2:Y:S01]  /*7e60*/  LDL R5, [R1+0x14] ;  /* 0x0000140001057983 */ /* 0x000ea20000100800 */
[----:B------:R-:W-:Y:S01]  /*7e70*/  USHF.R.S32.HI UR11, URZ, 0x1f, UR43 ;  /* 0x0000001f3f0b7899 */ /* 0x000fe2000801142b */
[----:B------:R-:W-:Y:S02]  /*7e80*/  ULDC.64 UR12, c[0x0][0xb70] ;  /* 0x0002dc00000c7ab9 */ /* 0x000fe40000000a00 */
[----:B------:R-:W2:Y:S01]  /*7e90*/  LDL.LU R26, [R1] ;  /* 0x00000000011a7983 */ /* 0x000ea20000300800 */
[----:B------:R-:W-:Y:S02]  /*7ea0*/  USHF.R.S32.HI UR9, URZ, 0x1f, UR4 ;  /* 0x0000001f3f097899 */ /* 0x000fe40008011404 */
[----:B------:R-:W-:Y:S01]  /*7eb0*/  UIMAD UR10, UR11, UR12, URZ ;  /* 0x0000000c0b0a72a4 */ /* 0x000fe2000f8e023f */
[----:B------:R-:W0:Y:S01]  /*7ec0*/  S2R R4, SR_TID.X ;  /* 0x0000000000047919 */ /* 0x000e220000002100 */
[----:B------:R-:W-:Y:S01]  /*7ed0*/  UMOV UR8, UR4 ;  /* 0x0000000400087c82 */ /* 0x000fe20008000000 */
[----:B------:R-:W-:-:S02]  /*7ee0*/  USEL UR42, UR42, URZ, !UP0 ;  /* 0x0000003f2a2a7287 */ /* 0x000fc4000c000000 */
[----:B------:R-:W-:Y:S02]  /*7ef0*/  UIMAD.WIDE.U32 UR6, UR43, UR12, UR8 ;  /* 0x0000000c2b0672a5 */ /* 0x000fe4000f8e0008 */
[----:B------:R-:W-:Y:S02]  /*7f00*/  UIMAD UR10, UR43, UR13, UR10 ;  /* 0x0000000d2b0a72a4 */ /* 0x000fe4000f8e020a */
[----:B------:R-:W-:Y:S01]  /*7f10*/  USEL UR41, UR41, URZ, !UP0 ;  /* 0x0000003f29297287 */ /* 0x000fe2000c000000 */
[----:B------:R-:W-:Y:S01]  /*7f20*/  ULDC.64 UR12, c[0x0][0xb78] ;  /* 0x0002de00000c7ab9 */ /* 0x000fe20000000a00 */
[----:B------:R-:W-:Y:S02]  /*7f30*/  UIADD3 UR7, UR7, UR10, URZ ;  /* 0x0000000a07077290 */ /* 0x000fe4000fffe03f */
[----:B------:R-:W-:Y:S02]  /*7f40*/  UIMAD UR8, UR42, UR12, URZ ;  /* 0x0000000c2a0872a4 */ /* 0x000fe4000f8e023f */
[----:B------:R-:W-:-:S02]  /*7f50*/  UIMAD.WIDE.U32 UR6, UR41, UR12, UR6 ;  /* 0x0000000c290672a5 */ /* 0x000fc4000f8e0006 */
[----:B------:R-:W-:-:S03]  /*7f60*/  UIMAD UR8, UR41, UR13, UR8 ;  /* 0x0000000d290872a4 */ /* 0x000fc6000f8e0208 */
[----:B------:R-:W-:-:S03]  /*7f70*/  ULDC.64 UR12, c[0x0][0xaa0] ;  /* 0x0002a800000c7ab9 */ /* 0x000fc60000000a00 */
[----:B------:R-:W-:Y:S02]  /*7f80*/  IMAD.U32 R7, RZ, RZ, UR8 ;  /* 0x00000008ff077e24 */ /* 0x000fe4000f8e00ff */
[----:B0-----:R-:W-:-:S05]  /*7f90*/  VIADD R6, R4, 0xffffff80 ;  /* 0xffffff8004067836 */ /* 0x001fca0000000000 */
[----:B------:R-:W-:-:S04]  /*7fa0*/  SHF.R.S32.HI R8, RZ, 0x1f, R6 ;  /* 0x0000001fff087819 */ /* 0x000fc80000011406 */
[----:B------:R-:W-:-:S04]  /*7fb0*/  LEA.HI R8, R8, R6, RZ, 0x7 ;  /* 0x0000000608087211 */ /* 0x000fc800078f38ff */
[----:B------:R-:W-:-:S05]  /*7fc0*/  LOP3.LUT R8, R8, 0xffffff80, RZ, 0xc0, !PT ;  /* 0xffffff8008087812 */ /* 0x000fca00078ec0ff */
[----:B------:R-:W-:-:S05]  /*7fd0*/  IMAD.IADD R8, R6, 0x1, -R8 ;  /* 0x0000000106087824 */ /* 0x000fca00078e0a08 */
[----:B------:R-:W-:Y:S01]  /*7fe0*/  LOP3.LUT P0, RZ, R8, 0x3, RZ, 0xc0, !PT ;  /* 0x0000000308ff7812 */ /* 0x000fe2000780c0ff */
[----:B------:R-:W-:Y:S01]  /*7ff0*/  IMAD.U32 R19, RZ, RZ, UR12 ;  /* 0x0000000cff137e24 */ /* 0x000fe2000f8e00ff */
[--C-:B------:R-:W-:Y:S01]  /*8000*/  SHF.R.S32.HI R29, RZ, 0x1f, R157.reuse ;  /* 0x0000001fff1d7819 */ /* 0x100fe2000001149d */
[----:B------:R-:W-:Y:S02]  /*8010*/  IMAD.MOV.U32 R28, RZ, RZ, R157 ;  /* 0x000000ffff1c7224 */ /* 0x000fe400078e009d */
[----:B------:R-:W-:Y:S01]  /*8020*/  VIADD R24, R152, 0x90 ;  /* 0x0000009098187836 */ /* 0x000fe20000000000 */
[----:B------:R-:W-:Y:S01]  /*8030*/  SHF.R.S32.HI R153, RZ, 0x1f, R152 ;  /* 0x0000001fff997819 */ /* 0x000fe20000011498 */
[----:B------:R-:W-:Y:S01]  /*8040*/  BSSY B1, `(.L_x_148) ;  /* 0x0000054000017945 */ /* 0x000fe20003800000 */
[----:B--2---:R-:W-:Y:S02]  /*8050*/  IMAD R9, R26, 0xc0, R5 ;  /* 0x000000c01a097824 */ /* 0x004fe400078e0205 */
[----:B------:R-:W-:-:S03]  /*8060*/  IMAD R5, R152, 0x40, R157 ;  /* 0x0000004098057824 */ /* 0x000fc600078e029d */
[----:B------:R-:W-:Y:S01]  /*8070*/  SHF.R.S32.HI R4, RZ, 0x1f, R9 ;  /* 0x0000001fff047819 */ /* 0x000fe20000011409 */
[----:B------:R-:W-:Y:S01]  /*8080*/  IMAD.WIDE R20, R5, 0x2, R20 ;  /* 0x0000000205147825 */ /* 0x000fe200078e0214 */
[----:B------:R-:W-:-:S03]  /*8090*/  IADD3 R6, P1, R9, UR6, RZ ;  /* 0x0000000609067c10 */ /* 0x000fc6000ff3e0ff */
[C---:B------:R-:W-:Y:S01]  /*80a0*/  VIADD R5, R9.reuse, 0x8 ;  /* 0x0000000809057836 */ /* 0x040fe20000000000 */
[----:B------:R-:W-:Y:S01]  /*80b0*/  IADD3.X R7, R4, UR7, R7, P1, !PT ;  /* 0x0000000704077c10 */ /* 0x000fe20008ffe407 */
[----:B------:R-:W-:Y:S01]  /*80c0*/  ULDC.64 UR6, c[0x0][0xb40] ;  /* 0x0002d00000067ab9 */ /* 0x000fe20000000a00 */
[----:B-----5:R-:W-:Y:S02]  /*80d0*/  ISETP.GE.OR P1, PT, R9, R0, P0 ;  /* 0x000000000900720c */ /* 0x020fe40000726670 */
[----:B------:R-:W-:Y:S02]  /*80e0*/  LEA R30, P2, R6, UR6, 0x2 ;  /* 0x00000006061e7c11 */ /* 0x000fe4000f8410ff */
[----:B------:R-:W-:Y:S02]  /*80f0*/  IADD3 R11, P3, R20, 0x3000, RZ ;  /* 0x00003000140b7810 */ /* 0x000fe40007f7e0ff */
[----:B------:R-:W-:Y:S02]  /*8100*/  LEA.HI.X R31, R6, UR7, R7, 0x2, P2 ;  /* 0x00000007061f7c11 */ /* 0x000fe400090f1407 */
[----:B------:R-:W-:-:S02]  /*8110*/  IADD3 R15, P2, R20, 0x1800, RZ ;  /* 0x00001800140f7810 */ /* 0x000fc40007f5e0ff */
[----:B------:R-:W-:Y:S01]  /*8120*/  ISETP.GE.OR P0, PT, R5, R0, P0 ;  /* 0x000000000500720c */ /* 0x000fe20000706670 */
[----:B------:R-:W-:Y:S01]  /*8130*/  UIMAD UR6, UR9, UR12, URZ ;  /* 0x0000000c090672a4 */ /* 0x000fe2000f8e023f */
[C---:B------:R-:W-:Y:S01]  /*8140*/  IADD3 R7, P4, R20.reuse, 0x4800, RZ ;  /* 0x0000480014077810 */ /* 0x040fe20007f9e0ff */
[----:B------:R0:W-:Y:S01]  /*8150*/  @!P1 STG.E desc[UR46][R30.64], R18 ;  /* 0x000000121e009986 */ /* 0x0001e2000c10192e */
[----:B------:R-:W-:Y:S01]  /*8160*/  LOP3.LUT R5, R20, 0x380, RZ, 0xc0, !PT ;  /* 0x0000038014057812 */ /* 0x000fe200078ec0ff */
[--C-:B------:R-:W-:Y:S01]  /*8170*/  IMAD.X R13, RZ, RZ, R21.reuse, P2 ;  /* 0x000000ffff0d7224 */ /* 0x100fe200010e0615 */
[----:B------:R-:W-:Y:S01]  /*8180*/  LOP3.LUT R8, R15, 0x380, RZ, 0xc0, !PT ;  /* 0x000003800f087812 */ /* 0x000fe200078ec0ff */
[----:B------:R-:W-:Y:S01]  /*8190*/  IMAD.X R9, RZ, RZ, R21, P3 ;  /* 0x000000ffff097224 */ /* 0x000fe200018e0615 */
[----:B------:R-:W-:Y:S01]  /*81a0*/  LOP3.LUT R6, R11, 0x380, RZ, 0xc0, !PT ;  /* 0x000003800b067812 */ /* 0x000fe200078ec0ff */
[----:B------:R-:W-:Y:S01]  /*81b0*/  ULDC.64 UR8, c[0x0][0xae8] ;  /* 0x0002ba0000087ab9 */ /* 0x000fe20000000a00 */
[----:B------:R-:W-:Y:S01]  /*81c0*/  LOP3.LUT R4, R7, 0x380, RZ, 0xc0, !PT ;  /* 0x0000038007047812 */ /* 0x000fe200078ec0ff */
[----:B------:R-:W-:Y:S01]  /*81d0*/  UIMAD UR6, UR4, UR13, UR6 ;  /* 0x0000000d040672a4 */ /* 0x000fe2000f8e0206 */
[----:B------:R-:W-:Y:S01]  /*81e0*/  SHF.R.U64 R5, R5, 0x3, RZ ;  /* 0x0000000305057819 */ /* 0x000fe200000012ff */
[----:B------:R1:W-:Y:S01]  /*81f0*/  @!P0 STG.E desc[UR46][R30.64+0x20], R3 ;  /* 0x000020031e008986 */ /* 0x0003e2000c10192e */
[----:B------:R-:W-:-:S02]  /*8200*/  SHF.R.U64 R8, R8, 0x3, RZ ;  /* 0x0000000308087819 */ /* 0x000fc400000012ff */
[----:B------:R-:W-:Y:S02]  /*8210*/  SHF.R.U64 R6, R6, 0x3, RZ ;  /* 0x0000000306067819 */ /* 0x000fe400000012ff */
[----:B------:R-:W-:Y:S01]  /*8220*/  SHF.R.U64 R4, R4, 0x3, RZ ;  /* 0x0000000304047819 */ /* 0x000fe200000012ff */
[----:B0-----:R-:W-:Y:S01]  /*8230*/  IMAD.WIDE.U32 R18, R19, UR4, R28 ;  /* 0x0000000413127c25 */ /* 0x001fe2000f8e001c */
[----:B------:R-:W-:Y:S02]  /*8240*/  LOP3.LUT R20, R5, R20, RZ, 0x3c, !PT ;  /* 0x0000001405147212 */ /* 0x000fe400078e3cff */
[----:B------:R-:W-:Y:S01]  /*8250*/  LOP3.LUT R12, R8, R15, RZ, 0x3c, !PT ;  /* 0x0000000f080c7212 */ /* 0x000fe200078e3cff */
[----:B------:R-:W-:Y:S01]  /*8260*/  IMAD.X R5, RZ, RZ, R21, P4 ;  /* 0x000000ffff057224 */ /* 0x000fe200020e0615 */
[----:B------:R-:W-:Y:S02]  /*8270*/  LOP3.LUT R8, R6, R11, RZ, 0x3c, !PT ;  /* 0x0000000b06087212 */ /* 0x000fe400078e3cff */
[----:B------:R-:W-:Y:S01]  /*8280*/  LOP3.LUT R4, R4, R7, RZ, 0x3c, !PT ;  /* 0x0000000704047212 */ /* 0x000fe200078e3cff */
[----:B------:R-:W-:Y:S01]  /*8290*/  VIADD R19, R19, UR6 ;  /* 0x0000000613137c36 */ /* 0x000fe20008000000 */
[----:B------:R-:W-:Y:S01]  /*82a0*/  ULDC.64 UR6, c[0x0][0xae0] ;  /* 0x0002b80000067ab9 */ /* 0x000fe20000000a00 */
[----:B------:R-:W5:Y:S01]  /*82b0*/  LD.E.128 R20, desc[UR46][R20.64] ;  /* 0x0000002e14147980 */ /* 0x000f62000c101d00 */
[----:B------:R-:W-:-:S03]  /*82c0*/  UIMAD UR4, UR11, UR6, URZ ;  /* 0x000000060b0472a4 */ /* 0x000fc6000f8e023f */
[----:B------:R-:W5:Y:S04]  /*82d0*/  LD.E.128 R12, desc[UR46][R12.64] ;  /* 0x0000002e0c0c7980 */ /* 0x000f68000c101d00 */
[----:B------:R-:W5:Y:S04]  /*82e0*/  LD.E.128 R8, desc[UR46][R8.64] ;  /* 0x0000002e08087980 */ /* 0x000f68000c101d00 */
[----:B------:R-:W5:Y:S01]  /*82f0*/  LD.E.128 R4, desc[UR46][R4.64] ;  /* 0x0000002e04047980 */ /* 0x000f62000c101d00 */
[----:B-1----:R-:W-:Y:S01]  /*8300*/  IMAD.U32 R31, RZ, RZ, UR6 ;  /* 0x00000006ff1f7e24 */ /* 0x002fe2000f8e00ff */
[----:B------:R-:W-:Y:S01]  /*8310*/  UIMAD UR6, UR43, UR7, UR4 ;  /* 0x000000072b0672a4 */ /* 0x000fe2000f8e0204 */
[----:B------:R-:W-:Y:S01]  /*8320*/  IMAD R29, R26, -0xc0, R0 ;  /* 0xffffff401a1d7824 */ /* 0x000fe200078e0200 */
[----:B------:R-:W-:Y:S01]  /*8330*/  @!PT LDS RZ, [RZ] ;  /* 0x00000000fffff984 */ /* 0x000fe20000000800 */
[----:B------:R-:W-:Y:S01]  /*8340*/  @!PT LDS RZ, [RZ] ;  /* 0x00000000fffff984 */ /* 0x000fe20000000800 */
[----:B------:R-:W-:Y:S01]  /*8350*/  @!PT LDS RZ, [RZ] ;  /* 0x00000000fffff984 */ /* 0x000fe20000000800 */
[----:B------:R-:W-:Y:S01]  /*8360*/  @!PT LDS RZ, [RZ] ;  /* 0x00000000fffff984 */ /* 0x000fe20000000800 */
[----:B------:R0:W-:Y:S06]  /*8370*/  MEMBAR.ALL.CTA ;  /* 0x0000000000007992 */ /* 0x0001ec0000008000 */
[----:B0-----:R-:W0:Y:S01]  /*8380*/  FENCE.VIEW.ASYNC.S ;  /* 0x00000000000073c6 */ /* 0x001e220000000000 */
[----:B------:R-:W-:Y:S01]  /*8390*/  ULDC UR4, c[0x0][0xa8c] ;  /* 0x0002a30000047ab9 */ /* 0x000fe20000000800 */
[C---:B------:R-:W-:Y:S01]  /*83a0*/  VIADD R3, R152.reuse, 0x30 ;  /* 0x0000003098037836 */ /* 0x040fe20000000000 */
[----:B------:R-:W-:Y:S01]  /*83b0*/  ISETP.GE.AND P0, PT, R157, UR4, PT ;  /* 0x000000049d007c0c */ /* 0x000fe2000bf06270 */
[----:B------:R-:W-:Y:S01]  /*83c0*/  VIADD R0, R152, 0x60 ;  /* 0x0000006098007836 */ /* 0x000fe20000000000 */
[----:B------:R-:W-:Y:S01]  /*83d0*/  UIADD3 UR4, UR40, 0x30820, URZ ;  /* 0x0003082028047890 */ /* 0x000fe2000fffe03f */
[----:B------:R-:W-:Y:S01]  /*83e0*/  IMAD.WIDE.U32 R18, R31, UR43, R18 ;  /* 0x0000002b1f127c25 */ /* 0x000fe2000f8e0012 */
[----:B------:R-:W-:-:S02]  /*83f0*/  ISETP.GE.OR P3, PT, R3, R29, P0 ;  /* 0x0000001d0300720c */ /* 0x000fc40000766670 */
[-C--:B------:R-:W-:Y:S01]  /*8400*/  ISETP.GE.OR P1, PT, R0, R29.reuse, P0 ;  /* 0x0000001d0000720c */ /* 0x080fe20000726670 */
[----:B------:R-:W-:Y:S01]  /*8410*/  VIADD R19, R19, UR6 ;  /* 0x0000000613137c36 */ /* 0x000fe20008000000 */
[-C--:B------:R-:W-:Y:S01]  /*8420*/  ISETP.GE.OR P2, PT, R24, R29.reuse, P0 ;  /* 0x0000001d1800720c */ /* 0x080fe20000746670 */
[----:B------:R-:W-:Y:S01]  /*8430*/  UIMAD UR6, UR42, UR8, URZ ;  /* 0x000000082a0672a4 */ /* 0x000fe2000f8e023f */
[----:B------:R-:W-:Y:S01]  /*8440*/  ISETP.GE.OR P0, PT, R152, R29, P0 ;  /* 0x0000001d9800720c */ /* 0x000fe20000706670 */
[----:B------:R-:W-:Y:S01]  /*8450*/  UPRMT UR4, URZ, 0x654, UR4 ;  /* 0x000006543f047896 */ /* 0x000fe20008000004 */
[----:B------:R-:W-:Y:S01]  /*8460*/  IMAD.U32 R33, RZ, RZ, UR8 ;  /* 0x00000008ff217e24 */ /* 0x000fe2000f8e00ff */
[----:B------:R-:W-:Y:S01]  /*8470*/  UIMAD UR6, UR41, UR9, UR6 ;  /* 0x00000009290672a4 */ /* 0x000fe2000f8e0206 */
[----:B------:R-:W-:-:S04]  /*8480*/  IMAD.WIDE R30, R26, 0xc0, R152 ;  /* 0x000000c01a1e7825 */ /* 0x000fc800078e0298 */
[----:B------:R-:W-:Y:S02]  /*8490*/  IMAD.WIDE.U32 R32, R33, UR41, R18 ;  /* 0x0000002921207c25 */ /* 0x000fe4000f8e0012 */
[----:B0-----:R-:W-:Y:S02]  /*84a0*/  SYNCS.ARRIVE.TRANS64.RED.A1T0 RZ, [UR4], RZ ;  /* 0x000000ffffff79a7 */ /* 0x001fe40008100404 */
[----:B------:R-:W-:Y:S01]  /*84b0*/  VIADD R35, R33, UR6 ;  /* 0x0000000621237c36 */ /* 0x000fe20008000000 */
[----:B------:R-:W-:Y:S06]  /*84c0*/  @P0 BRA `(.L_x_149) ;  /* 0x00000000002c0947 */ /* 0x000fec0003800000 */
[----:B------:R-:W-:Y:S01]  /*84d0*/  ULDC.64 UR6, c[0x0][0xad8] ;  /* 0x0002b60000067ab9 */ /* 0x000fe20000000a00 */
[----:B------:R-:W-:Y:S02]  /*84e0*/  IMAD.MOV.U32 R18, RZ, RZ, R32 ;  /* 0x000000ffff127224 */ /* 0x000fe400078e0020 */
[----:B------:R-:W-:Y:S02]  /*84f0*/  IMAD R3, R31, UR6, RZ ;  /* 0x000000061f037c24 */ /* 0x000fe4000f8e02ff */
[----:B------:R-:W-:Y:S02]  /*8500*/  IMAD.MOV.U32 R19, RZ, RZ, R35 ;  /* 0x000000ffff137224 */ /* 0x000fe400078e0023 */
[C---:B------:R-:W-:Y:S02]  /*8510*/  IMAD R3, R30.reuse, UR7, R3 ;  /* 0x000000071e037c24 */ /* 0x040fe4000f8e0203 */
[----:B------:R-:W-:Y:S01]  /*8520*/  IMAD.WIDE.U32 R18, R30, UR6, R18 ;  /* 0x000000061e127c25 */ /* 0x000fe2000f8e0012 */
[----:B------:R-:W-:-:S03]  /*8530*/  ULDC.64 UR6, c[0x0][0xa80] ;  /* 0x0002a00000067ab9 */ /* 0x000fc60000000a00 */
[----:B------:R-:W-:Y:S01]  /*8540*/  IMAD.IADD R3, R19, 0x1, R3 ;  /* 0x0000000113037824 */ /* 0x000fe200078e0203 */
[----:B------:R-:W-:-:S04]  /*8550*/  LEA R28, P0, R18, UR6, 0x1 ;  /* 0x00000006121c7c11 */ /* 0x000fc8000f8008ff */
[----:B------:R-:W-:-:S05]  /*8560*/  LEA.HI.X R29, R18, UR7, R3, 0x1, P0 ;  /* 0x00000007121d7c11 */ /* 0x000fca00080f0c03 */
[----:B-----5:R0:W-:Y:S04]  /*8570*/  STG.E.128 desc[UR46][R28.64], R20 ;  /* 0x000000141c007986 */ /* 0x0201e8000c101d2e */
.L_x_149:
[----:B------:R-:W-:Y:S05]  /*8580*/  BSYNC B1 ;  /* 0x0000000000017941 */ /* 0x000fea0003800000 */
.L_x_148:
[----:B------:R-:W-:Y:S04]  /*8590*/  BSSY B1, `(.L_x_150) ;  /* 0x000000f000017945 */ /* 0x000fe80003800000 */
[----:B------:R-:W-:Y:S05]  /*85a0*/  @P3 BRA `(.L_x_151) ;  /* 0x0000000000343947 */ /* 0x000fea0003800000 */
[----:B------:R-:W-:Y:S01]  /*85b0*/  IADD3 R3, P0, R30, 0x30, RZ ;  /* 0x000000301e037810 */ /* 0x000fe20007f1e0ff */
[----:B------:R-:W-:Y:S01]  /*85c0*/  ULDC.64 UR6, c[0x0][0xad8] ;  /* 0x0002b60000067ab9 */ /* 0x000fe20000000a00 */
[----:B------:R-:W-:Y:S02]  /*85d0*/  IMAD.MOV.U32 R18, RZ, RZ, R32 ;  /* 0x000000ffff127224 */ /* 0x000fe400078e0020 */
[----:B------:R-:W-:Y:S02]  /*85e0*/  IMAD.MOV.U32 R19, RZ, RZ, R35 ;  /* 0x000000ffff137224 */ /* 0x000fe400078e0023 */
[----:B------:R-:W-:Y:S02]  /*85f0*/  IMAD.X R0, RZ, RZ, R31, P0 ;  /* 0x000000ffff007224 */ /* 0x000fe400000e061f */
[----:B------:R-:W-:-:S04]  /*8600*/  IMAD.WIDE.U32 R18, R3, UR6, R18 ;  /* 0x0000000603127c25 */ /* 0x000fc8000f8e0012 */
[----:B------:R-:W-:-:S04]  /*8610*/  IMAD R0, R0, UR6, RZ ;  /* 0x0000000600007c24 */ /* 0x000fc8000f8e02ff */
[----:B------:R-:W-:Y:S01]  /*8620*/  IMAD R3, R3, UR7, R0 ;  /* 0x0000000703037c24 */ /* 0x000fe2000f8e0200 */
[----:B------:R-:W-:Y:S02]  /*8630*/  ULDC.64 UR6, c[0x0][0xa80] ;  /* 0x0002a00000067ab9 */ /* 0x000fe40000000a00 */
[----:B0----5:R-:W-:Y:S01]  /*8640*/  LEA R20, P0, R18, UR6, 0x1 ;  /* 0x0000000612147c11 */ /* 0x021fe2000f8008ff */
[----:B------:R-:W-:-:S05]  /*8650*/  IMAD.IADD R3, R19, 0x1, R3 ;  /* 0x0000000113037824 */ /* 0x000fca00078e0203 */
[----:B------:R-:W-:-:S05]  /*8660*/  LEA.HI.X R21, R18, UR7, R3, 0x1, P0 ;  /* 0x0000000712157c11 */ /* 0x000fca00080f0c03 */
[----:B------:R1:W-:Y:S02]  /*8670*/  STG.E.128 desc[UR46][R20.64], R12 ;  /* 0x0000000c14007986 */ /* 0x0003e4000c101d2e */
.L_x_151:
[----:B------:R-:W-:Y:S05]  /*8680*/  BSYNC B1 ;  /* 0x0000000000017941 */ /* 0x000fea0003800000 */
.L_x_150:
[----:B------:R-:W-:Y:S04]  /*8690*/  BSSY B1, `(.L_x_152) ;  /* 0x000000f000017945 */ /* 0x000fe80003800000 */
[----:B------:R-:W-:Y:S05]  /*86a0*/  @P1 BRA `(.L_x_153) ;  /* 0x0000000000341947 */ /* 0x000fea0003800000 */
[----:B------:R-:W-:Y:S01]  /*86b0*/  IADD3 R3, P0, R30, 0x60, RZ ;  /* 0x000000601e037810 */ /* 0x000fe20007f1e0ff */
[----:B------:R-:W-:Y:S01]  /*86c0*/  ULDC.64 UR6, c[0x0][0xad8] ;  /* 0x0002b60000067ab9 */ /* 0x000fe20000000a00 */
[----:B-1---5:R-:W-:Y:S02]  /*86d0*/  IMAD.MOV.U32 R12, RZ, RZ, R32 ;  /* 0x000000ffff0c7224 */ /* 0x022fe400078e0020 */
[----:B------:R-:W-:Y:S02]  /*86e0*/  IMAD.MOV.U32 R13, RZ, RZ, R35 ;  /* 0x000000ffff0d7224 */ /* 0x000fe400078e0023 */
[----:B------:R-:W-:Y:S02]  /*86f0*/  IMAD.X R0, RZ, RZ, R31, P0 ;  /* 0x000000ffff007224 */ /* 0x000fe400000e061f */
[----:B------:R-:W-:-:S04]  /*8700*/  IMAD.WIDE.U32 R12, R3, UR6, R12 ;  /* 0x00000006030c7c25 */ /* 0x000fc8000f8e000c */
[----:B------:R-:W-:-:S04]  /*8710*/  IMAD R0, R0, UR6, RZ ;  /* 0x0000000600007c24 */ /* 0x000fc8000f8e02ff */
[----:B------:R-:W-:Y:S01]  /*8720*/  IMAD R3, R3, UR7, R0 ;  /* 0x0000000703037c24 */ /* 0x000fe2000f8e0200 */
[----:B------:R-:W-:Y:S02]  /*8730*/  ULDC.64 UR6, c[0x0][0xa80] ;  /* 0x0002a00000067ab9 */ /* 0x000fe40000000a00 */
[----:B------:R-:W-:Y:S01]  /*8740*/  LEA R14, P0, R12, UR6, 0x1 ;  /* 0x000000060c0e7c11 */ /* 0x000fe2000f8008ff */
[----:B------:R-:W-:-:S05]  /*8750*/  IMAD.IADD R3, R13, 0x1, R3 ;  /* 0x000000010d037824 */ /* 0x000fca00078e0203 */
[----:B------:R-:W-:-:S05]  /*8760*/  LEA.HI.X R15, R12, UR7, R3, 0x1, P0 ;  /* 0x000000070c0f7c11 */ /* 0x000fca00080f0c03 */
[----:B------:R2:W-:Y:S02]  /*8770*/  STG.E.128 desc[UR46][R14.64], R8 ;  /* 0x000000080e007986 */ /* 0x0005e4000c101d2e */
.L_x_153:
[----:B------:R-:W-:Y:S05]  /*8780*/  BSYNC B1 ;  /* 0x0000000000017941 */ /* 0x000fea0003800000 */
.L_x_152:
[----:B------:R-:W-:Y:S05]  /*8790*/  @P2 BRA `(.L_x_154) ;  /* 0x0000000800a42947 */ /* 0x000fea0003800000 */
[----:B------:R-:W-:Y:S01]  /*87a0*/  IADD3 R3, P0, R30, 0x90, RZ ;  /* 0x000000901e037810 */ /* 0x000fe20007f1e0ff */
[----:B------:R-:W-:Y:S01]  /*87b0*/  ULDC.64 UR6, c[0x0][0xad8] ;  /* 0x0002b60000067ab9 */ /* 0x000fe20000000a00 */
[----:B--2--5:R-:W-:Y:S02]  /*87c0*/  IMAD.MOV.U32 R8, RZ, RZ, R32 ;  /* 0x000000ffff087224 */ /* 0x024fe400078e0020 */
        /* <DEDUP_REMOVED lines=9> */
[----:B------:R3:W-:Y:S01]  /*8860*/  STG.E.128 desc[UR46][R10.64], R4 ;  /* 0x000000040a007986 */ /* 0x0007e2000c101d2e */
[----:B------:R-:W-:Y:S05]  /*8870*/  BRA `(.L_x_154) ;  /* 0x00000008006c7947 */ /* 0x000fea0003800000 */
.L_x_146:
[----:B------:R-:W-:Y:S01]  /*8880*/  USHF.L.U32 UR8, UR41, 0x2, URZ ;  /* 0x0000000229087899 */ /* 0x000fe2000800063f */
[----:B------:R-:W-:Y:S01]  /*8890*/  ULDC.64 UR6, c[0x0][0xbd8] ;  /* 0x0002f60000067ab9 */ /* 0x000fe20000000a00 */
[----:B------:R-:W-:Y:S01]  /*88a0*/  USHF.L.U64.HI UR9, UR41, 0x2, UR42 ;  /* 0x0000000229097899 */ /* 0x000fe2000801022a */
[----:B------:R-:W-:Y:S01]  /*88b0*/  MOV R3, RZ ;  /* 0x000000ff00037202 */ /* 0x000fe20000000f00 */
[----:B------:R-:W-:Y:S02]  /*88c0*/  UIADD3 UR4, UP1, UR8, UR6, URZ ;  /* 0x0000000608047290 */ /* 0x000fe4000ff3e03f */
[----:B------:R-:W-:Y:S01]  /*88d0*/  UISETP.NE.U32.AND UP0, UPT, UR6, URZ, UPT ;  /* 0x0000003f0600728c */ /* 0x000fe2000bf05070 */
[----:B------:R-:W0:Y:S01]  /*88e0*/  S2R R6, SR_TID.X ;  /* 0x0000000000067919 */ /* 0x000e220000002100 */
[----:B------:R-:W-:Y:S02]  /*88f0*/  UIADD3.X UR6, UR9, UR7, URZ, UP1, !UPT ;  /* 0x0000000709067290 */ /* 0x000fe40008ffe43f */
[----:B------:R-:W-:Y:S01]  /*8900*/  UISETP.NE.AND.EX UP0, UPT, UR7, URZ, UPT, UP0 ;  /* 0x0000003f0700728c */ /* 0x000fe2000bf05300 */
[----:B------:R-:W1:Y:S01]  /*8910*/  LDC R0, c[0x0][0xa88] ;  /* 0x0002a200ff007b82 */ /* 0x000e620000000800 */
[----:B------:R-:W-:-:S02]  /*8920*/  IMAD.U32 R4, RZ, RZ, UR4 ;  /* 0x00000004ff047e24 */ /* 0x000fc4000f8e00ff */
[----:B------:R-:W-:Y:S01]  /*8930*/  IMAD.U32 R5, RZ, RZ, UR6 ;  /* 0x00000006ff057e24 */ /* 0x000fe2000f8e00ff */
[----:B------:R-:W-:Y:S01]  /*8940*/  ULDC.64 UR6, c[0x0][0xbe0] ;  /* 0x0002f80000067ab9 */ /* 0x000fe20000000a00 */
[----:B------:R-:W-:Y:S01]  /*8950*/  PLOP3.LUT P1, PT, PT, PT, UP0, 0x80, 0x0 ;  /* 0x000000000000781c */ /* 0x000fe20003f2f008 */
[----:B------:R-:W-:-:S04]  /*8960*/  UISETP.NE.U32.AND UP1, UPT, UR6, URZ, UPT ;  /* 0x0000003f0600728c */ /* 0x000fc8000bf25070 */
[----:B------:R-:W-:-:S06]  /*8970*/  UISETP.NE.AND.EX UP1, UPT, UR7, URZ, UPT, UP1 ;  /* 0x0000003f0700728c */ /* 0x000fcc000bf25310 */
[----:B------:R-:W-:Y:S02]  /*8980*/  PLOP3.LUT P2, PT, PT, PT, UP1, 0x80, 0x0 ;  /* 0x000000000000781c */ /* 0x000fe40003f4f018 */
[----:B------:R2:W5:Y:S03]  /*8990*/  @P1 LDG.E R3, desc[UR46][R4.64] ;  /* 0x0000002e04031981 */ /* 0x000566000c1e1900 */
[----:B------:R-:W-:-:S04]  /*89a0*/  @UP1 UIADD3 UR6, UP2, UR8, UR6, URZ ;  /* 0x0000000608061290 */ /* 0x000fc8000ff5e03f */
[----:B------:R-:W-:Y:S01]  /*89b0*/  @UP1 UIADD3.X UR7, UR9, UR7, URZ, UP2, !UPT ;  /* 0x0000000709071290 */ /* 0x000fe200097fe43f */
[----:B0-----:R-:W-:Y:S02]  /*89c0*/  VIADD R8, R6, 0xffffff80 ;  /* 0xffffff8006087836 */ /* 0x001fe40000000000 */
[----:B------:R-:W-:-:S03]  /*89d0*/  IMAD.U32 R6, RZ, RZ, UR6 ;  /* 0x00000006ff067e24 */ /* 0x000fc6000f8e00ff */
[----:B------:R-:W-:-:S05]  /*89e0*/  IMAD.U32 R7, RZ, RZ, UR7 ;  /* 0x00000007ff077e24 */ /* 0x000fca000f8e00ff */
[----:B-1----:R2:W5:Y:S01]  /*89f0*/  @P2 LDG.E R0, desc[UR46][R6.64] ;  /* 0x0000002e06002981 */ /* 0x002562000c1e1900 */
[----:B------:R-:W-:Y:S01]  /*8a00*/  ISETP.GT.AND P0, PT, R8, 0xbf, PT ;  /* 0x000000bf0800780c */ /* 0x000fe20003f04270 */
[----:B------:R-:W-:-:S12]  /*8a10*/  @P2 BRA `(.L_x_155) ;  /* 0x0000000000102947 */ /* 0x000fd80003800000 */
[----:B------:R-:W-:Y:S05]  /*8a20*/  @!P1 BRA `(.L_x_155) ;  /* 0x00000000000c9947 */ /* 0x000fea0003800000 */
[----:B--2---:R-:W2:Y:S04]  /*8a30*/  LDG.E R7, desc[UR46][R4.64] ;  /* 0x0000002e04077981 */ /* 0x004ea8000c1e1900 */
[----:B-----5:R-:W2:Y:S02]  /*8a40*/  LDG.E R0, desc[UR46][R4.64+0x4] ;  /* 0x0000042e04007981 */ /* 0x020ea4000c1e1900 */
[----:B--2---:R-:W-:-:S07]  /*8a50*/  IMAD.IADD R0, R0, 0x1, -R7 ;  /* 0x0000000100007824 */ /* 0x004fce00078e0a07 */
.L_x_155:
[----:B------:R0:W5:Y:S01]  /*8a60*/  LDL R11, [R1] ;  /* 0x00000000010b7983 */ /* 0x0001620000100800 */
[----:B------:R-:W-:Y:S01]  /*8a70*/  USHF.R.S32.HI UR7, URZ, 0x1f, UR43 ;  /* 0x0000001f3f077899 */ /* 0x000fe2000801142b */
[----:B------:R-:W-:Y:S01]  /*8a80*/  BSSY B1, `(.L_x_156) ;  /* 0x000001e000017945 */ /* 0x000fe20003800000 */
[----:B------:R-:W-:Y:S01]  /*8a90*/  USEL UR41, UR41, URZ, !UP0 ;  /* 0x0000003f29297287 */ /* 0x000fe2000c000000 */
[----:B------:R-:W-:Y:S01]  /*8aa0*/  SHF.R.S32.HI R10, RZ, 0x1f, R157 ;  /* 0x0000001fff0a7819 */ /* 0x000fe2000001149d */
[----:B------:R-:W-:Y:S01]  /*8ab0*/  USEL UR42, UR42, URZ, !UP0 ;  /* 0x0000003f2a2a7287 */ /* 0x000fe2000c000000 */
[----:B-----5:R-:W-:Y:S01]  /*8ac0*/  SHF.R.S32.HI R8, RZ, 0x1f, R3 ;  /* 0x0000001fff087819 */ /* 0x020fe20000011403 */
[----:B------:R-:W-:Y:S10]  /*8ad0*/  @P0 BRA `(.L_x_157) ;  /* 0x0000000000600947 */ /* 0x000ff40003800000 */
[----:B--2---:R-:W1:Y:S02]  /*8ae0*/  S2R R4, SR_TID.X ;  /* 0x0000000000047919 */ /* 0x004e640000002100 */
[----:B-1----:R-:W-:-:S04]  /*8af0*/  IMAD R4, R11, 0xc0, R4 ;  /* 0x000000c00b047824 */ /* 0x002fc800078e0204 */
[----:B------:R-:W-:-:S05]  /*8b00*/  VIADD R5, R4, 0xffffff80 ;  /* 0xffffff8004057836 */ /* 0x000fca0000000000 */
[----:B------:R-:W-:-:S13]  /*8b10*/  ISETP.GE.AND P0, PT, R5, R0, PT ;  /* 0x000000000500720c */ /* 0x000fda0003f06270 */
[----:B------:R-:W-:Y:S05]  /*8b20*/  @P0 BRA `(.L_x_157) ;  /* 0x00000000004c0947 */ /* 0x000fea0003800000 */
[C---:B------:R-:W-:Y:S01]  /*8b30*/  IADD3 R4, P0, R5.reuse, R3, RZ ;  /* 0x0000000305047210 */ /* 0x040fe20007f1e0ff */
[----:B------:R-:W-:Y:S02]  /*8b40*/  ULDC.64 UR8, c[0x0][0xb70] ;  /* 0x0002dc0000087ab9 */ /* 0x000fe40000000a00 */
[----:B------:R-:W-:Y:S01]  /*8b50*/  UIMAD UR4, UR7, UR8, URZ ;  /* 0x00000008070472a4 */ /* 0x000fe2000f8e023f */
[----:B------:R-:W-:Y:S01]  /*8b60*/  LEA.HI.X.SX32 R5, R5, R8, 0x1, P0 ;  /* 0x0000000805057211 */ /* 0x000fe200000f0eff */
[----:B------:R-:W-:Y:S02]  /*8b70*/  IMAD.U32 R7, RZ, RZ, UR8 ;  /* 0x00000008ff077e24 */ /* 0x000fe4000f8e00ff */
[----:B------:R-:W-:Y:S02]  /*8b80*/  UIMAD UR4, UR43, UR9, UR4 ;  /* 0x000000092b0472a4 */ /* 0x000fe4000f8e0204 */
[----:B------:R-:W-:Y:S01]  /*8b90*/  IMAD.WIDE.U32 R4, R7, UR43, R4 ;  /* 0x0000002b07047c25 */ /* 0x000fe2000f8e0004 */
[----:B------:R-:W-:-:S02]  /*8ba0*/  ULDC.64 UR8, c[0x0][0xb78] ;  /* 0x0002de0000087ab9 */ /* 0x000fc40000000a00 */
[----:B------:R-:W-:Y:S01]  /*8bb0*/  UIMAD UR6, UR42, UR8, URZ ;  /* 0x000000082a0672a4 */ /* 0x000fe2000f8e023f */
[----:B------:R-:W-:Y:S02]  /*8bc0*/  VIADD R5, R5, UR4 ;  /* 0x0000000405057c36 */ /* 0x000fe40008000000 */
[----:B------:R-:W-:Y:S01]  /*8bd0*/  IMAD.U32 R7, RZ, RZ, UR8 ;  /* 0x00000008ff077e24 */ /* 0x000fe2000f8e00ff */
[----:B------:R-:W-:-:S03]  /*8be0*/  UIMAD UR6, UR41, UR9, UR6 ;  /* 0x00000009290672a4 */ /* 0x000fc6000f8e0206 */
[----:B------:R-:W-:Y:S01]  /*8bf0*/  IMAD.WIDE.U32 R4, R7, UR41, R4 ;  /* 0x0000002907047c25 */ /* 0x000fe2000f8e0004 */
[----:B------:R-:W-:-:S03]  /*8c00*/  ULDC.64 UR8, c[0x0][0xb40] ;  /* 0x0002d00000087ab9 */ /* 0x000fc60000000a00 */
[----:B------:R-:W-:Y:S01]  /*8c10*/  VIADD R5, R5, UR6 ;  /* 0x0000000605057c36 */ /* 0x000fe20008000000 */
[----:B------:R-:W-:-:S04]  /*8c20*/  LEA R6, P0, R4, UR8, 0x2 ;  /* 0x0000000804067c11 */ /* 0x000fc8000f8010ff */
[----:B------:R-:W-:Y:S01]  /*8c30*/  LEA.HI.X R7, R4, UR9, R5, 0x2, P0 ;  /* 0x0000000904077c11 */ /* 0x000fe200080f1405 */
[----:B------:R-:W-:-:S05]  /*8c40*/  IMAD.MOV.U32 R5, RZ, RZ, -0x800000 ;  /* 0xff800000ff057424 */ /* 0x000fca00078e00ff */
[----:B------:R1:W-:Y:S03]  /*8c50*/  STG.E desc[UR46][R6.64], R5 ;  /* 0x0000000506007986 */ /* 0x0003e6000c10192e */
.L_x_157:
[----:B------:R-:W-:Y:S05]  /*8c60*/  BSYNC B1 ;  /* 0x0000000000017941 */ /* 0x000fea0003800000 */
.L_x_156:
[----:B------:R-:W-:Y:S01]  /*8c70*/  ULDC.64 UR8, c[0x0][0xaa0] ;  /* 0x0002a80000087ab9 */ /* 0x000fe20000000a00 */
[----:B--2---:R-:W-:Y:S01]  /*8c80*/  IMAD.MOV.U32 R4, RZ, RZ, R157 ;  /* 0x000000ffff047224 */ /* 0x004fe200078e009d */
[----:B------:R-:W-:Y:S01]  /*8c90*/  ULDC UR6, c[0x0][0xa8c] ;  /* 0x0002a30000067ab9 */ /* 0x000fe20000000800 */
[----:B-1----:R-:W-:Y:S01]  /*8ca0*/  IMAD.MOV.U32 R5, RZ, RZ, R10 ;  /* 0x000000ffff057224 */ /* 0x002fe200078e000a */
[----:B------:R-:W-:Y:S01]  /*8cb0*/  ISETP.GE.AND P0, PT, R157, UR6, PT ;  /* 0x000000069d007c0c */ /* 0x000fe2000bf06270 */
[----:B------:R-:W-:Y:S01]  /*8cc0*/  IMAD R6, R8, UR8, RZ ;  /* 0x0000000808067c24 */ /* 0x000fe2000f8e02ff */
[----:B------:R-:W-:Y:S01]  /*8cd0*/  SHF.R.S32.HI R9, RZ, 0x1f, R152 ;  /* 0x0000001fff097819 */ /* 0x000fe20000011498 */
[C---:B------:R-:W-:Y:S01]  /*8ce0*/  IMAD.WIDE.U32 R4, R3.reuse, UR8, R4 ;  /* 0x0000000803047c25 */ /* 0x040fe2000f8e0004 */
[----:B------:R-:W-:Y:S03]  /*8cf0*/  BSSY B1, `(.L_x_158) ;  /* 0x0000025000017945 */ /* 0x000fe60003800000 */
[----:B------:R-:W-:Y:S01]  /*8d00*/  IMAD R3, R3, UR9, R6 ;  /* 0x0000000903037c24 */ /* 0x000fe2000f8e0206 */
[----:B------:R-:W-:Y:S01]  /*8d10*/  ULDC.64 UR8, c[0x0][0xae0] ;  /* 0x0002b80000087ab9 */ /* 0x000fe20000000a00 */
[----:B------:R-:W-:Y:S01]  /*8d20*/  VIADD R6, R152, 0x30 ;  /* 0x0000003098067836 */ /* 0x000fe20000000000 */
[----:B------:R-:W-:Y:S01]  /*8d30*/  UIMAD UR4, UR7, UR8, URZ ;  /* 0x00000008070472a4 */ /* 0x000fe2000f8e023f */
[----:B------:R-:W-:-:S02]  /*8d40*/  IMAD.IADD R5, R5, 0x1, R3 ;  /* 0x0000000105057824 */ /* 0x000fc400078e0203 */
[----:B------:R-:W-:Y:S01]  /*8d50*/  IMAD R3, R11, -0xc0, R0 ;  /* 0xffffff400b037824 */ /* 0x000fe200078e0200 */
[----:B------:R-:W-:Y:S01]  /*8d60*/  UIMAD UR4, UR43, UR9, UR4 ;  /* 0x000000092b0472a4 */ /* 0x000fe2000f8e0204 */
[----:B------:R-:W-:Y:S01]  /*8d70*/  IMAD.U32 R7, RZ, RZ, UR8 ;  /* 0x00000008ff077e24 */ /* 0x000fe2000f8e00ff */
[----:B------:R-:W-:Y:S01]  /*8d80*/  ULDC.64 UR6, c[0x0][0xae8] ;  /* 0x0002ba0000067ab9 */ /* 0x000fe20000000a00 */
[----:B------:R-:W-:Y:S01]  /*8d90*/  VIADD R0, R152, 0x60 ;  /* 0x0000006098007836 */ /* 0x000fe20000000000 */
[-C--:B------:R-:W-:Y:S01]  /*8da0*/  ISETP.GE.OR P3, PT, R6, R3.reuse, P0 ;  /* 0x000000030600720c */ /* 0x080fe20000766670 */
[----:B------:R-:W-:Y:S02]  /*8db0*/  VIADD R6, R152, 0x90 ;  /* 0x0000009098067836 */ /* 0x000fe40000000000 */
[----:B------:R-:W-:Y:S01]  /*8dc0*/  IMAD.WIDE.U32 R4, R7, UR43, R4 ;  /* 0x0000002b07047c25 */ /* 0x000fe2000f8e0004 */
[-C--:B------:R-:W-:Y:S02]  /*8dd0*/  ISETP.GE.OR P1, PT, R0, R3.reuse, P0 ;  /* 0x000000030000720c */ /* 0x080fe40000726670 */
[-C--:B------:R-:W-:Y:S01]  /*8de0*/  ISETP.GE.OR P2, PT, R6, R3.reuse, P0 ;  /* 0x000000030600720c */ /* 0x080fe20000746670 */
[----:B------:R-:W-:Y:S01]  /*8df0*/  VIADD R5, R5, UR4 ;  /* 0x0000000405057c36 */ /* 0x000fe20008000000 */
[----:B------:R-:W-:Y:S01]  /*8e00*/  ISETP.GE.OR P0, PT, R152, R3, P0 ;  /* 0x000000039800720c */ /* 0x000fe20000706670 */
[----:B------:R-:W-:-:S02]  /*8e10*/  UIMAD UR4, UR42, UR6, URZ ;  /* 0x000000062a0472a4 */ /* 0x000fc4000f8e023f */
[----:B------:R-:W-:Y:S02]  /*8e20*/  IMAD.U32 R7, RZ, RZ, UR6 ;  /* 0x00000006ff077e24 */ /* 0x000fe4000f8e00ff */
[----:B------:R-:W-:Y:S01]  /*8e30*/  IMAD.MOV.U32 R8, RZ, RZ, R152 ;  /* 0x000000ffff087224 */ /* 0x000fe200078e0098 */
[----:B------:R-:W-:Y:S02]  /*8e40*/  UIMAD UR4, UR41, UR7, UR4 ;  /* 0x00000007290472a4 */ /* 0x000fe4000f8e0204 */
[----:B------:R-:W-:-:S04]  /*8e50*/  IMAD.WIDE.U32 R6, R7, UR41, R4 ;  /* 0x0000002907067c25 */ /* 0x000fc8000f8e0004 */
[----:B------:R-:W-:-:S04]  /*8e60*/  IMAD.WIDE R8, R11, 0xc0, R8 ;  /* 0x000000c00b087825 */ /* 0x000fc800078e0208 */
        /* <DEDUP_REMOVED lines=12> */
[----:B------:R1:W-:Y:S04]  /*8f30*/  STG.E.128 desc[UR46][R12.64], RZ ;  /* 0x000000ff0c007986 */ /* 0x0003e8000c101d2e */
.L_x_159:
[----:B------:R-:W-:Y:S05]  /*8f40*/  BSYNC B1 ;  /* 0x0000000000017941 */ /* 0x000fea0003800000 */
.L_x_158:
        /* <DEDUP_REMOVED lines=11> */
[----:B-1----:R-:W-:Y:S01]  /*9000*/  LEA R12, P0, R4, UR6, 0x1 ;  /* 0x00000006040c7c11 */ /* 0x002fe2000f8008ff */
[----:B------:R-:W-:-:S05]  /*9010*/  IMAD.IADD R3, R5, 0x1, R3 ;  /* 0x0000000105037824 */ /* 0x000fca00078e0203 */
[----:B------:R-:W-:-:S05]  /*9020*/  LEA.HI.X R13, R4, UR7, R3, 0x1, P0 ;  /* 0x00000007040d7c11 */ /* 0x000fca00080f0c03 */
[----:B------:R2:W-:Y:S02]  /*9030*/  STG.E.128 desc[UR46][R12.64], RZ ;  /* 0x000000ff0c007986 */ /* 0x0005e4000c101d2e */
.L_x_161:
[----:B------:R-:W-:Y:S05]  /*9040*/  BSYNC B1 ;  /* 0x0000000000017941 */ /* 0x000fea0003800000 */
.L_x_160:
        /* <DEDUP_REMOVED lines=11> */
[----:B-12---:R-:W-:Y:S01]  /*9100*/  LEA R12, P0, R4, UR6, 0x1 ;  /* 0x00000006040c7c11 */ /* 0x006fe2000f8008ff */
[----:B------:R-:W-:-:S05]  /*9110*/  IMAD.IADD R3, R5, 0x1, R3 ;  /* 0x0000000105037824 */ /* 0x000fca00078e0203 */
[----:B------:R-:W-:-:S05]  /*9120*/  LEA.HI.X R13, R4, UR7, R3, 0x1, P0 ;  /* 0x00000007040d7c11 */ /* 0x000fca00080f0c03 */
[----:B------:R3:W-:Y:S02]  /*9130*/  STG.E.128 desc[UR46][R12.64], RZ ;  /* 0x000000ff0c007986 */ /* 0x0007e4000c101d2e */
.L_x_163:
[----:B------:R-:W-:Y:S05]  /*9140*/  BSYNC B1 ;  /* 0x0000000000017941 */ /* 0x000fea0003800000 */
.L_x_162:
        /* <DEDUP_REMOVED lines=13> */
[----:B------:R4:W-:Y:S02]  /*9220*/  STG.E.128 desc[UR46][R6.64], RZ ;  /* 0x000000ff06007986 */ /* 0x0009e4000c101d2e */
.L_x_154:
[----:B------:R-:W-:Y:S05]  /*9230*/  BSYNC B0 ;  /* 0x0000000000007941 */ /* 0x000fea0003800000 */
.L_x_145:
[----:B------:R-:W-:Y:S02]  /*9240*/  ULDC UR4, c[0x0][0xc14] ;  /* 0x0003050000047ab9 */ /* 0x000fe40000000800 */
[----:B------:R-:W-:-:S13]  /*9250*/  ISETP.GE.AND P0, PT, R27, UR4, PT ;  /* 0x000000041b007c0c */ /* 0x000fda000bf06270 */
[----:B------:R-:W-:Y:S05]  /*9260*/  @!P0 BRA `(.L_x_164) ;  /* 0xffffff7c00388947 */ /* 0x000fea000383ffff */
[----:B------:R-:W-:Y:S05]  /*9270*/  EXIT ;  /* 0x000000000000794d */ /* 0x000fea0003800000 */
.L_x_121:
[----:B------:R-:W-:-:S08]  /*9280*/  NOP ;  /* 0x0000000000007918 */ /* 0x000fd00000000000 */
[----:B------:R-:W0:-:S00]  /*9290*/  USETMAXREG.DEALLOC.CTAPOOL 0x20 ;  /* 0x00000020000079c8 */ /* 0x000e0000080e0500 */
[----:B0-----:R-:W-:-:S06]  /*92a0*/  LOP3.LUT R0, R0, 0x3, RZ, 0xc0, !PT ;  /* 0x0000000300007812 */ /* 0x001fcc00078ec0ff */
[----:B------:R-:W0:Y:S02]  /*92b0*/  SHFL.IDX PT, R0, R0, RZ, 0x1f ;  /* 0x00001fff00007589 */ /* 0x000e2400000e0000 */
[----:B0-----:R-:W-:-:S13]  /*92c0*/  ISETP.NE.AND P0, PT, R0, RZ, PT ;  /* 0x000000ff0000720c */ /* 0x001fda0003f05270 */
[----:B------:R-:W-:Y:S05]  /*92d0*/  @P0 EXIT ;  /* 0x000000000000094d */ /* 0x000fea0003800000 */
[----:B------:R-:W0:Y:S01]  /*92e0*/  S2R R2, SR_TID.X ;  /* 0x0000000000027919 */ /* 0x000e220000002100 */
[----:B------:R-:W-:Y:S01]  /*92f0*/  LOP3.LUT R6, R6, 0xffffffdf, RZ, 0xc0, !PT ;  /* 0xffffffdf06067812 */ /* 0x000fe200078ec0ff */
[----:B------:R-:W-:Y:S01]  /*9300*/  ULDC UR5, c[0x0][0xc14] ;  /* 0x0003050000057ab9 */ /* 0x000fe20000000800 */
[----:B------:R-:W-:Y:S01]  /*9310*/  IMAD.MOV.U32 R0, RZ, RZ, RZ ;  /* 0x000000ffff007224 */ /* 0x000fe200078e00ff */
[----:B------:R-:W1:Y:S01]  /*9320*/  S2UR UR6, SR_CTAID.X ;  /* 0x00000000000679c3 */ /* 0x000e620000002500 */
[----:B------:R-:W-:Y:S01]  /*9330*/  ULDC UR4, c[0x0][0xc10] ;  /* 0x0003040000047ab9 */ /* 0x000fe20000000800 */
[----:B0-----:R-:W-:-:S04]  /*9340*/  LOP3.LUT R27, R2, 0x1f, RZ, 0xc0, !PT ;  /* 0x0000001f021b7812 */ /* 0x001fc800078ec0ff */
[----:B------:R-:W-:-:S13]  /*9350*/  ISETP.NE.AND P0, PT, R27, 0x1f, PT ;  /* 0x0000001f1b00780c */ /* 0x000fda0003f05270 */
[----:B------:R-:W-:Y:S02]  /*9360*/  @P0 LOP3.LUT R6, R6, 0x20, RZ, 0xfc, !PT ;  /* 0x0000002006060812 */ /* 0x000fe400078efcff */
[----:B------:R-:W-:-:S13]  /*9370*/  ISETP.GE.OR P0, PT, R27, UR5, !P0 ;  /* 0x000000051b007c0c */ /* 0x000fda000c706670 */
[----:B------:R-:W0:Y:S02]  /*9380*/  @!P0 LDC.64 R2, c[0x0][0xc58] ;  /* 0x00031600ff028b82 */ /* 0x000e240000000a00 */
[----:B0-----:R-:W-:-:S05]  /*9390*/  @!P0 IMAD.WIDE.U32 R2, R27, 0x4, R2 ;  /* 0x000000041b028825 */ /* 0x001fca00078e0002 */
[----:B------:R-:W2:Y:S01]  /*93a0*/  @!P0 LDG.E R0, desc[UR46][R2.64] ;  /* 0x0000002e02008981 */ /* 0x000ea2000c1e1900 */
[C---:B------:R-:W-:Y:S01]  /*93b0*/  ISETP.NE.AND P1, PT, R27.reuse, RZ, PT ;  /* 0x000000ff1b00720c */ /* 0x040fe20003f25270 */
[----:B------:R-:W-:Y:S01]  /*93c0*/  IMAD.MOV.U32 R16, RZ, RZ, RZ ;  /* 0x000000ffff107224 */ /* 0x000fe200078e00ff */
[----:B------:R-:W-:Y:S02]  /*93d0*/  ISETP.GE.U32.AND P0, PT, R27, 0x2, PT ;  /* 0x000000021b00780c */ /* 0x000fe40003f06070 */
[----:B------:R-:W-:-:S09]  /*93e0*/  LOP3.LUT R6, R6, 0xfffffffe, RZ, 0xc0, !PT ;  /* 0xfffffffe06067812 */ /* 0x000fd200078ec0ff */
[----:B------:R-:W-:-:S04]  /*93f0*/  @P1 LOP3.LUT R6, R6, 0x1, RZ, 0xfc, !PT ;  /* 0x0000000106061812 */ /* 0x000fc800078efcff */
[----:B------:R-:W-:-:S04]  /*9400*/  LOP3.LUT R6, R6, 0xffffffef, RZ, 0xc0, !PT ;  /* 0xffffffef06067812 */ /* 0x000fc800078ec0ff */
[----:B------:R-:W-:-:S04]  /*9410*/  @P0 LOP3.LUT R6, R6, 0x10, RZ, 0xfc, !PT ;  /* 0x0000001006060812 */ /* 0x000fc800078efcff */
[----:B------:R-:W-:Y:S01]  /*9420*/  LOP3.LUT R6, R6, 0xfffffff7, RZ, 0xc0, !PT ;  /* 0xfffffff706067812 */ /* 0x000fe200078ec0ff */
[----:B--2---:R-:W0:Y:S02]  /*9430*/  SHFL.UP PT, R4, R0, 0x1, RZ ;  /* 0x0420000000047989 */ /* 0x004e2400000e00ff */
[----:B0-----:R-:W-:-:S05]  /*9440*/  SEL R5, R4, RZ, P1 ;  /* 0x000000ff04057207 */ /* 0x001fca0000800000 */
[----:B------:R-:W-:-:S05]  /*9450*/  IMAD.IADD R5, R0, 0x1, R5 ;  /* 0x0000000100057824 */ /* 0x000fca00078e0205 */
[----:B------:R-:W0:Y:S02]  /*9460*/  SHFL.UP PT, R4, R5, 0x2, RZ ;  /* 0x0440000005047989 */ /* 0x000e2400000e00ff */
[----:B0-----:R-:W-:Y:S02]  /*9470*/  SEL R4, R4, RZ, P0 ;  /* 0x000000ff04047207 */ /* 0x001fe40000000000 */
[----:B------:R-:W-:-:S03]  /*9480*/  ISETP.GE.U32.AND P0, PT, R27, 0x4, PT ;  /* 0x000000041b00780c */ /* 0x000fc60003f06070 */
[----:B------:R-:W-:-:S05]  /*9490*/  IMAD.IADD R4, R5, 0x1, R4 ;  /* 0x0000000105047824 */ /* 0x000fca00078e0204 */
[----:B------:R-:W0:Y:S05]  /*94a0*/  SHFL.UP PT, R7, R4, 0x4, RZ ;  /* 0x0480000004077989 */ /* 0x000e2a00000e00ff */
[----:B------:R-:W-:-:S04]  /*94b0*/  @P0 LOP3.LUT R6, R6, 0x8, RZ, 0xfc, !PT ;  /* 0x0000000806060812 */ /* 0x000fc800078efcff */
[----:B------:R-:W-:Y:S02]  /*94c0*/  LOP3.LUT R6, R6, 0xfffffffb, RZ, 0xc0, !PT ;  /* 0xfffffffb06067812 */ /* 0x000fe400078ec0ff */
[----:B0-----:R-:W-:Y:S02]  /*94d0*/  SEL R7, R7, RZ, P0 ;  /* 0x000000ff07077207 */ /* 0x001fe40000000000 */
[----:B------:R-:W-:-:S03]  /*94e0*/  ISETP.GE.U32.AND P0, PT, R27, 0x8, PT ;  /* 0x000000081b00780c */ /* 0x000fc60003f06070 */
[----:B------:R-:W-:Y:S02]  /*94f0*/  IMAD.IADD R7, R4, 0x1, R7 ;  /* 0x0000000104077824 */ /* 0x000fe400078e0207 */
[----:B------:R-:W-:-:S03]  /*9500*/  IMAD.MOV.U32 R4, RZ, RZ, RZ ;  /* 0x000000ffff047224 */ /* 0x000fc600078e00ff */
[----:B------:R-:W0:Y:S05]  /*9510*/  SHFL.UP PT, R2, R7, 0x8, RZ ;  /* 0x0500000007027989 */ /* 0x000e2a00000e00ff */
[----:B------:R-:W-:-:S04]  /*9520*/  @P0 LOP3.LUT R6, R6, 0x4, RZ, 0xfc, !PT ;  /* 0x0000000406060812 */ /* 0x000fc800078efcff */
[----:B------:R-:W-:Y:S02]  /*9530*/  LOP3.LUT R6, R6, 0xfffffffd, RZ, 0xc0, !PT ;  /* 0xfffffffd06067812 */ /* 0x000fe400078ec0ff */
[----:B0-----:R-:W-:Y:S02]  /*9540*/  SEL R2, R2, RZ, P0 ;  /* 0x000000ff02027207 */ /* 0x001fe40000000000 */
[----:B------:R-:W-:-:S03]  /*9550*/  ISETP.GE.U32.AND P0, PT, R27, 0x10, PT ;  /* 0x000000101b00780c */ /* 0x000fc60003f06070 */
[----:B------:R-:W-:-:S05]  /*9560*/  IMAD.IADD R2, R7, 0x1, R2 ;  /* 0x0000000107027824 */ /* 0x000fca00078e0202 */
[----:B------:R-:W0:Y:S05]  /*9570*/  SHFL.UP PT, R3, R2, 0x10, RZ ;  /* 0x0600000002037989 */ /* 0x000e2a00000e00ff */
[----:B------:R-:W-:Y:S02]  /*9580*/  @P0 LOP3.LUT R6, R6, 0x2, RZ, 0xfc, !PT ;  /* 0x0000000206060812 */ /* 0x000fe400078efcff */
[----:B0-----:R-:W-:-:S05]  /*9590*/  SEL R3, R3, RZ, P0 ;  /* 0x000000ff03037207 */ /* 0x001fca0000000000 */
[----:B------:R-:W-:-:S05]  /*95a0*/  IMAD.IADD R8, R2, 0x1, R3 ;  /* 0x0000000102087824 */ /* 0x000fca00078e0203 */
[----:B------:R-:W0:Y:S02]  /*95b0*/  SHFL.IDX PT, R5, R8, 0x1f, 0x1f ;  /* 0x03e01f0008057f89 */ /* 0x000e2400000e0000 */
[----:B0-----:R-:W-:-:S04]  /*95c0*/  IMAD R5, R5, UR4, RZ ;  /* 0x0000000405057c24 */ /* 0x001fc8000f8e02ff */
[----:B------:R-:W-:Y:S01]  /*95d0*/  IMAD.MOV.U32 R2, RZ, RZ, R5 ;  /* 0x000000ffff027224 */ /* 0x000fe200078e0005 */
[----:B-1----:R-:W-:-:S13]  /*95e0*/  ISETP.GT.AND P0, PT, R5, UR6, PT ;  /* 0x0000000605007c0c */ /* 0x002fda000bf04270 */
[----:B------:R-:W-:Y:S05]  /*95f0*/  @P0 BRA `(.L_x_165) ;  /* 0x0000000000b00947 */ /* 0x000fea0003800000 */
[----:B------:R-:W-:Y:S01]  /*9600*/  IMAD.MOV.U32 R5, RZ, RZ, R2 ;  /* 0x000000ffff057224 */ /* 0x000fe200078e0002 */
[----:B------:R-:W-:Y:S01]  /*9610*/  ULDC UR5, c[0x0][0xc14] ;  /* 0x0003050000057ab9 */ /* 0x000fe20000000800 */
[----:B------:R-:W-:Y:S01]  /*9620*/  IMAD.MOV.U32 R4, RZ, RZ, RZ ;  /* 0x000000ffff047224 */ /* 0x000fe200078e00ff */
[----:B------:R-:W-:Y:S01]  /*9630*/  ULDC UR7, c[0x0][0xc14] ;  /* 0x0003050000077ab9 */ /* 0x000fe20000000800 */
[----:B------:R-:W-:-:S05]  /*9640*/  ULDC UR4, c[0x0][0xc10] ;  /* 0x0003040000047ab9 */ /* 0x000fca0000000800 */
.L_x_169:
[----:B------:R-:W-:Y:S02]  /*9650*/  VIADD R4, R4, 0x1f ;  /* 0x0000001f04047836 */ /* 0x000fe40000000000 */
[----:B------:R-:W-:-:S03]  /*9660*/  IMAD.U32 R19, RZ, RZ, UR7 ;  /* 0x00000007ff137e24 */ /* 0x000fc6000f8e00ff */
[----:B------:R-:W-:-:S13]  /*9670*/  ISETP.GE.AND P0, PT, R4, UR5, PT ;  /* 0x0000000504007c0c */ /* 0x000fda000bf06270 */
[----:B------:R-:W-:Y:S05]  /*9680*/  @P0 BRA `(.L_x_166) ;  /* 0x0000000400380947 */ /* 0x000fea0003800000 */
[C---:B------:R-:W-:Y:S01]  /*9690*/  IMAD.IADD R7, R27.reuse, 0x1, R4 ;  /* 0x000000011b077824 */ /* 0x040fe200078e0204 */
[----:B------:R-:W-:Y:S01]  /*96a0*/  ISETP.NE.AND P1, PT, R27, 0x1f, PT ;  /* 0x0000001f1b00780c */ /* 0x000fe20003f25270 */
[----:B------:R-:W-:Y:S01]  /*96b0*/  BSSY B0, `(.L_x_167) ;  /* 0x0000007000007945 */ /* 0x000fe20003800000 */
[----:B------:R-:W-:Y:S02]  /*96c0*/  IMAD.MOV.U32 R0, RZ, RZ, RZ ;  /* 0x000000ffff007224 */ /* 0x000fe400078e00ff */
[----:B------:R-:W-:-:S13]  /*96d0*/  ISETP.GE.OR P0, PT, R7, UR5, !P1 ;  /* 0x0000000507007c0c */ /* 0x000fda000cf06670 */
[----:B------:R-:W-:Y:S05]  /*96e0*/  @P0 BRA `(.L_x_168) ;  /* 0x00000000000c0947 */ /* 0x000fea0003800000 */
[----:B------:R-:W0:Y:S02]  /*96f0*/  LDC.64 R2, c[0x0][0xc58] ;  /* 0x00031600ff027b82 */ /* 0x000e240000000a00 */
[----:B0-----:R-:W-:-:S05]  /*9700*/  IMAD.WIDE R2, R7, 0x4, R2 ;  /* 0x0000000407027825 */ /* 0x001fca00078e0202 */
[----:B------:R0:W5:Y:S02]  /*9710*/  LDG.E R0, desc[UR46][R2.64] ;  /* 0x0000002e02007981 */ /* 0x000164000c1e1900 */
.L_x_168:
[----:B------:R-:W-:Y:S05]  /*9720*/  BSYNC B0 ;  /* 0x0000000000007941 */ /* 0x000fea0003800000 */
.L_x_167:
[----:B0----5:R-:W0:Y:S01]  /*9730*/  SHFL.UP PT, R2, R0, 0x1, RZ ;  /* 0x0420000000027989 */ /* 0x021e2200000e00ff */
[C---:B------:R-:W-:Y:S02]  /*9740*/  ISETP.NE.AND P0, PT, R27.reuse, RZ, PT ;  /* 0x000000ff1b00720c */ /* 0x040fe40003f05270 */
[C---:B------:R-:W-:Y:S02]  /*9750*/  ISETP.GE.U32.AND P1, PT, R27.reuse, 0x2, PT ;  /* 0x000000021b00780c */ /* 0x040fe40003f26070 */
[----:B0-----:R-:W-:Y:S02]  /*9760*/  SEL R3, R2, RZ, P0 ;  /* 0x000000ff02037207 */ /* 0x001fe40000000000 */
[----:B------:R-:W-:-:S03]  /*9770*/  ISETP.GE.U32.AND P0, PT, R27, 0x4, PT ;  /* 0x000000041b00780c */ /* 0x000fc60003f06070 */
[----:B------:R-:W-:-:S05]  /*9780*/  IMAD.IADD R3, R0, 0x1, R3 ;  /* 0x0000000100037824 */ /* 0x000fca00078e0203 */
[----:B------:R-:W0:Y:S02]  /*9790*/  SHFL.UP PT, R2, R3, 0x2, RZ ;  /* 0x0440000003027989 */ /* 0x000e2400000e00ff */
        /* <DEDUP_REMOVED lines=8> */
[----:B0-----:R-:W-:-:S05]  /*9820*/  SEL R8, R8, RZ, P1 ;  /* 0x000000ff08087207 */ /* 0x001fca0000800000 */
[----:B------:R-:W-:-:S05]  /*9830*/  IMAD.IADD R8, R7, 0x1, R8 ;  /* 0x0000000107087824 */ /* 0x000fca00078e0208 */
[----:B------:R-:W0:Y:S02]  /*9840*/  SHFL.UP PT, R9, R8, 0x10, RZ ;  /* 0x0600000008097989 */ /* 0x000e2400000e00ff */
[----:B0-----:R-:W-:-:S05]  /*9850*/  SEL R9, R9, RZ, P0 ;  /* 0x000000ff09097207 */ /* 0x001fca0000000000 */
[----:B------:R-:W-:-:S05]  /*9860*/  IMAD.IADD R8, R8, 0x1, R9 ;  /* 0x0000000108087824 */ /* 0x000fca00078e0209 */
[----:B------:R-:W0:Y:S02]  /*9870*/  SHFL.IDX PT, R3, R8, 0x1f, 0x1f ;  /* 0x03e01f0008037f89 */ /* 0x000e2400000e0000 */
[----:B0-----:R-:W-:-:S04]  /*9880*/  IMAD R2, R3, UR4, RZ ;  /* 0x0000000403027c24 */ /* 0x001fc8000f8e02ff */
[----:B------:R-:W-:-:S05]  /*9890*/  IMAD.IADD R5, R2, 0x1, R5 ;  /* 0x0000000102057824 */ /* 0x000fca00078e0205 */
[----:B------:R-:W-:-:S13]  /*98a0*/  ISETP.GT.AND P0, PT, R5, UR6, PT ;  /* 0x0000000605007c0c */ /* 0x000fda000bf04270 */
[----:B------:R-:W-:Y:S05]  /*98b0*/  @!P0 BRA `(.L_x_169) ;  /* 0xfffffffc00648947 */ /* 0x000fea000383ffff */
.L_x_165:
[----:B------:R-:W-:-:S04]  /*98c0*/  IMAD.IADD R11, R5, 0x1, -R2 ;  /* 0x00000001050b7824 */ /* 0x000fc800078e0a02 */
[----:B------:R-:W-:-:S05]  /*98d0*/  IMAD R2, R8, UR4, R11 ;  /* 0x0000000408027c24 */ /* 0x000fca000f8e020b */
[----:B------:R-:W-:-:S13]  /*98e0*/  ISETP.GT.AND P0, PT, R2, UR6, PT ;  /* 0x0000000602007c0c */ /* 0x000fda000bf04270 */
[----:B------:R-:W-:-:S04]  /*98f0*/  VOTE.ANY R7, PT, !P0 ;  /* 0x0000000000077806 */ /* 0x000fc800040e0100 */
[----:B------:R-:W0:Y:S01]  /*9900*/  POPC R19, R7 ;  /* 0x0000000700137309 */ /* 0x000e220000000000 */
[----:B------:R-:W-:Y:S01]  /*9910*/  ISETP.NE.AND P0, PT, R7, RZ, PT ;  /* 0x000000ff0700720c */ /* 0x000fe20003f05270 */
[----:B0-----:R-:W0:Y:S02]  /*9920*/  SHFL.IDX PT, R0, R0, R19, 0x1f ;  /* 0x00001f1300007589 */ /* 0x001e2400000e0000 */
[----:B0-----:R-:W-:-:S04]  /*9930*/  IABS R5, R0 ;  /* 0x0000000000057213 */ /* 0x001fc80000000000 */
[----:B------:R-:W0:Y:S08]  /*9940*/  I2F.RP R9, R5 ;  /* 0x0000000500097306 */ /* 0x000e300000209400 */
[----:B0-----:R-:W0:Y:S02]  /*9950*/  MUFU.RCP R9, R9 ;  /* 0x0000000900097308 */ /* 0x001e240000001000 */
[----:B0-----:R-:W-:-:S06]  /*9960*/  VIADD R2, R9, 0xffffffe ;  /* 0x0ffffffe09027836 */ /* 0x001fcc0000000000 */
[----:B------:R0:W1:Y:S01]  /*9970*/  F2I.FTZ.U32.TRUNC.NTZ R3, R2 ;  /* 0x0000000200037305 */ /* 0x000062000021f000 */
[----:B------:R-:W-:Y:S05]  /*9980*/  @!P0 BRA `(.L_x_170) ;  /* 0x0000000000088947 */ /* 0x000fea0003800000 */
[----:B------:R-:W-:-:S05]  /*9990*/  VIADD R7, R19, 0xffffffff ;  /* 0xffffffff13077836 */ /* 0x000fca0000000000 */
[----:B------:R2:W3:Y:S02]  /*99a0*/  SHFL.IDX PT, R16, R8, R7, 0x1f ;  /* 0x00001f0708107589 */ /* 0x0004e400000e0000 */
.L_x_170:
[----:B---3--:R-:W-:Y:S01]  /*99b0*/  IMAD R16, R16, UR4, R11 ;  /* 0x0000000410107c24 */ /* 0x008fe2000f8e020b */
[----:B------:R-:W-:Y:S01]  /*99c0*/  IABS R10, R0 ;  /* 0x00000000000a7213 */ /* 0x000fe20000000000 */
[----:B01----:R-:W-:Y:S02]  /*99d0*/  IMAD.MOV R2, RZ, RZ, -R3 ;  /* 0x000000ffff027224 */ /* 0x003fe400078e0a03 */
[----:B------:R-:W-:Y:S01]  /*99e0*/  IMAD.IADD R19, R19, 0x1, R4 ;  /* 0x0000000113137824 */ /* 0x000fe200078e0204 */
[----:B------:R-:W-:Y:S01]  /*99f0*/  IADD3 R9, -R16, UR6, RZ ;  /* 0x0000000610097c10 */ /* 0x000fe2000fffe1ff */
[----:B--2---:R-:W-:Y:S02]  /*9a00*/  IMAD R7, R2, R5, RZ ;  /* 0x0000000502077224 */ /* 0x004fe400078e02ff */
[----:B------:R-:W-:Y:S01]  /*9a10*/  IMAD.MOV.U32 R2, RZ, RZ, RZ ;  /* 0x000000ffff027224 */ /* 0x000fe200078e00ff */
[----:B------:R-:W-:Y:S01]  /*9a20*/  IABS R8, R9 ;  /* 0x0000000900087213 */ /* 0x000fe20000000000 */
[----:B------:R-:W-:-:S02]  /*9a30*/  IMAD.MOV R10, RZ, RZ, -R10 ;  /* 0x000000ffff0a7224 */ /* 0x000fc400078e0a0a */
[----:B------:R-:W-:-:S04]  /*9a40*/  IMAD.HI.U32 R2, R3, R7, R2 ;  /* 0x0000000703027227 */ /* 0x000fc800078e0002 */
[----:B------:R-:W-:Y:S02]  /*9a50*/  IMAD.MOV.U32 R3, RZ, RZ, R8 ;  /* 0x000000ffff037224 */ /* 0x000fe400078e0008 */
[----:B------:R-:W-:Y:S02]  /*9a60*/  IMAD.MOV.U32 R8, RZ, RZ, R10 ;  /* 0x000000ffff087224 */ /* 0x000fe400078e000a */
[----:B------:R-:W-:-:S04]  /*9a70*/  IMAD.HI.U32 R2, R2, R3, RZ ;  /* 0x0000000302027227 */ /* 0x000fc800078e00ff */
[----:B------:R-:W-:Y:S01]  /*9a80*/  IMAD R8, R2, R8, R3 ;  /* 0x0000000802087224 */ /* 0x000fe200078e0203 */
[----:B------:R-:W-:-:S04]  /*9a90*/  LOP3.LUT R3, R9, R0, RZ, 0x3c, !PT ;  /* 0x0000000009037212 */ /* 0x000fc800078e3cff */
[----:B------:R-:W-:-:S13]  /*9aa0*/  ISETP.GT.U32.AND P0, PT, R5, R8, PT ;  /* 0x000000080500720c */ /* 0x000fda0003f04070 */
[----:B------:R-:W-:Y:S02]  /*9ab0*/  @!P0 IMAD.IADD R8, R8, 0x1, -R5 ;  /* 0x0000000108088824 */ /* 0x000fe400078e0a05 */
[----:B------:R-:W-:-:S03]  /*9ac0*/  @!P0 VIADD R2, R2, 0x1 ;  /* 0x0000000102028836 */ /* 0x000fc60000000000 */
[----:B------:R-:W-:-:S13]  /*9ad0*/  ISETP.GE.U32.AND P0, PT, R8, R5, PT ;  /* 0x000000050800720c */ /* 0x000fda0003f06070 */
[----:B------:R-:W-:Y:S01]  /*9ae0*/  @P0 VIADD R2, R2, 0x1 ;  /* 0x0000000102020836 */ /* 0x000fe20000000000 */
[----:B------:R-:W-:-:S13]  /*9af0*/  ISETP.GE.AND P0, PT, R3, RZ, PT ;  /* 0x000000ff0300720c */ /* 0x000fda0003f06270 */
[----:B------:R-:W-:Y:S01]  /*9b00*/  @!P0 IMAD.MOV R2, RZ, RZ, -R2 ;  /* 0x000000ffff028224 */ /* 0x000fe200078e0a02 */
[----:B------:R-:W-:-:S13]  /*9b10*/  ISETP.NE.AND P0, PT, R0, RZ, PT ;  /* 0x000000ff0000720c */ /* 0x000fda0003f05270 */
[----:B------:R-:W-:-:S05]  /*9b20*/  @!P0 LOP3.LUT R2, RZ, R0, RZ, 0x33, !PT ;  /* 0x00000000ff028212 */ /* 0x000fca00078e33ff */
[--C-:B------:R-:W-:Y:S02]  /*9b30*/  IMAD.MOV R17, RZ, RZ, -R2.reuse ;  /* 0x000000ffff117224 */ /* 0x100fe400078e0a02 */
[----:B------:R-:W-:Y:S02]  /*9b40*/  IMAD.MOV.U32 R18, RZ, RZ, R2 ;  /* 0x000000ffff127224 */ /* 0x000fe400078e0002 */
[----:B------:R-:W-:Y:S01]  /*9b50*/  IMAD R17, R0, R17, R9 ;  /* 0x0000001100117224 */ /* 0x000fe200078e0209 */
[----:B------:R-:W-:Y:S06]  /*9b60*/  BRA `(.L_x_171) ;  /* 0x00000000000c7947 */ /* 0x000fec0003800000 */
.L_x_166:
[----:B------:R-:W-:Y:S02]  /*9b70*/  IMAD.MOV.U32 R17, RZ, RZ, RZ ;  /* 0x000000ffff117224 */ /* 0x000fe400078e00ff */
[----:B------:R-:W-:Y:S02]  /*9b80*/  IMAD.U32 R16, RZ, RZ, UR6 ;  /* 0x00000006ff107e24 */ /* 0x000fe4000f8e00ff */
[----:B------:R-:W-:-:S07]  /*9b90*/  IMAD.MOV.U32 R18, RZ, RZ, RZ ;  /* 0x000000ffff127224 */ /* 0x000fce00078e00ff */
.L_x_171:
[----:B------:R-:W-:Y:S01]  /*9ba0*/  ISETP.NE.AND P0, PT, R27, RZ, PT ;  /* 0x000000ff1b00720c */ /* 0x000fe20003f05270 */
[----:B------:R0:W-:Y:S01]  /*9bb0*/  STL [R1+0xc], RZ ;  /* 0x00000cff01007387 */ /* 0x0001e20000100800 */
[----:B------:R-:W-:Y:S02]  /*9bc0*/  IMAD.MOV.U32 R24, RZ, RZ, 0x1 ;  /* 0x00000001ff187424 */ /* 0x000fe400078e00ff */
[----:B------:R-:W-:-:S09]  /*9bd0*/  IMAD.MOV.U32 R22, RZ, RZ, RZ ;  /* 0x000000ffff167224 */ /* 0x000fd200078e00ff */
[----:B------:R-:W1:Y:S01]  /*9be0*/  @!P0 S2R R3, SR_CgaCtaId ;  /* 0x0000000000038919 */ /* 0x000e620000008800 */
[----:B------:R-:W-:-:S04]  /*9bf0*/  @!P0 MOV R0, 0x400 ;  /* 0x0000040000008802 */ /* 0x000fc80000000f00 */
[----:B-1----:R-:W-:-:S05]  /*9c00*/  @!P0 LEA R0, R3, R0, 0x18 ;  /* 0x0000000003008211 */ /* 0x002fca00078ec0ff */
[----:B------:R0:W-:Y:S01]  /*9c10*/  @!P0 STS.128 [R0+0x308d0], R16 ;  /* 0x0308d01000008388 */ /* 0x0001e20000000c00 */
[----:B------:R-:W-:Y:S06]  /*9c20*/  BAR.ARV 0x5, 0x1a0 ;  /* 0x0146800000007b1d */ /* 0x000fec0000002000 */
[----:B------:R-:W-:-:S13]  /*9c30*/  ISETP.GE.AND P0, PT, R19, UR5, PT ;  /* 0x0000000513007c0c */ /* 0x000fda000bf06270 */
[----:B------:R-:W-:Y:S05]  /*9c40*/  @P0 BRA `(.L_x_172) ;  /* 0x0000003000140947 */ /* 0x000fea0003800000 */
[----:B------:R1:W-:Y:S01]  /*9c50*/  STL [R1+0xc], RZ ;  /* 0x00000cff01007387 */ /* 0x0003e20000100800 */
[----:B------:R-:W-:Y:S01]  /*9c60*/  IMAD.MOV.U32 R24, RZ, RZ, 0x1 ;  /* 0x00000001ff187424 */ /* 0x000fe200078e00ff */
[----:B------:R-:W-:Y:S01]  /*9c70*/  ULDC UR37, c[0x0][0xc] ;  /* 0x0000030000257ab9 */ /* 0x000fe20000000800 */
[----:B------:R-:W-:Y:S01]  /*9c80*/  IMAD.MOV.U32 R22, RZ, RZ, RZ ;  /* 0x000000ffff167224 */ /* 0x000fe200078e00ff */
[----:B------:R-:W-:-:S06]  /*9c90*/  ULDC.64 UR38, c[0x0][0x198] ;  /* 0x0000660000267ab9 */ /* 0x000fcc0000000a00 */
.L_x_235:
[----:B--2---:R-:W2:Y:S02]  /*9ca0*/  LDC.64 R28, c[0x0][0xc60] ;  /* 0x00031800ff1c7b82 */ /* 0x004ea40000000a00 */
[----:B--2---:R-:W-:-:S06]  /*9cb0*/  IMAD.WIDE R28, R19, 0x4, R28 ;  /* 0x00000004131c7825 */ /* 0x004fcc00078e021c */
[----:B------:R-:W2:Y:S01]  /*9cc0*/  LDG.E R28, desc[UR46][R28.64] ;  /* 0x0000002e1c1c7981 */ /* 0x000ea2000c1e1900 */
[----:B------:R-:W-:Y:S05]  /*9cd0*/  YIELD ;  /* 0x0000000000007946 */ /* 0x000fea0003800000 */
[----:B------:R-:W-:Y:S01]  /*9ce0*/  ULDC.64 UR4, c[0x0][0xa28] ;  /* 0x00028a0000047ab9 */ /* 0x000fe20000000a00 */
[----:B------:R-:W-:Y:S01]  /*9cf0*/  IMAD.MOV.U32 R23, RZ, RZ, RZ ;  /* 0x000000ffff177224 */ /* 0x000fe200078e00ff */
[----:B------:R-:W-:-:S04]  /*9d00*/  ISETP.NE.U32.AND P0, PT, RZ, UR4, PT ;  /* 0x00000004ff007c0c */ /* 0x000fc8000bf05070 */
[----:B------:R-:W-:Y:S01]  /*9d10*/  ISETP.NE.AND.EX P0, PT, RZ, UR5, PT, P0 ;  /* 0x00000005ff007c0c */ /* 0x000fe2000bf05300 */
[----:B0-----:R-:W-:Y:S01]  /*9d20*/  IMAD.MOV.U32 R0, RZ, RZ, RZ ;  /* 0x000000ffff007224 */ /* 0x001fe200078e00ff */
[----:B--2---:R-:W-:-:S11]  /*9d30*/  SHF.R.S32.HI R5, RZ, 0x1f, R28 ;  /* 0x0000001fff057819 */ /* 0x004fd6000001141c */
[----:B------:R-:W-:-:S04]  /*9d40*/  @P0 LEA R2, P1, R28, UR4, 0x2 ;  /* 0x000000041c020c11 */ /* 0x000fc8000f8210ff */
[----:B------:R-:W-:Y:S01]  /*9d50*/  @P0 LEA.HI.X R3, R28, UR5, R5, 0x2, P1 ;  /* 0x000000051c030c11 */ /* 0x000fe200088f1405 */
[----:B------:R-:W-:-:S04]  /*9d60*/  ULDC.64 UR4, c[0x0][0xa00] ;  /* 0x0002800000047ab9 */ /* 0x000fc80000000a00 */
[----:B------:R0:W5:Y:S01]  /*9d70*/  @P0 LDG.E R23, desc[UR46][R2.64] ;  /* 0x0000002e02170981 */ /* 0x000162000c1e1900 */
[----:B------:R-:W-:-:S04]  /*9d80*/  ISETP.NE.U32.AND P0, PT, RZ, UR4, PT ;  /* 0x00000004ff007c0c */ /* 0x000fc8000bf05070 */
[----:B------:R-:W-:-:S13]  /*9d90*/  ISETP.NE.AND.EX P0, PT, RZ, UR5, PT, P0 ;  /* 0x00000005ff007c0c */ /* 0x000fda000bf05300 */
[----:B0-----:R-:W-:-:S04]  /*9da0*/  @P0 LEA R2, P1, R28, UR4, 0x2 ;  /* 0x000000041c020c11 */ /* 0x001fc8000f8210ff */
[----:B------:R-:W-:Y:S01]  /*9db0*/  @P0 LEA.HI.X R3, R28, UR5, R5, 0x2, P1 ;  /* 0x000000051c030c11 */ /* 0x000fe200088f1405 */
[----:B------:R-:W-:-:S04]  /*9dc0*/  ULDC.64 UR4, c[0x0][0xa20] ;  /* 0x0002880000047ab9 */ /* 0x000fc80000000a00 */
[----:B------:R-:W2:Y:S01]  /*9dd0*/  @P0 LDG.E R0, desc[UR46][R2.64] ;  /* 0x0000002e02000981 */ /* 0x000ea2000c1e1900 */
[----:B------:R-:W-:Y:S01]  /*9de0*/  ISETP.NE.U32.AND P0, PT, RZ, UR4, PT ;  /* 0x00000004ff007c0c */ /* 0x000fe2000bf05070 */
[----:B------:R-:W-:-:S03]  /*9df0*/  IMAD.SHL.U32 R6, R28, 0x4, RZ ;  /* 0x000000041c067824 */ /* 0x000fc600078e00ff */
[----:B------:R-:W-:-:S13]  /*9e00*/  ISETP.NE.AND.EX P0, PT, RZ, UR5, PT, P0 ;  /* 0x00000005ff007c0c */ /* 0x000fda000bf05300 */
[----:B------:R-:W-:Y:S01]  /*9e10*/  @P0 IADD3 R4, P1, R6, UR4, RZ ;  /* 0x0000000406040c10 */ /* 0x000fe2000ff3e0ff */
[----:B--2---:R0:W-:Y:S04]  /*9e20*/  STL [R1+0x10], R0 ;  /* 0x0000100001007387 */ /* 0x0041e80000100800 */
[----:B------:R2:W-:Y:S01]  /*9e30*/  STL [R1], R6 ;  /* 0x0000000601007387 */ /* 0x0005e20000100800 */
[----:B0-----:R-:W-:-:S04]  /*9e40*/  SHF.L.U64.HI R0, R28, 0x2, R5 ;  /* 0x000000021c007819 */ /* 0x001fc80000010205 */
[----:B------:R-:W-:Y:S01]  /*9e50*/  @P0 IADD3.X R5, R0, UR5, RZ, P1, !PT ;  /* 0x0000000500050c10 */ /* 0x000fe20008ffe4ff */
[----:B------:R-:W-:Y:S01]  /*9e60*/  ULDC.64 UR4, c[0x0][0xa08] ;  /* 0x0002820000047ab9 */ /* 0x000fe20000000a00 */
[----:B------:R0:W-:Y:S01]  /*9e70*/  STL [R1+0x4], R0 ;  /* 0x0000040001007387 */ /* 0x0001e20000100800 */
[----:B------:R-:W-:Y:S01]  /*9e80*/  IADD3 R2, P1, R6, UR4, RZ ;  /* 0x0000000406027c10 */ /* 0x000fe2000ff3e0ff */
[----:B--2---:R-:W-:-:S03]  /*9e90*/  IMAD.MOV.U32 R6, RZ, RZ, RZ ;  /* 0x000000ffff067224 */ /* 0x004fc600078e00ff */
[----:B------:R-:W-:Y:S02]  /*9ea0*/  IADD3.X R3, R0, UR5, RZ, P1, !PT ;  /* 0x0000000500037c10 */ /* 0x000fe40008ffe4ff */
[----:B------:R-:W-:-:S04]  /*9eb0*/  ISETP.NE.U32.AND P1, PT, RZ, UR4, PT ;  /* 0x00000004ff007c0c */ /* 0x000fc8000bf25070 */
[----:B------:R-:W-:Y:S01]  /*9ec0*/  ISETP.NE.AND.EX P1, PT, RZ, UR5, PT, P1 ;  /* 0x00000005ff007c0c */ /* 0x000fe2000bf25310 */
[----:B------:R-:W-:Y:S02]  /*9ed0*/  ULDC.64 UR4, c[0x0][0x3f8] ;  /* 0x0000fe0000047ab9 */ /* 0x000fe40000000a00 */
[----:B------:R-:W-:-:S03]  /*9ee0*/  UISETP.NE.U32.AND UP0, UPT, UR4, URZ, UPT ;  /* 0x0000003f0400728c */ /* 0x000fc6000bf05070 */
[----:B------:R-:W-:Y:S01]  /*9ef0*/  ULDC UR4, c[0x0][0x404] ;  /* 0x0001010000047ab9 */ /* 0x000fe20000000800 */
[----:B------:R-:W-:-:S03]  /*9f00*/  UISETP.NE.AND.EX UP0, UPT, UR5, URZ, UPT, UP0 ;  /* 0x0000003f0500728c */ /* 0x000fc6000bf05300 */
[----:B------:R-:W-:Y:S01]  /*9f10*/  ULDC UR5, c[0x0][0x2e0] ;  /* 0x0000b80000057ab9 */ /* 0x000fe20000000800 */
[----:B------:R-:W-:Y:S02]  /*9f20*/  USEL UR4, UR4, 0x1, UP0 ;  /* 0x0000000104047887 */ /* 0x000fe40008000000 */
[----:B------:R2:W5:Y:S02]  /*9f30*/  @P1 LDG.E R6, desc[UR46][R2.64] ;  /* 0x0000002e02061981 */ /* 0x000564000c1e1900 */
[----:B------:R-:W-:-:S06]  /*9f40*/  UIMAD UR4, UR4, UR5, URZ ;  /* 0x00000005040472a4 */ /* 0x000fcc000f8e023f */
[----:B0-----:R-:W-:-:S06]  /*9f50*/  IMAD.U32 R0, RZ, RZ, UR4 ;  /* 0x00000004ff007e24 */ /* 0x001fcc000f8e00ff */
[----:B------:R2:W5:Y:S01]  /*9f60*/  @P0 LDG.E R0, desc[UR46][R4.64] ;  /* 0x0000002e04000981 */ /* 0x000562000c1e1900 */
[----:B------:R-:W-:Y:S05]  /*9f70*/  @P0 BRA `(.L_x_173) ;  /* 0x0000000000100947 */ /* 0x000fea0003800000 */
[----:B------:R-:W-:Y:S05]  /*9f80*/  @!P1 BRA `(.L_x_173) ;  /* 0x00000000000c9947 */ /* 0x000fea0003800000 */
[----:B--2---:R-:W2:Y:S04]  /*9f90*/  LDG.E R5, desc[UR46][R2.64] ;  /* 0x0000002e02057981 */ /* 0x004ea8000c1e1900 */
[----:B-----5:R-:W2:Y:S02]  /*9fa0*/  LDG.E R0, desc[UR46][R2.64+0x4] ;  /* 0x0000042e02007981 */ /* 0x020ea4000c1e1900 */
[----:B--2---:R-:W-:-:S07]  /*9fb0*/  IMAD.IADD R0, R0, 0x1, -R5 ;  /* 0x0000000100007824 */ /* 0x004fce00078e0a05 */
.L_x_173:
[--C-:B--2--5:R-:W-:Y:S01]  /*9fc0*/  IMAD.IADD R2, R0, 0x1, -R23.reuse ;  /* 0x0000000100027824 */ /* 0x124fe200078e0a17 */
[----:B------:R-:W-:Y:S01]  /*9fd0*/  BSSY B6, `(.L_x_174) ;  /* 0x0000235000067945 */ /* 0x000fe20003800000 */
[----:B------:R-:W-:Y:S02]  /*9fe0*/  IMAD.IADD R23, R6, 0x1, R23 ;  /* 0x0000000106177824 */ /* 0x000fe400078e0217 */
[C---:B------:R-:W-:Y:S01]  /*9ff0*/  VIADD R0, R2.reuse, 0xbf ;  /* 0x000000bf02007836 */ /* 0x040fe20000000000 */
[----:B------:R0:W-:Y:S01]  /*a000*/  STL [R1+0x8], R2 ;  /* 0x0000080201007387 */ /* 0x0001e20000100800 */
[----:B------:R-:W-:Y:S02]  /*a010*/  ISETP.GT.AND P0, PT, R2, RZ, PT ;  /* 0x000000ff0200720c */ /* 0x000fe40003f04270 */
[----:B------:R-:W-:-:S05]  /*a020*/  IMAD.HI R0, R0, 0x2aaaaaab, RZ ;  /* 0x2aaaaaab00007827 */ /* 0x000fca00078e02ff */
[----:B------:R-:W-:-:S04]  /*a030*/  SHF.R.U32.HI R29, RZ, 0x1f, R0 ;  /* 0x0000001fff1d7819 */ /* 0x000fc80000011600 */
[----:B------:R-:W-:Y:S02]  /*a040*/  LEA.HI.SX32 R29, R0, R29, 0x1b ;  /* 0x0000001d001d7211 */ /* 0x000fe400078fdaff */
[----:B0-----:R-:W-:Y:S05]  /*a050*/  @P0 BRA `(.L_x_175) ;  /* 0x00000000003c0947 */ /* 0x001fea0003800000 */
[----:B------:R-:W-:-:S13]  /*a060*/  ISETP.NE.AND P1, PT, R27, RZ, PT ;  /* 0x000000ff1b00720c */ /* 0x000fda0003f25270 */
[----:B------:R-:W-:Y:S05]  /*a070*/  @P1 BRA `(.L_x_176) ;  /* 0x0000002000a81947 */ /* 0x000fea0003800000 */
[----:B------:R-:W0:Y:S01]  /*a080*/  S2R R7, SR_LANEID ;  /* 0x0000000000077919 */ /* 0x000e220000000000 */
[----:B------:R-:W-:Y:S01]  /*a090*/  VOTEU.ANY UR4, UPT, PT ;  /* 0x0000000000047886 */ /* 0x000fe200038e0100 */
[----:B------:R-:W2:Y:S01]  /*a0a0*/  LDC.64 R2, c[0x0][0xc38] ;  /* 0x00030e00ff027b82 */ /* 0x000ea20000000a00 */
[----:B------:R-:W0:Y:S08]  /*a0b0*/  FLO.U32 R0, UR4 ;  /* 0x0000000400007d00 */ /* 0x000e3000080e0000 */
[----:B------:R-:W2:Y:S01]  /*a0c0*/  POPC R5, UR4 ;  /* 0x0000000400057d09 */ /* 0x000ea20008000000 */
[----:B0-----:R-:W-:-:S13]  /*a0d0*/  ISETP.EQ.U32.AND P0, PT, R0, R7, PT ;  /* 0x000000070000720c */ /* 0x001fda0003f02070 */
[----:B--2---:R-:W2:Y:S01]  /*a0e0*/  @P0 ATOMG.E.ADD.STRONG.GPU PT, R3, desc[UR46][R2.64], R5 ;  /* 0x00000005020309a8 */ /* 0x004ea200081ee1ee */
[----:B------:R-:W0:Y:S02]  /*a0f0*/  S2R R4, SR_LTMASK ;  /* 0x0000000000047919 */ /* 0x000e240000003900 */
[----:B0-----:R-:W-:-:S04]  /*a100*/  LOP3.LUT R4, R4, UR4, RZ, 0xc0, !PT ;  /* 0x0000000404047c12 */ /* 0x001fc8000f8ec0ff */
[----:B------:R-:W0:Y:S01]  /*a110*/  POPC R7, R4 ;  /* 0x0000000400077309 */ /* 0x000e220000000000 */
[----:B--2---:R-:W0:Y:S02]  /*a120*/  SHFL.IDX PT, R0, R3, R0, 0x1f ;  /* 0x00001f0003007589 */ /* 0x004e2400000e0000 */
[----:B0-----:R-:W-:Y:S01]  /*a130*/  IADD3 R16, R0, UR37, R7 ;  /* 0x0000002500107c10 */ /* 0x001fe2000fffe007 */
[----:B------:R-:W-:Y:S06]  /*a140*/  BRA `(.L_x_176) ;  /* 0x0000002000747947 */ /* 0x000fec0003800000 */
.L_x_175:
[----:B------:R-:W0:Y:S01]  /*a150*/  S2R R3, SR_CgaCtaId ;  /* 0x0000000000037919 */ /* 0x000e220000008800 */
[----:B------:R-:W-:-:S04]  /*a160*/  MOV R26, 0x400 ;  /* 0x00000400001a7802 */ /* 0x000fc80000000f00 */
[----:B0-----:R-:W-:-:S05]  /*a170*/  LEA R26, R3, R26, 0x18 ;  /* 0x0000001a031a7211 */ /* 0x001fca00078ec0ff */
[----:B------:R-:W-:-:S05]  /*a180*/  VIADD R0, R26, 0x12400 ;  /* 0x000124001a007836 */ /* 0x000fca0000000000 */
[----:B------:R-:W-:-:S13]  /*a190*/  LOP3.LUT P0, RZ, R0, 0x3ff, RZ, 0xc0, !PT ;  /* 0x000003ff00ff7812 */ /* 0x000fda000780c0ff */
[----:B------:R-:W-:Y:S05]  /*a1a0*/  @!P0 BRA `(.L_x_177) ;  /* 0x0000000000408947 */ /* 0x000fea0003800000 */
[----:B------:R-:W-:Y:S01]  /*a1b0*/  MOV R2, 0x0 ;  /* 0x0000000000027802 */ /* 0x000fe20000000f00 */
[----:B------:R-:W-:Y:S01]  /*a1c0*/  ULDC.64 UR6, c[0x4][0xa8] ;  /* 0x01002a0000067ab9 */ /* 0x000fe20000000a00 */
[----:B------:R-:W-:Y:S01]  /*a1d0*/  ULDC.64 UR8, c[0x4][0xb0] ;  /* 0x01002c0000087ab9 */ /* 0x000fe20000000a00 */
[----:B------:R-:W-:Y:S01]  /*a1e0*/  ULDC.64 UR4, c[0x4][0x30] ;  /* 0x01000c0000047ab9 */ /* 0x000fe20000000a00 */
[----:B------:R-:W-:Y:S02]  /*a1f0*/  IMAD.U32 R4, RZ, RZ, UR6 ;  /* 0x00000006ff047e24 */ /* 0x000fe4000f8e00ff */
[----:B------:R-:W0:Y:S01]  /*a200*/  LDC.64 R2, c[0x4][R2] ;  /* 0x0100000002027b82 */ /* 0x000e220000000a00 */
        /* <DEDUP_REMOVED lines=9> */
[----:B01----:R-:W-:Y:S05]  /*a2a0*/  CALL.ABS.NOINC R2 ;  /* 0x0000000002007343 */ /* 0x003fea0003c00000 */
.L_x_177:
        /* <DEDUP_REMOVED lines=8> */
[----:B------:R-:W-:Y:S01]  /*a330*/  IMAD.U32 R4, RZ, RZ, UR6 ;  /* 0x00000006ff047e24 */ /* 0x000fe2000f8e00ff */
[----:B------:R-:W-:Y:S01]  /*a340*/  MOV R11, UR5 ;  /* 0x00000005000b7c02 */ /* 0x000fe20008000f00 */
        /* <DEDUP_REMOVED lines=8> */
[----:B-12---:R-:W-:Y:S05]  /*a3d0*/  CALL.ABS.NOINC R2 ;  /* 0x0000000002007343 */ /* 0x006fea0003c00000 */
.L_x_179:
        /* <DEDUP_REMOVED lines=15> */
[----:B0-----:R-:W-:Y:S05]  /*a4d0*/  CALL.ABS.NOINC R2 ;  /* 0x0000000002007343 */ /* 0x001fea0003c00000 */
.L_x_178:
[----:B------:R-:W2:Y:S01]  /*a4e0*/  LDL.LU R2, [R1] ;  /* 0x0000000001027983 */ /* 0x000ea20000300800 */
[----:B------:R-:W-:Y:S01]  /*a4f0*/  ULDC.64 UR4, c[0x0][0x9f8] ;  /* 0x00027e0000047ab9 */ /* 0x000fe20000000a00 */
[----:B------:R-:W0:Y:S02]  /*a500*/  LDC R0, c[0x0][0x428] ;  /* 0x00010a00ff007b82 */ /* 0x000e240000000800 */
[----:B------:R-:W3:Y:S04]  /*a510*/  LDL.LU R21, [R1+0x4] ;  /* 0x0000040001157983 */ /* 0x000ee80000300800 */
[----:B------:R-:W4:Y:S01]  /*a520*/  LDL.LU R20, [R1+0x10] ;  /* 0x0000100001147983 */ /* 0x000f220000300800 */
[----:B------:R-:W-:Y:S01]  /*a530*/  ISETP.NE.U32.AND P0, PT, RZ, UR4, PT ;  /* 0x00000004ff007c0c */ /* 0x000fe2000bf05070 */
[----:B------:R-:W-:-:S03]  /*a540*/  IMAD.MOV.U32 R6, RZ, RZ, R28 ;  /* 0x000000ffff067224 */ /* 0x000fc600078e001c */
[----:B------:R-:W-:Y:S02]  /*a550*/  ISETP.NE.AND.EX P0, PT, RZ, UR5, PT, P0 ;  /* 0x00000005ff007c0c */ /* 0x000fe4000bf05300 */
[----:B------:R-:W-:-:S13]  /*a560*/  ISETP.NE.AND P6, PT, R27, RZ, PT ;  /* 0x000000ff1b00720c */ /* 0x000fda0003fc5270 */
[----:B------:R-:W-:-:S05]  /*a570*/  VOTEU.ALL UP1, P6 ;  /* 0x00000000003f7886 */ /* 0x000fca0003020000 */
[----:B------:R-:W-:-:S04]  /*a580*/  @!UP1 UIADD3 UR8, UP0, UR38, 0x270, URZ ;  /* 0x0000027026089890 */ /* 0x000fc8000ff1e03f */
[----:B------:R-:W-:-:S03]  /*a590*/  @!UP1 UIADD3.X UR9, URZ, UR39, URZ, UP0, !UPT ;  /* 0x000000273f099290 */ /* 0x000fc600087fe43f */
[----:B------:R-:W-:Y:S01]  /*a5a0*/  VOTEU.ALL UP0, P6 ;  /* 0x00000000003f7886 */ /* 0x000fe20003000000 */
[----:B--2---:R-:W-:-:S04]  /*a5b0*/  @P0 IADD3 R2, P1, R2, UR4, RZ ;  /* 0x0000000402020c10 */ /* 0x004fc8000ff3e0ff */
[----:B---3--:R-:W-:Y:S01]  /*a5c0*/  @P0 IADD3.X R3, R21, UR5, RZ, P1, !PT ;  /* 0x0000000515030c10 */ /* 0x008fe20008ffe4ff */
[----:B------:R-:W-:-:S04]  /*a5d0*/  ULDC.64 UR4, c[0x0][0xa00] ;  /* 0x0002800000047ab9 */ /* 0x000fc80000000a00 */
[----:B------:R2:W5:Y:S01]  /*a5e0*/  @P0 LDG.E R6, desc[UR46][R2.64] ;  /* 0x0000002e02060981 */ /* 0x000562000c1e1900 */
[----:B0-----:R-:W-:Y:S01]  /*a5f0*/  ISETP.NE.AND P0, PT, R0, 0x1, PT ;  /* 0x000000010000780c */ /* 0x001fe20003f05270 */
[----:B------:R-:W-:Y:S01]  /*a600*/  IMAD.MOV.U32 R0, RZ, RZ, R18 ;  /* 0x000000ffff007224 */ /* 0x000fe200078e0012 */
[----:B------:R-:W-:Y:S01]  /*a610*/  PLOP3.LUT P1, PT, P6, PT, PT, 0x8, 0x0 ;  /* 0x000000000000781c */ /* 0x000fe2000372e170 */
[----:B----4-:R-:W-:-:S10]  /*a620*/  IMAD R17, R17, 0xc0, R20 ;  /* 0x000000c011117824 */ /* 0x010fd400078e0214 */
[----:B------:R-:W0:Y:S08]  /*a630*/  @P0 LDC R5, c[0x0][0x42c] ;  /* 0x00010b00ff050b82 */ /* 0x000e300000000800 */
[----:B------:R-:W3:Y:S01]  /*a640*/  @P0 LDC R7, c[0x0][0x430] ;  /* 0x00010c00ff070b82 */ /* 0x000ee20000000800 */
[----:B0-----:R-:W-:-:S05]  /*a650*/  @P0 IMAD.HI.U32 R4, R18, R5, RZ ;  /* 0x0000000512040227 */ /* 0x001fca00078e00ff */
[----:B---3--:R-:W-:Y:S02]  /*a660*/  @P0 SHF.R.U32.HI R0, RZ, R7, R4 ;  /* 0x00000007ff000219 */ /* 0x008fe40000011604 */
[----:B------:R-:W-:-:S04]  /*a670*/  ISETP.NE.U32.AND P0, PT, RZ, UR4, PT ;  /* 0x00000004ff007c0c */ /* 0x000fc8000bf05070 */
[----:B------:R-:W-:-:S04]  /*a680*/  ISETP.NE.AND.EX P0, PT, RZ, UR5, PT, P0 ;  /* 0x00000005ff007c0c */ /* 0x000fc8000bf05300 */
[----:B--2---:R-:W-:-:S09]  /*a690*/  SEL R9, R28, RZ, !P0 ;  /* 0x000000ff1c097207 */ /* 0x004fd20004000000 */
.L_x_180:
        /* <DEDUP_REMOVED lines=9> */
[----:B0-----:R-:W-:Y:S05]  /*a730*/  @P1 BRA.U.ANY `(.L_x_180) ;  /* 0xfffffffd00d81947 */ /* 0x001fea000393ffff */
[----:B------:R-:W0:Y:S01]  /*a740*/  LDC.64 R2, c[0x0][0x3f8] ;  /* 0x0000fe00ff027b82 */ /* 0x000e220000000a00 */
[----:B------:R-:W-:Y:S02]  /*a750*/  ULDC.64 UR4, c[0x0][0xa08] ;  /* 0x0002820000047ab9 */ /* 0x000fe40000000a00 */
[----:B0-----:R-:W-:Y:S01]  /*a760*/  LOP3.LUT P0, RZ, R2, UR4, RZ, 0xfc, !PT ;  /* 0x0000000402ff7c12 */ /* 0x001fe2000f80fcff */
[----:B------:R-:W-:-:S03]  /*a770*/  UMOV UR4, 0xffffffff ;  /* 0xffffffff00047882 */ /* 0x000fc60000000000 */
[----:B------:R-:W-:-:S04]  /*a780*/  LOP3.LUT P0, RZ, R3, UR5, RZ, 0xfc, P0 ;  /* 0x0000000503ff7c12 */ /* 0x000fc8000800fcff */
[----:B-----5:R-:W-:Y:S01]  /*a790*/  SEL R7, R6, RZ, !P0 ;  /* 0x000000ff06077207 */ /* 0x020fe20004000000 */
[----:B------:R-:W-:Y:S08]  /*a7a0*/  BRA.DIV UR4, `(.L_x_181) ;  /* 0x0000002a04987947 */ /* 0x000ff0000b800000 */
.L_x_251:
[----:B------:R-:W-:Y:S01]  /*a7b0*/  UMOV UR4, 0xffffffff ;  /* 0xffffffff00047882 */ /* 0x000fe20000000000 */
[----:B------:R-:W-:Y:S01]  /*a7c0*/  SHF.R.S32.HI R8, RZ, 0x1f, R6 ;  /* 0x0000001fff087819 */ /* 0x000fe20000011406 */
[----:B------:R-:W-:Y:S01]  /*a7d0*/  VIADD R10, R29, 0xffffffff ;  /* 0xffffffff1d0a7836 */ /* 0x000fe20000000000 */
[----:B------:R-:W-:Y:S06]  /*a7e0*/  BRA.DIV UR4, `(.L_x_182) ;  /* 0x0000002a04bc7947 */ /* 0x000fec000b800000 */
[----:B------:R-:W-:-:S13]  /*a7f0*/  ELECT P6, URZ, PT ;  /* 0x00000000003f782f */ /* 0x000fda00038c0000 */
.L_x_254:
[----:B------:R-:W-:Y:S05]  /*a800*/  @!P6 BRA `(.L_x_183) ;  /* 0x0000000000d0e947 */ /* 0x000fea0003800000 */
[----:B------:R-:W-:Y:S01]  /*a810*/  ISETP.NE.U32.AND P0, PT, R2, RZ, PT ;  /* 0x000000ff0200720c */ /* 0x000fe20003f05070 */
[----:B------:R-:W-:-:S03]  /*a820*/  IMAD.MOV.U32 R25, RZ, RZ, R10 ;  /* 0x000000ffff197224 */ /* 0x000fc600078e000a */
[----:B------:R-:W-:-:S13]  /*a830*/  ISETP.NE.AND.EX P0, PT, R3, RZ, PT, P0 ;  /* 0x000000ff0300720c */ /* 0x000fda0003f05300 */
[----:B------:R-:W-:Y:S05]  /*a840*/  @!P0 BRA `(.L_x_184) ;  /* 0x0000000000488947 */ /* 0x000fea0003800000 */
[----:B------:R-:W0:Y:S01]  /*a850*/  LDC R25, c[0x0][0x41c] ;  /* 0x00010700ff197b82 */ /* 0x000e220000000800 */
[----:B------:R-:W-:Y:S01]  /*a860*/  IMAD.MOV.U32 R7, RZ, RZ, R10 ;  /* 0x000000ffff077224 */ /* 0x000fe200078e000a */
[----:B------:R-:W-:Y:S02]  /*a870*/  ULDC.64 UR4, c[0x0][0x408] ;  /* 0x0001020000047ab9 */ /* 0x000fe40000000a00 */
[----:B------:R-:W-:-:S04]  /*a880*/  IMAD R11, R8, UR4, RZ ;  /* 0x00000004080b7c24 */ /* 0x000fc8000f8e02ff */
[----:B------:R-:W-:Y:S01]  /*a890*/  IMAD R11, R6, UR5, R11 ;  /* 0x00000005060b7c24 */ /* 0x000fe2000f8e020b */
[----:B0-----:R-:W-:-:S13]  /*a8a0*/  ISETP.NE.AND P0, PT, R25, 0x1, PT ;  /* 0x000000011900780c */ /* 0x001fda0003f05270 */
[----:B------:R-:W0:Y:S02]  /*a8b0*/  @P0 LDC.64 R4, c[0x0][0x420] ;  /* 0x00010800ff040b82 */ /* 0x000e240000000a00 */
[----:B0-----:R-:W-:-:S05]  /*a8c0*/  @P0 IMAD.HI.U32 R4, R10, R4, RZ ;  /* 0x000000040a040227 */ /* 0x001fca00078e00ff */
[----:B------:R-:W-:-:S04]  /*a8d0*/  @P0 SHF.R.U32.HI R7, RZ, R5, R4 ;  /* 0x00000005ff070219 */ /* 0x000fc80000011604 */
[--C-:B------:R-:W-:Y:S01]  /*a8e0*/  SHF.R.S32.HI R5, RZ, 0x1f, R7.reuse ;  /* 0x0000001fff057819 */ /* 0x100fe20000011407 */
[----:B------:R-:W-:-:S04]  /*a8f0*/  IMAD.MOV.U32 R4, RZ, RZ, R7 ;  /* 0x000000ffff047224 */ /* 0x000fc800078e0007 */
[----:B------:R-:W-:-:S04]  /*a900*/  IMAD.WIDE.U32 R4, R6, UR4, R4 ;  /* 0x0000000406047c25 */ /* 0x000fc8000f8e0004 */
[----:B------:R-:W-:Y:S01]  /*a910*/  IMAD.IADD R5, R5, 0x1, R11 ;  /* 0x0000000105057824 */ /* 0x000fe200078e020b */
[----:B------:R-:W-:-:S04]  /*a920*/  LEA R12, P0, R4, R2, 0x2 ;  /* 0x00000002040c7211 */ /* 0x000fc800078010ff */
[----:B------:R-:W-:Y:S01]  /*a930*/  LEA.HI.X R13, R4, R3, R5, 0x2, P0 ;  /* 0x00000003040d7211 */ /* 0x000fe200000f1405 */
[----:B------:R-:W-:-:S04]  /*a940*/  IMAD.MOV R4, RZ, RZ, -R7 ;  /* 0x000000ffff047224 */ /* 0x000fc800078e0a07 */
[----:B------:R0:W5:Y:S01]  /*a950*/  LDG.E R7, desc[UR46][R12.64] ;  /* 0x0000002e0c077981 */ /* 0x000162000c1e1900 */
[----:B------:R-:W-:-:S07]  /*a960*/  IMAD R25, R25, R4, R10 ;  /* 0x0000000419197224 */ /* 0x000fce00078e020a */
.L_x_184:
[----:B------:R-:W-:Y:S01]  /*a970*/  IMAD R5, R22, 0x8, R26 ;  /* 0x0000000816057824 */ /* 0x000fe200078e021a */
[----:B------:R-:W-:-:S04]  /*a980*/  SHF.L.U32 R4, R24, 0x1f, RZ ;  /* 0x0000001f18047819 */ /* 0x000fc800000006ff */
[----:B------:R-:W2:Y:S02]  /*a990*/  SYNCS.PHASECHK.TRANS64.TRYWAIT P0, [R5+URZ+0x30840], R4 ;  /* 0x03084004050075a7 */ /* 0x000ea4000800017f */
[----:B--2---:R-:W-:Y:S05]  /*a9a0*/  @!P0 BRA `(.L_x_185) ;  /* 0x00000028006c8947 */ /* 0x004fea0003800000 */
.L_x_255:
[----:B------:R-:W3:Y:S02]  /*a9b0*/  S2R R11, SR_TID.X ;  /* 0x00000000000b7919 */ /* 0x000ee40000002100 */
[----:B---3--:R-:W-:-:S04]  /*a9c0*/  LOP3.LUT R11, R11, 0x7f, RZ, 0xc0, !PT ;  /* 0x0000007f0b0b7812 */ /* 0x008fc800078ec0ff */
[----:B------:R-:W-:-:S13]  /*a9d0*/  ISETP.NE.AND P0, PT, R11, RZ, PT ;  /* 0x000000ff0b00720c */ /* 0x000fda0003f05270 */
[----:B------:R-:W-:Y:S05]  /*a9e0*/  @P0 BRA `(.L_x_186) ;  /* 0x0000000000140947 */ /* 0x000fea0003800000 */
[----:B------:R-:W-:Y:S01]  /*a9f0*/  ISETP.NE.AND P1, PT, R27, RZ, PT ;  /* 0x000000ff1b00720c */ /* 0x000fe20003f25270 */
[----:B--2---:R-:W-:-:S04]  /*aa00*/  IMAD.MOV.U32 R4, RZ, RZ, 0x6000 ;  /* 0x00006000ff047424 */ /* 0x004fc800078e00ff */
[----:B------:R3:W-:Y:S08]  /*aa10*/  SYNCS.ARRIVE.TRANS64 RZ, [R5+URZ+0x30830], R4 ;  /* 0x0308300405ff79a7 */ /* 0x0007f0000800003f */
[----:B------:R-:W-:Y:S05]  /*aa20*/  @!P1 BRA `(.L_x_186) ;  /* 0x0000000000049947 */ /* 0x000fea0003800000 */
[----:B------:R-:W-:Y:S01]  /*aa30*/  BPT.TRAP 0x1 ;  /* 0x000000040000795c */ /* 0x000fe20000300000 */
.L_x_186:
        /* <DEDUP_REMOVED lines=8> */
[----:B------:R-:W-:Y:S01]  /*aac0*/  UMOV UR10, URZ ;  /* 0x0000003f000a7c82 */ /* 0x000fe20008000000 */
[----:B------:R-:W-:Y:S02]  /*aad0*/  R2UR UR12, R0 ;  /* 0x00000000000c72ca */ /* 0x000fe400000e0000 */
[----:B-----5:R-:W-:-:S03]  /*aae0*/  R2UR UR13, R7 ;  /* 0x00000000070d72ca */ /* 0x020fc600000e0000 */
[----:B------:R-:W-:-:S04]  /*aaf0*/  UIADD3 UR9, UR9, 0x30830, URZ ;  /* 0x0003083009097890 */ /* 0x000fc8000fffe03f */
[----:B------:R-:W-:Y:S02]  /*ab00*/  UIMAD UR11, UR11, 0xc0, UR4 ;  /* 0x000000c00b0b78a4 */ /* 0x000fe4000f8e0204 */
[----:B------:R-:W-:Y:S01]  /*ab10*/  UIADD3 UR8, UR8, 0x12400, URZ ;  /* 0x0001240008087890 */ /* 0x000fe2000fffe03f */
[----:B------:R-:W-:-:S08]  /*ab20*/  UMOV UR4, 0x0 ;  /* 0x0000000000047882 */ /* 0x000fd00000000000 */
[----:B------:R2:W-:Y:S02]  /*ab30*/  UTMALDG.4D [UR8], [UR6], desc[UR4] ;  /* 0x00000408060075b4 */ /* 0x0005e40008019000 */
[----:B--2---:R-:W-:Y:S01]  /*ab40*/  NOP ;  /* 0x0000000000007918 */ /* 0x004fe20000000000 */
.L_x_183:
[----:B------:R-:W2:Y:S01]  /*ab50*/  LDL.LU R11, [R1+0xc] ;  /* 0x00000c00010b7983 */ /* 0x000ea20000300800 */
[----:B------:R-:W-:Y:S05]  /*ab60*/  WARPSYNC.ALL ;  /* 0x0000000000007948 */ /* 0x000fea0003800000 */
[----:B------:R-:W-:Y:S02]  /*ab70*/  R2UR UR9, R26 ;  /* 0x000000001a0972ca */ /* 0x000fe400000e0000 */
[----:B------:R-:W-:-:S13]  /*ab80*/  ELECT P0, URZ, PT ;  /* 0x00000000003f782f */ /* 0x000fda0003800000 */
[----:B------:R-:W-:Y:S01]  /*ab90*/  @P0 R2UR UR13, R9 ;  /* 0x00000000090d02ca */ /* 0x000fe200000e0000 */
[----:B------:R-:W-:Y:S01]  /*aba0*/  UIADD3 UR4, UP0, UR38, 0x270, URZ ;  /* 0x0000027026047890 */ /* 0x000fe2000ff1e03f */
[----:B------:R-:W-:Y:S01]  /*abb0*/  @P0 R2UR UR12, R18 ;  /* 0x00000000120c02ca */ /* 0x000fe200000e0000 */
[----:B------:R-:W-:Y:S01]  /*abc0*/  UMOV UR6, 0x0 ;  /* 0x0000000000067882 */ /* 0x000fe20000000000 */
[----:B------:R-:W-:Y:S01]  /*abd0*/  @P0 R2UR UR11, R17 ;  /* 0x00000000110b02ca */ /* 0x000fe200000e0000 */
[----:B------:R-:W-:Y:S01]  /*abe0*/  UIADD3.X UR5, URZ, UR39, URZ, UP0, !UPT ;  /* 0x000000273f057290 */ /* 0x000fe200087fe43f */
[----:B------:R-:W-:Y:S01]  /*abf0*/  BSSY B0, `(.L_x_187) ;  /* 0x0000011000007945 */ /* 0x000fe20003800000 */
[----:B------:R-:W-:Y:S01]  /*ac00*/  UMOV UR7, 0x12f00000 ;  /* 0x12f0000000077882 */ /* 0x000fe20000000000 */
[----:B------:R-:W-:Y:S01]  /*ac10*/  UMOV UR10, URZ ;  /* 0x0000003f000a7c82 */ /* 0x000fe20008000000 */
[----:B------:R-:W-:Y:S01]  /*ac20*/  UIADD3 UR8, UR9, 0xc400, URZ ;  /* 0x0000c40009087890 */ /* 0x000fe2000fffe03f */
[----:B------:R-:W-:Y:S01]  /*ac30*/  @P0 IMAD.MOV.U32 R5, RZ, RZ, 0x6000 ;  /* 0x00006000ff050424 */ /* 0x000fe200078e00ff */
[----:B------:R-:W-:Y:S01]  /*ac40*/  BAR.SYNC.DEFER_BLOCKING 0x8, 0x1a0 ;  /* 0x0206800000007b1d */ /* 0x000fe20000010000 */
[----:B------:R-:W-:-:S05]  /*ac50*/  UIADD3 UR9, UR9, 0x30800, URZ ;  /* 0x0003080009097890 */ /* 0x000fca000fffe03f */
[----:B------:R3:W-:Y:S04]  /*ac60*/  @P0 SYNCS.ARRIVE.TRANS64 RZ, [R26+URZ+0x30800], R5 ;  /* 0x030800051aff09a7 */ /* 0x0007e8000800003f */
[----:B------:R4:W-:Y:S01]  /*ac70*/  UTMALDG.4D [UR8], [UR4], desc[UR6] ;  /* 0x00000608040075b4 */ /* 0x0009e20008019000 */
[----:B--2---:R-:W-:-:S05]  /*ac80*/  VIADD R11, R11, 0x1 ;  /* 0x000000010b0b7836 */ /* 0x004fca0000000000 */
[----:B------:R-:W-:Y:S01]  /*ac90*/  LEA.HI R4, R11, R11, RZ, 0x1 ;  /* 0x0000000b0b047211 */ /* 0x000fe200078f08ff */
[----:B------:R4:W-:Y:S03]  /*aca0*/  STL [R1+0xc], R11 ;  /* 0x00000c0b01007387 */ /* 0x0009e60000100800 */
[----:B------:R-:W-:-:S05]  /*acb0*/  LOP3.LUT R4, R4, 0xfffffffe, RZ, 0xc0, !PT ;  /* 0xfffffffe04047812 */ /* 0x000fca00078ec0ff */
[----:B------:R-:W-:-:S05]  /*acc0*/  IMAD.IADD R4, R11, 0x1, -R4 ;  /* 0x000000010b047824 */ /* 0x000fca00078e0a04 */
[----:B---3--:R-:W-:-:S04]  /*acd0*/  SHF.L.U32 R5, R4, 0x1f, RZ ;  /* 0x0000001f04057819 */ /* 0x008fc800000006ff */
[----:B------:R-:W2:Y:S02]  /*ace0*/  SYNCS.PHASECHK.TRANS64.TRYWAIT P0, [R26+URZ+0x30820], R5 ;  /* 0x030820051a0075a7 */ /* 0x000ea4000800017f */
[----:B--2-4-:R-:W-:Y:S05]  /*acf0*/  @!P0 BRA `(.L_x_188) ;  /* 0x0000002400ac8947 */ /* 0x014fea0003800000 */
.L_x_256:
[----:B------:R-:W-:Y:S05]  /*ad00*/  BSYNC B0 ;  /* 0x0000000000007941 */ /* 0x000fea0003800000 */
.L_x_187:
[----:B------:R-:W3:Y:S01]  /*ad10*/  LDL.LU R4, [R1+0x8] ;  /* 0x0000080001047983 */ /* 0x000ee20000300800 */
[----:B------:R-:W-:Y:S01]  /*ad20*/  BSSY B0, `(.L_x_189) ;  /* 0x0000129000007945 */ /* 0x000fe20003800000 */
[----:B---3--:R-:W-:-:S13]  /*ad30*/  ISETP.GE.AND P0, PT, R4, 0xc1, PT ;  /* 0x000000c10400780c */ /* 0x008fda0003f06270 */
[----:B------:R-:W-:Y:S05]  /*ad40*/  @!P0 BRA `(.L_x_190) ;  /* 0x0000001000988947 */ /* 0x000fea0003800000 */
[----:B------:R-:W-:Y:S01]  /*ad50*/  IMAD.MOV R11, RZ, RZ, -R29 ;  /* 0x000000ffff0b7224 */ /* 0x000fe200078e0a1d */
[----:B------:R-:W-:Y:S01]  /*ad60*/  BSSY B1, `(.L_x_191) ;  /* 0x0000066000017945 */ /* 0x000fe20003800000 */
[----:B------:R-:W-:Y:S02]  /*ad70*/  IMAD.MOV.U32 R4, RZ, RZ, 0x1 ;  /* 0x00000001ff047424 */ /* 0x000fe400078e00ff */
[----:B------:R-:W-:-:S03]  /*ad80*/  VIADD R9, R29, 0xfffffffe ;  /* 0xfffffffe1d097836 */ /* 0x000fc60000000000 */
[----:B------:R-:W-:-:S05]  /*ad90*/  VIADDMNMX R11, R11, R4, 0xffffffff, !PT ;  /* 0xffffffff0b0b7446 */ /* 0x000fca0007800104 */
[----:B------:R-:W-:-:S05]  /*ada0*/  IMAD.IADD R4, R29, 0x1, R11 ;  /* 0x000000011d047824 */ /* 0x000fca00078e020b */
[----:B------:R-:W-:-:S04]  /*adb0*/  LOP3.LUT R4, R4, 0x1, RZ, 0xc0, !PT ;  /* 0x0000000104047812 */ /* 0x000fc800078ec0ff */
[----:B------:R-:W-:-:S13]  /*adc0*/  ISETP.NE.U32.AND P0, PT, R4, 0x1, PT ;  /* 0x000000010400780c */ /* 0x000fda0003f05070 */
[----:B------:R-:W-:Y:S05]  /*add0*/  @P0 BRA `(.L_x_192) ;  /* 0x0000000400780947 */ /* 0x000fea0003800000 */
[----:B0-----:R-:W-:Y:S01]  /*ade0*/  VIADD R12, R22, 0x1 ;  /* 0x00000001160c7836 */ /* 0x001fe20000000000 */
[----:B------:R-:W-:Y:S04]  /*adf0*/  BSSY B2, `(.L_x_193) ;  /* 0x0000059000027945 */ /* 0x000fe80003800000 */
[----:B------:R-:W-:-:S04]  /*ae00*/  ISETP.NE.AND P0, PT, R12, 0x2, PT ;  /* 0x000000020c00780c */ /* 0x000fc80003f05270 */
[----:B------:R-:W-:Y:S02]  /*ae10*/  SEL R13, RZ, 0x1, P0 ;  /* 0x00000001ff0d7807 */ /* 0x000fe40000000000 */
[----:B------:R-:W-:Y:S02]  /*ae20*/  SEL R12, R12, RZ, P0 ;  /* 0x000000ff0c0c7207 */ /* 0x000fe40000000000 */
[----:B------:R-:W-:Y:S01]  /*ae30*/  LOP3.LUT R13, R24, R13, RZ, 0x3c, !PT ;  /* 0x0000000d180d7212 */ /* 0x000fe200078e3cff */
[----:B------:R-:W-:Y:S06]  /*ae40*/  @!P6 BRA `(.L_x_194) ;  /* 0x00000004004ce947 */ /* 0x000fec0003800000 */
        /* <DEDUP_REMOVED lines=10> */
[----:B--2---:R-:W0:Y:S02]  /*aef0*/  @P0 LDC.64 R4, c[0x0][0x420] ;  /* 0x00010800ff040b82 */ /* 0x004e240000000a00 */
        /* <DEDUP_REMOVED lines=9> */
[----:B------:R-:W-:Y:S02]  /*af90*/  IMAD R9, R15, R4, R9 ;  /* 0x000000040f097224 */ /* 0x000fe400078e0209 */
[----:B------:R0:W5:Y:S05]  /*afa0*/  LDG.E R4, desc[UR46][R2.64] ;  /* 0x0000002e02047981 */ /* 0x00016a000c1e1900 */
.L_x_195:
[----:B0-----:R-:W-:Y:S01]  /*afb0*/  IMAD R3, R12, 0x8, R26 ;  /* 0x000000080c037824 */ /* 0x001fe200078e021a */
[----:B------:R-:W-:-:S04]  /*afc0*/  SHF.L.U32 R2, R13, 0x1f, RZ ;  /* 0x0000001f0d027819 */ /* 0x000fc800000006ff */
[----:B------:R-:W0:Y:S02]  /*afd0*/  SYNCS.PHASECHK.TRANS64.TRYWAIT P0, [R3+URZ+0x30840], R2 ;  /* 0x03084002030075a7 */ /* 0x000e24000800017f */
[----:B0-----:R-:W-:Y:S05]  /*afe0*/  @!P0 BRA `(.L_x_196) ;  /* 0x0000002400048947 */ /* 0x001fea0003800000 */
.L_x_257:
[----:B--2---:R-:W2:Y:S02]  /*aff0*/  S2R R5, SR_TID.X ;  /* 0x0000000000057919 */ /* 0x004ea40000002100 */
[----:B--2---:R-:W-:-:S04]  /*b000*/  LOP3.LUT R5, R5, 0x7f, RZ, 0xc0, !PT ;  /* 0x0000007f05057812 */ /* 0x004fc800078ec0ff */
[----:B------:R-:W-:-:S13]  /*b010*/  ISETP.NE.AND P1, PT, R5, RZ, PT ;  /* 0x000000ff0500720c */ /* 0x000fda0003f25270 */
[----:B------:R-:W-:Y:S05]  /*b020*/  @P1 BRA `(.L_x_197) ;  /* 0x0000000000141947 */ /* 0x000fea0003800000 */
[----:B------:R-:W-:Y:S01]  /*b030*/  ISETP.NE.AND P0, PT, R27, RZ, PT ;  /* 0x000000ff1b00720c */ /* 0x000fe20003f05270 */
[----:B0-----:R-:W-:-:S04]  /*b040*/  IMAD.MOV.U32 R2, RZ, RZ, 0x6000 ;  /* 0x00006000ff027424 */ /* 0x001fc800078e00ff */
[----:B------:R2:W-:Y:S08]  /*b050*/  SYNCS.ARRIVE.TRANS64 RZ, [R3+URZ+0x30830], R2 ;  /* 0x0308300203ff79a7 */ /* 0x0005f0000800003f */
[----:B------:R-:W-:Y:S05]  /*b060*/  @!P0 BRA `(.L_x_197) ;  /* 0x0000000000048947 */ /* 0x000fea0003800000 */
[----:B------:R-:W-:Y:S01]  /*b070*/  BPT.TRAP 0x1 ;  /* 0x000000040000795c */ /* 0x000fe20000300000 */
.L_x_197:
[----:B0-2---:R-:W-:Y:S01]  /*b080*/  IMAD R2, R12, 0x6000, R26 ;  /* 0x000060000c027824 */ /* 0x005fe200078e021a */
        /* <DEDUP_REMOVED lines=8> */
[----:B------:R-:W-:Y:S01]  /*b110*/  R2UR UR12, R0 ;  /* 0x00000000000c72ca */ /* 0x000fe200000e0000 */
[----:B------:R-:W-:Y:S01]  /*b120*/  UMOV UR5, 0x14f00000 ;  /* 0x14f0000000057882 */ /* 0x000fe20000000000 */
[----:B-----5:R-:W-:Y:S01]  /*b130*/  R2UR UR13, R4 ;  /* 0x00000000040d72ca */ /* 0x020fe200000e0000 */
[----:B------:R-:W-:Y:S01]  /*b140*/  UMOV UR10, URZ ;  /* 0x0000003f000a7c82 */ /* 0x000fe20008000000 */
[----:B------:R-:W-:Y:S01]  /*b150*/  SHF.L.U32 R5, R24, 0x1f, RZ ;  /* 0x0000001f18057819 */ /* 0x000fe200000006ff */
[----:B------:R-:W-:-:S04]  /*b160*/  UIADD3 UR9, UR9, 0x30830, URZ ;  /* 0x0003083009097890 */ /* 0x000fc8000fffe03f */
[----:B------:R-:W-:Y:S02]  /*b170*/  UIMAD UR11, UR11, 0xc0, UR4 ;  /* 0x000000c00b0b78a4 */ /* 0x000fe4000f8e0204 */
[----:B------:R-:W-:Y:S01]  /*b180*/  UIADD3 UR8, UR8, 0x12400, URZ ;  /* 0x0001240008087890 */ /* 0x000fe2000fffe03f */
[----:B------:R-:W-:-:S08]  /*b190*/  UMOV UR4, 0x0 ;  /* 0x0000000000047882 */ /* 0x000fd00000000000 */
[----:B------:R0:W-:Y:S01]  /*b1a0*/  UTMALDG.4D [UR8], [UR6], desc[UR4] ;  /* 0x00000408060075b4 */ /* 0x0001e20008019000 */
[----:B------:R-:W2:Y:S02]  /*b1b0*/  SYNCS.PHASECHK.TRANS64.TRYWAIT P0, [R2+URZ+0x60], R5 ;  /* 0x00006005020075a7 */ /* 0x000ea4000800017f */
[----:B0-2---:R-:W-:Y:S05]  /*b1c0*/  @!P0 BRA `(.L_x_198) ;  /* 0x0000002000a08947 */ /* 0x005fea0003800000 */
.L_x_258:
[----:B------:R-:W-:Y:S05]  /*b1d0*/  @P1 BRA `(.L_x_199) ;  /* 0x0000000000181947 */ /* 0x000fea0003800000 */
[----:B------:R-:W-:Y:S01]  /*b1e0*/  ISETP.NE.AND P0, PT, R27, RZ, PT ;  /* 0x000000ff1b00720c */ /* 0x000fe20003f05270 */
[----:B0-----:R-:W-:Y:S02]  /*b1f0*/  IMAD R2, R22, 0x8, R26 ;  /* 0x0000000816027824 */ /* 0x001fe400078e021a */
[----:B------:R-:W-:-:S04]  /*b200*/  IMAD.MOV.U32 R3, RZ, RZ, 0x6000 ;  /* 0x00006000ff037424 */ /* 0x000fc800078e00ff */
[----:B------:R2:W-:Y:S06]  /*b210*/  SYNCS.ARRIVE.TRANS64 RZ, [R2+URZ+0x30850], R3 ;  /* 0x0308500302ff79a7 */ /* 0x0005ec000800003f */
[----:B------:R-:W-:Y:S05]  /*b220*/  @!P0 BRA `(.L_x_199) ;  /* 0x0000000000048947 */ /* 0x000fea0003800000 */
[----:B------:R-:W-:Y:S01]  /*b230*/  BPT.TRAP 0x1 ;  /* 0x000000040000795c */ /* 0x000fe20000300000 */
.L_x_199:
[C-C-:B0-2---:R-:W-:Y:S01]  /*b240*/  IMAD R2, R22.reuse, 0x8, R26.reuse ;  /* 0x0000000816027824 */ /* 0x145fe200078e021a */
[----:B------:R-:W-:Y:S01]  /*b250*/  R2UR UR11, R25 ;  /* 0x00000000190b72ca */ /* 0x000fe200000e0000 */
        /* <DEDUP_REMOVED lines=9> */
[----:B------:R-:W-:Y:S01]  /*b2f0*/  R2UR UR12, R0 ;  /* 0x00000000000c72ca */ /* 0x000fe200000e0000 */
[----:B------:R-:W-:-:S02]  /*b300*/  IMAD.MOV.U32 R7, RZ, RZ, R4 ;  /* 0x000000ffff077224 */ /* 0x000fc400078e0004 */
[----:B------:R-:W-:Y:S02]  /*b310*/  IMAD.MOV.U32 R25, RZ, RZ, R9 ;  /* 0x000000ffff197224 */ /* 0x000fe400078e0009 */
[----:B------:R-:W-:Y:S02]  /*b320*/  UIMAD UR11, UR11, 0xc0, UR4 ;  /* 0x000000c00b0b78a4 */ /* 0x000fe4000f8e0204 */
[----:B------:R-:W-:Y:S02]  /*b330*/  UIADD3 UR9, UR9, 0x30850, URZ ;  /* 0x0003085009097890 */ /* 0x000fe4000fffe03f */
[----:B------:R-:W-:Y:S01]  /*b340*/  UIADD3 UR8, UR8, 0x400, URZ ;  /* 0x0000040008087890 */ /* 0x000fe2000fffe03f */
[----:B------:R-:W-:-:S08]  /*b350*/  UMOV UR4, 0x0 ;  /* 0x0000000000047882 */ /* 0x000fd00000000000 */
[----:B------:R0:W-:Y:S02]  /*b360*/  UTMALDG.4D [UR8], [UR6], desc[UR4] ;  /* 0x00000408060075b4 */ /* 0x0001e40008019000 */
[----:B0-----:R-:W-:Y:S01]  /*b370*/  NOP ;  /* 0x0000000000007918 */ /* 0x001fe20000000000 */
.L_x_194:
[----:B------:R-:W-:Y:S05]  /*b380*/  BSYNC B2 ;  /* 0x0000000000027941 */ /* 0x000fea0003800000 */
.L_x_193:
[----:B------:R-:W-:Y:S02]  /*b390*/  VIADD R9, R29, 0xfffffffd ;  /* 0xfffffffd1d097836 */ /* 0x000fe40000000000 */
[----:B------:R-:W-:Y:S02]  /*b3a0*/  IMAD.MOV.U32 R22, RZ, RZ, R12 ;  /* 0x000000ffff167224 */ /* 0x000fe400078e000c */
[----:B------:R-:W-:-:S07]  /*b3b0*/  IMAD.MOV.U32 R24, RZ, RZ, R13 ;  /* 0x000000ffff187224 */ /* 0x000fce00078e000d */
.L_x_192:
[----:B------:R-:W-:Y:S05]  /*b3c0*/  BSYNC B1 ;  /* 0x0000000000017941 */ /* 0x000fea0003800000 */
.L_x_191:
[----:B------:R-:W-:-:S05]  /*b3d0*/  IMAD.MOV R11, RZ, RZ, -R11 ;  /* 0x000000ffff0b7224 */ /* 0x000fca00078e0a0b */
[----:B------:R-:W-:-:S13]  /*b3e0*/  ISETP.NE.AND P0, PT, R10, R11, PT ;  /* 0x0000000b0a00720c */ /* 0x000fda0003f05270 */
[----:B------:R-:W-:Y:S05]  /*b3f0*/  @!P0 BRA `(.L_x_190) ;  /* 0x0000000800ec8947 */ /* 0x000fea0003800000 */
[----:B------:R-:W-:-:S07]  /*b400*/  IMAD.MOV.U32 R4, RZ, RZ, R7 ;  /* 0x000000ffff047224 */ /* 0x000fce00078e0007 */
.L_x_214:
[----:B------:R-:W-:Y:S01]  /*b410*/  VIADD R10, R22, 0x1 ;  /* 0x00000001160a7836 */ /* 0x000fe20000000000 */
[----:B------:R-:W-:Y:S05]  /*b420*/  YIELD ;  /* 0x0000000000007946 */ /* 0x000fea0003800000 */
[----:B------:R-:W-:Y:S01]  /*b430*/  ISETP.NE.AND P0, PT, R10, 0x2, PT ;  /* 0x000000020a00780c */ /* 0x000fe20003f05270 */
[----:B------:R-:W-:Y:S03]  /*b440*/  BSSY B1, `(.L_x_200) ;  /* 0x0000057000017945 */ /* 0x000fe60003800000 */
[----:B------:R-:W-:-:S02]  /*b450*/  SEL R11, RZ, 0x1, P0 ;  /* 0x00000001ff0b7807 */ /* 0x000fc40000000000 */
[----:B------:R-:W-:Y:S02]  /*b460*/  SEL R10, R10, RZ, P0 ;  /* 0x000000ff0a0a7207 */ /* 0x000fe40000000000 */
[----:B------:R-:W-:Y:S01]  /*b470*/  LOP3.LUT R11, R24, R11, RZ, 0x3c, !PT ;  /* 0x0000000b180b7212 */ /* 0x000fe200078e3cff */
[----:B------:R-:W-:Y:S06]  /*b480*/  @!P6 BRA `(.L_x_201) ;  /* 0x000000040048e947 */ /* 0x000fec0003800000 */
[----:B------:R-:W-:Y:S01]  /*b490*/  ULDC.64 UR4, c[0x0][0x3f8] ;  /* 0x0000fe0000047ab9 */ /* 0x000fe20000000a00 */
[----:B0-----:R-:W-:Y:S01]  /*b4a0*/  IMAD.MOV.U32 R12, RZ, RZ, R9 ;  /* 0x000000ffff0c7224 */ /* 0x001fe200078e0009 */
[----:B------:R-:W-:-:S04]  /*b4b0*/  ISETP.NE.U32.AND P0, PT, RZ, UR4, PT ;  /* 0x00000004ff007c0c */ /* 0x000fc8000bf05070 */
[----:B------:R-:W-:-:S13]  /*b4c0*/  ISETP.NE.AND.EX P0, PT, RZ, UR5, PT, P0 ;  /* 0x00000005ff007c0c */ /* 0x000fda000bf05300 */
[----:B------:R-:W-:Y:S05]  /*b4d0*/  @!P0 BRA `(.L_x_202) ;  /* 0x0000000000488947 */ /* 0x000fea0003800000 */
[----:B------:R-:W0:Y:S01]  /*b4e0*/  LDC R12, c[0x0][0x41c] ;  /* 0x00010700ff0c7b82 */ /* 0x000e220000000800 */
[----:B------:R-:W-:Y:S01]  /*b4f0*/  IMAD.MOV.U32 R13, RZ, RZ, R9 ;  /* 0x000000ffff0d7224 */ /* 0x000fe200078e0009 */
[----:B------:R-:W-:Y:S02]  /*b500*/  ULDC.64 UR6, c[0x0][0x408] ;  /* 0x0001020000067ab9 */ /* 0x000fe40000000a00 */
[----:B--2---:R-:W-:-:S04]  /*b510*/  IMAD R5, R8, UR6, RZ ;  /* 0x0000000608057c24 */ /* 0x004fc8000f8e02ff */
        /* <DEDUP_REMOVED lines=9> */
[----:B------:R-:W-:-:S04]  /*b5b0*/  LEA R4, P0, R2, UR4, 0x2 ;  /* 0x0000000402047c11 */ /* 0x000fc8000f8010ff */
[----:B------:R-:W-:-:S05]  /*b5c0*/  LEA.HI.X R5, R2, UR5, R3, 0x2, P0 ;  /* 0x0000000502057c11 */ /* 0x000fca00080f1403 */
[----:B------:R0:W5:Y:S01]  /*b5d0*/  LDG.E R4, desc[UR46][R4.64] ;  /* 0x0000002e04047981 */ /* 0x000162000c1e1900 */
[----:B------:R-:W-:-:S04]  /*b5e0*/  IMAD.MOV R2, RZ, RZ, -R13 ;  /* 0x000000ffff027224 */ /* 0x000fc800078e0a0d */
[----:B------:R-:W-:-:S07]  /*b5f0*/  IMAD R12, R12, R2, R9 ;  /* 0x000000020c0c7224 */ /* 0x000fce00078e0209 */
.L_x_202:
[----:B------:R-:W-:Y:S01]  /*b600*/  IMAD R3, R10, 0x8, R26 ;  /* 0x000000080a037824 */ /* 0x000fe200078e021a */
[----:B------:R-:W-:-:S04]  /*b610*/  SHF.L.U32 R2, R11, 0x1f, RZ ;  /* 0x0000001f0b027819 */ /* 0x000fc800000006ff */
[----:B------:R-:W3:Y:S02]  /*b620*/  SYNCS.PHASECHK.TRANS64.TRYWAIT P0, [R3+URZ+0x30840], R2 ;  /* 0x03084002030075a7 */ /* 0x000ee4000800017f */
[----:B---3--:R-:W-:Y:S05]  /*b630*/  @!P0 BRA `(.L_x_203) ;  /* 0x0000001c00988947 */ /* 0x008fea0003800000 */
.L_x_259:
[----:B0-2---:R-:W0:Y:S02]  /*b640*/  S2R R5, SR_TID.X ;  /* 0x0000000000057919 */ /* 0x005e240000002100 */
[----:B0-----:R-:W-:-:S04]  /*b650*/  LOP3.LUT R5, R5, 0x7f, RZ, 0xc0, !PT ;  /* 0x0000007f05057812 */ /* 0x001fc800078ec0ff */
[----:B------:R-:W-:-:S13]  /*b660*/  ISETP.NE.AND P0, PT, R5, RZ, PT ;  /* 0x000000ff0500720c */ /* 0x000fda0003f05270 */
[----:B------:R-:W-:Y:S05]  /*b670*/  @P0 BRA `(.L_x_204) ;  /* 0x0000000000140947 */ /* 0x000fea0003800000 */
[----:B------:R-:W-:Y:S01]  /*b680*/  ISETP.NE.AND P1, PT, R27, RZ, PT ;  /* 0x000000ff1b00720c */ /* 0x000fe20003f25270 */
[----:B---3--:R-:W-:-:S04]  /*b690*/  IMAD.MOV.U32 R2, RZ, RZ, 0x6000 ;  /* 0x00006000ff027424 */ /* 0x008fc800078e00ff */
[----:B------:R0:W-:Y:S08]  /*b6a0*/  SYNCS.ARRIVE.TRANS64 RZ, [R3+URZ+0x30830], R2 ;  /* 0x0308300203ff79a7 */ /* 0x0001f0000800003f */
[----:B------:R-:W-:Y:S05]  /*b6b0*/  @!P1 BRA `(.L_x_204) ;  /* 0x0000000000049947 */ /* 0x000fea0003800000 */
[----:B------:R-:W-:Y:S01]  /*b6c0*/  BPT.TRAP 0x1 ;  /* 0x000000040000795c */ /* 0x000fe20000300000 */
.L_x_204:
[----:B0--3--:R-:W-:Y:S01]  /*b6d0*/  IMAD R2, R10, 0x6000, R26 ;  /* 0x000060000a027824 */ /* 0x009fe200078e021a */
        /* <DEDUP_REMOVED lines=20> */
.L_x_260:
[----:B------:R-:W-:Y:S05]  /*b820*/  @P0 BRA `(.L_x_206) ;  /* 0x0000000000140947 */ /* 0x000fea0003800000 */
[----:B------:R-:W-:Y:S01]  /*b830*/  ISETP.NE.AND P1, PT, R27, RZ, PT ;  /* 0x000000ff1b00720c */ /* 0x000fe20003f25270 */
[----:B------:R-:W-:-:S04]  /*b840*/  IMAD.MOV.U32 R2, RZ, RZ, 0x6000 ;  /* 0x00006000ff027424 */ /* 0x000fc800078e00ff */
[----:B------:R2:W-:Y:S08]  /*b850*/  SYNCS.ARRIVE.TRANS64 RZ, [R3+URZ+0x50], R2 ;  /* 0x0000500203ff79a7 */ /* 0x0005f0000800003f */
[----:B------:R-:W-:Y:S05]  /*b860*/  @!P1 BRA `(.L_x_206) ;  /* 0x0000000000049947 */ /* 0x000fea0003800000 */
[----:B------:R-:W-:Y:S01]  /*b870*/  BPT.TRAP 0x1 ;  /* 0x000000040000795c */ /* 0x000fe20000300000 */
.L_x_206:
        /* <DEDUP_REMOVED lines=10> */
[----:B------:R-:W-:Y:S01]  /*b920*/  IMAD.MOV.U32 R25, RZ, RZ, R12 ;  /* 0x000000ffff197224 */ /* 0x000fe200078e000c */
[----:B------:R-:W-:Y:S01]  /*b930*/  R2UR UR12, R0 ;  /* 0x00000000000c72ca */ /* 0x000fe200000e0000 */
[----:B------:R-:W-:-:S04]  /*b940*/  IMAD.MOV.U32 R7, RZ, RZ, R4 ;  /* 0x000000ffff077224 */ /* 0x000fc800078e0004 */
[----:B------:R-:W-:Y:S02]  /*b950*/  UIADD3 UR9, UR9, 0x50, URZ ;  /* 0x0000005009097890 */ /* 0x000fe4000fffe03f */
[----:B------:R-:W-:Y:S02]  /*b960*/  UIADD3 UR8, UR8, 0x400, URZ ;  /* 0x0000040008087890 */ /* 0x000fe4000fffe03f */
[----:B------:R-:W-:-:S03]  /*b970*/  UIMAD UR11, UR11, 0xc0, UR4 ;  /* 0x000000c00b0b78a4 */ /* 0x000fc6000f8e0204 */
[----:B------:R-:W-:-:S06]  /*b980*/  UMOV UR4, 0x0 ;  /* 0x0000000000047882 */ /* 0x000fcc0000000000 */
[----:B------:R3:W-:Y:S02]  /*b990*/  UTMALDG.4D [UR8], [UR6], desc[UR4] ;  /* 0x00000408060075b4 */ /* 0x0007e40008019000 */
[----:B---3--:R-:W-:Y:S01]  /*b9a0*/  NOP ;  /* 0x0000000000007918 */ /* 0x008fe20000000000 */
.L_x_201:
[----:B------:R-:W-:Y:S05]  /*b9b0*/  BSYNC B1 ;  /* 0x0000000000017941 */ /* 0x000fea0003800000 */
.L_x_200:
[----:B------:R-:W-:Y:S01]  /*b9c0*/  VIADD R22, R10, 0x1 ;  /* 0x000000010a167836 */ /* 0x000fe20000000000 */
[----:B------:R-:W-:Y:S04]  /*b9d0*/  BSSY B1, `(.L_x_207) ;  /* 0x0000059000017945 */ /* 0x000fe80003800000 */
[----:B------:R-:W-:-:S04]  /*b9e0*/  ISETP.NE.AND P0, PT, R22, 0x2, PT ;  /* 0x000000021600780c */ /* 0x000fc80003f05270 */
[----:B0-----:R-:W-:Y:S02]  /*b9f0*/  SEL R24, RZ, 0x1, P0 ;  /* 0x00000001ff187807 */ /* 0x001fe40000000000 */
[----:B------:R-:W-:Y:S02]  /*ba00*/  SEL R22, R22, RZ, P0 ;  /* 0x000000ff16167207 */ /* 0x000fe40000000000 */
[----:B------:R-:W-:Y:S01]  /*ba10*/  LOP3.LUT R24, R11, R24, RZ, 0x3c, !PT ;  /* 0x000000180b187212 */ /* 0x000fe200078e3cff */
[----:B------:R-:W-:Y:S06]  /*ba20*/  @!P6 BRA `(.L_x_208) ;  /* 0x00000004004ce947 */ /* 0x000fec0003800000 */
[----:B------:R-:W-:Y:S01]  /*ba30*/  ULDC.64 UR4, c[0x0][0x3f8] ;  /* 0x0000fe0000047ab9 */ /* 0x000fe20000000a00 */
[----:B------:R-:W-:Y:S01]  /*ba40*/  VIADD R13, R9, 0xffffffff ;  /* 0xffffffff090d7836 */ /* 0x000fe20000000000 */
        /* <DEDUP_REMOVED lines=21> */
.L_x_209:
[----:B--2---:R-:W-:Y:S01]  /*bba0*/  IMAD R2, R22, 0x8, R26 ;  /* 0x0000000816027824 */ /* 0x004fe200078e021a */
[----:B------:R-:W-:-:S04]  /*bbb0*/  SHF.L.U32 R3, R24, 0x1f, RZ ;  /* 0x0000001f18037819 */ /* 0x000fc800000006ff */
[----:B------:R-:W2:Y:S02]  /*bbc0*/  SYNCS.PHASECHK.TRANS64.TRYWAIT P0, [R2+URZ+0x30840], R3 ;  /* 0x03084003020075a7 */ /* 0x000ea4000800017f */
[----:B--2---:R-:W-:Y:S05]  /*bbd0*/  @!P0 BRA `(.L_x_210) ;  /* 0x0000001800588947 */ /* 0x004fea0003800000 */
.L_x_261:
[----:B0-----:R-:W0:Y:S02]  /*bbe0*/  S2R R5, SR_TID.X ;  /* 0x0000000000057919 */ /* 0x001e240000002100 */
[----:B0-----:R-:W-:-:S04]  /*bbf0*/  LOP3.LUT R5, R5, 0x7f, RZ, 0xc0, !PT ;  /* 0x0000007f05057812 */ /* 0x001fc800078ec0ff */
[----:B------:R-:W-:-:S13]  /*bc00*/  ISETP.NE.AND P0, PT, R5, RZ, PT ;  /* 0x000000ff0500720c */ /* 0x000fda0003f05270 */
[----:B------:R-:W-:Y:S05]  /*bc10*/  @P0 BRA `(.L_x_211) ;  /* 0x0000000000140947 */ /* 0x000fea0003800000 */
[----:B------:R-:W-:Y:S01]  /*bc20*/  ISETP.NE.AND P1, PT, R27, RZ, PT ;  /* 0x000000ff1b00720c */ /* 0x000fe20003f25270 */
[----:B--2---:R-:W-:-:S04]  /*bc30*/  IMAD.MOV.U32 R3, RZ, RZ, 0x6000 ;  /* 0x00006000ff037424 */ /* 0x004fc800078e00ff */
[----:B------:R0:W-:Y:S08]  /*bc40*/  SYNCS.ARRIVE.TRANS64 RZ, [R2+URZ+0x30830], R3 ;  /* 0x0308300302ff79a7 */ /* 0x0001f0000800003f */
[----:B------:R-:W-:Y:S05]  /*bc50*/  @!P1 BRA `(.L_x_211) ;  /* 0x0000000000049947 */ /* 0x000fea0003800000 */
[----:B------:R-:W-:Y:S01]  /*bc60*/  BPT.TRAP 0x1 ;  /* 0x000000040000795c */ /* 0x000fe20000300000 */
.L_x_211:
[----:B0-2---:R-:W-:Y:S01]  /*bc70*/  IMAD R2, R22, 0x6000, R26 ;  /* 0x0000600016027824 */ /* 0x005fe200078e021a */
[----:B------:R-:W-:Y:S01]  /*bc80*/  R2UR UR11, R13 ;  /* 0x000000000d0b72ca */ /* 0x000fe200000e0000 */
[----:B------:R-:W-:Y:S01]  /*bc90*/  VIADD R3, R26, 0x30800 ;  /* 0x000308001a037836 */ /* 0x000fe20000000000 */
[----:B------:R-:W-:Y:S01]  /*bca0*/  R2UR UR4, R23 ;  /* 0x00000000170472ca */ /* 0x000fe200000e0000 */
[----:B------:R-:W-:Y:S01]  /*bcb0*/  UIADD3 UR6, UP0, UR38, 0x370, URZ ;  /* 0x0000037026067890 */ /* 0x000fe2000ff1e03f */
[----:B------:R-:W-:Y:S01]  /*bcc0*/  R2UR UR8, R2 ;  /* 0x00000000020872ca */ /* 0x000fe200000e0000 */
[--C-:B------:R-:W-:Y:S01]  /*bcd0*/  IMAD R2, R22, 0x8, R3.reuse ;  /* 0x0000000816027824 */ /* 0x100fe200078e0203 */
[----:B------:R-:W-:Y:S01]  /*bce0*/  R2UR UR12, R0 ;  /* 0x00000000000c72ca */ /* 0x000fe200000e0000 */
[----:B------:R-:W-:Y:S01]  /*bcf0*/  UIADD3.X UR7, URZ, UR39, URZ, UP0, !UPT ;  /* 0x000000273f077290 */ /* 0x000fe200087fe43f */
[----:B-----5:R-:W-:Y:S01]  /*bd00*/  R2UR UR13, R4 ;  /* 0x00000000040d72ca */ /* 0x020fe200000e0000 */
[----:B------:R-:W-:Y:S01]  /*bd10*/  UMOV UR5, 0x14f00000 ;  /* 0x14f0000000057882 */ /* 0x000fe20000000000 */
[----:B------:R-:W-:Y:S01]  /*bd20*/  R2UR UR9, R2 ;  /* 0x00000000020972ca */ /* 0x000fe200000e0000 */
[----:B------:R-:W-:Y:S01]  /*bd30*/  IMAD R2, R10, 0x8, R3 ;  /* 0x000000080a027824 */ /* 0x000fe200078e0203 */
[----:B------:R-:W-:Y:S01]  /*bd40*/  SHF.L.U32 R11, R11, 0x1f, RZ ;  /* 0x0000001f0b0b7819 */ /* 0x000fe200000006ff */
[----:B------:R-:W-:-:S02]  /*bd50*/  UMOV UR10, URZ ;  /* 0x0000003f000a7c82 */ /* 0x000fc40008000000 */
[----:B------:R-:W-:Y:S02]  /*bd60*/  UIMAD UR11, UR11, 0xc0, UR4 ;  /* 0x000000c00b0b78a4 */ /* 0x000fe4000f8e0204 */
[----:B------:R-:W-:Y:S01]  /*bd70*/  UIADD3 UR8, UR8, 0x12400, URZ ;  /* 0x0001240008087890 */ /* 0x000fe2000fffe03f */
[----:B------:R-:W-:-:S05]  /*bd80*/  UMOV UR4, 0x0 ;  /* 0x0000000000047882 */ /* 0x000fca0000000000 */
[----:B------:R-:W-:-:S09]  /*bd90*/  UIADD3 UR9, UR9, 0x30, URZ ;  /* 0x0000003009097890 */ /* 0x000fd2000fffe03f */
[----:B------:R0:W-:Y:S01]  /*bda0*/  UTMALDG.4D [UR8], [UR6], desc[UR4] ;  /* 0x00000408060075b4 */ /* 0x0001e20008019000 */
[----:B------:R-:W2:Y:S02]  /*bdb0*/  SYNCS.PHASECHK.TRANS64.TRYWAIT P1, [R2+URZ+0x60], R11 ;  /* 0x0000600b020075a7 */ /* 0x000ea4000802017f */
[----:B0-2---:R-:W-:Y:S05]  /*bdc0*/  @!P1 BRA `(.L_x_212) ;  /* 0x0000001400f09947 */ /* 0x005fea0003800000 */
.L_x_262:
[----:B------:R-:W-:Y:S05]  /*bdd0*/  @P0 BRA `(.L_x_213) ;  /* 0x0000000000140947 */ /* 0x000fea0003800000 */
[----:B------:R-:W-:Y:S01]  /*bde0*/  ISETP.NE.AND P1, PT, R27, RZ, PT ;  /* 0x000000ff1b00720c */ /* 0x000fe20003f25270 */
[----:B------:R-:W-:-:S04]  /*bdf0*/  IMAD.MOV.U32 R3, RZ, RZ, 0x6000 ;  /* 0x00006000ff037424 */ /* 0x000fc800078e00ff */
[----:B------:R2:W-:Y:S08]  /*be00*/  SYNCS.ARRIVE.TRANS64 RZ, [R2+URZ+0x50], R3 ;  /* 0x0000500302ff79a7 */ /* 0x0005f0000800003f */
[----:B------:R-:W-:Y:S05]  /*be10*/  @!P1 BRA `(.L_x_213) ;  /* 0x0000000000049947 */ /* 0x000fea0003800000 */
[----:B------:R-:W-:Y:S01]  /*be20*/  BPT.TRAP 0x1 ;  /* 0x000000040000795c */ /* 0x000fe20000300000 */
.L_x_213:
        /* <DEDUP_REMOVED lines=19> */
.L_x_208:
[----:B------:R-:W-:Y:S05]  /*bf60*/  BSYNC B1 ;  /* 0x0000000000017941 */ /* 0x000fea0003800000 */
.L_x_207:
[C---:B------:R-:W-:Y:S01]  /*bf70*/  ISETP.GT.AND P0, PT, R9.reuse, 0x1, PT ;  /* 0x000000010900780c */ /* 0x040fe20003f04270 */
[----:B0-2---:R-:W-:-:S04]  /*bf80*/  VIADD R2, R9, 0xfffffffe ;  /* 0xfffffffe09027836 */ /* 0x005fc80000000000 */
[----:B------:R-:W-:-:S08]  /*bf90*/  IMAD.MOV.U32 R9, RZ, RZ, R2 ;  /* 0x000000ffff097224 */ /* 0x000fd000078e0002 */
[----:B------:R-:W-:Y:S05]  /*bfa0*/  @P0 BRA `(.L_x_214) ;  /* 0xfffffff400180947 */ /* 0x000fea000383ffff */
.L_x_190:
[----:B------:R-:W-:Y:S05]  /*bfb0*/  BSYNC B0 ;  /* 0x0000000000007941 */ /* 0x000fea0003800000 */
.L_x_189:
[----:B------:R-:W-:Y:S01]  /*bfc0*/  ISETP.NE.AND P0, PT, R27, RZ, PT ;  /* 0x000000ff1b00720c */ /* 0x000fe20003f05270 */
[----:B------:R-:W-:-:S12]  /*bfd0*/  BSSY B0, `(.L_x_215) ;  /* 0x000000e000007945 */ /* 0x000fd80003800000 */
[----:B------:R-:W-:Y:S05]  /*bfe0*/  @P0 BRA `(.L_x_216) ;  /* 0x0000000000300947 */ /* 0x000fea0003800000 */
[----:B------:R-:W3:Y:S01]  /*bff0*/  S2R R9, SR_LANEID ;  /* 0x0000000000097919 */ /* 0x000ee20000000000 */
[----:B------:R-:W-:Y:S01]  /*c000*/  VOTEU.ANY UR4, UPT, PT ;  /* 0x0000000000047886 */ /* 0x000fe200038e0100 */
[----:B------:R-:W4:Y:S01]  /*c010*/  LDC.64 R2, c[0x0][0xc38] ;  /* 0x00030e00ff027b82 */ /* 0x000f220000000a00 */
[----:B------:R-:W3:Y:S08]  /*c020*/  FLO.U32 R4, UR4 ;  /* 0x0000000400047d00 */ /* 0x000ef000080e0000 */
[----:B--2---:R-:W4:Y:S01]  /*c030*/  POPC R5, UR4 ;  /* 0x0000000400057d09 */ /* 0x004f220008000000 */
[----:B---3--:R-:W-:-:S13]  /*c040*/  ISETP.EQ.U32.AND P0, PT, R4, R9, PT ;  /* 0x000000090400720c */ /* 0x008fda0003f02070 */
[----:B----4-:R-:W2:Y:S01]  /*c050*/  @P0 ATOMG.E.ADD.STRONG.GPU PT, R3, desc[UR46][R2.64], R5 ;  /* 0x00000005020309a8 */ /* 0x010ea200081ee1ee */
[----:B------:R-:W3:Y:S02]  /*c060*/  S2R R6, SR_LTMASK ;  /* 0x0000000000067919 */ /* 0x000ee40000003900 */
[----:B---3--:R-:W-:-:S04]  /*c070*/  LOP3.LUT R6, R6, UR4, RZ, 0xc0, !PT ;  /* 0x0000000406067c12 */ /* 0x008fc8000f8ec0ff */
[----:B------:R-:W3:Y:S01]  /*c080*/  POPC R9, R6 ;  /* 0x0000000600097309 */ /* 0x000ee20000000000 */
[----:B--2---:R-:W3:Y:S02]  /*c090*/  SHFL.IDX PT, R4, R3, R4, 0x1f ;  /* 0x00001f0403047589 */ /* 0x004ee400000e0000 */
[----:B---3--:R-:W-:-:S07]  /*c0a0*/  IADD3 R16, R4, UR37, R9 ;  /* 0x0000002504107c10 */ /* 0x008fce000fffe009 */
.L_x_216:
[----:B------:R-:W-:Y:S05]  /*c0b0*/  BSYNC B0 ;  /* 0x0000000000007941 */ /* 0x000fea0003800000 */
.L_x_215:
[----:B------:R-:W-:Y:S04]  /*c0c0*/  BSSY B0, `(.L_x_217) ;  /* 0x0000020000007945 */ /* 0x000fe80003800000 */
[----:B------:R-:W-:Y:S05]  /*c0d0*/  @!P6 BRA `(.L_x_218) ;  /* 0x000000000078e947 */ /* 0x000fea0003800000 */
[----:B------:R-:W-:Y:S01]  /*c0e0*/  IMAD R3, R22, 0x8, R26 ;  /* 0x0000000816037824 */ /* 0x000fe200078e021a */
[----:B------:R-:W-:-:S04]  /*c0f0*/  SHF.L.U32 R2, R24, 0x1f, RZ ;  /* 0x0000001f18027819 */ /* 0x000fc800000006ff */
[----:B------:R-:W3:Y:S02]  /*c100*/  SYNCS.PHASECHK.TRANS64.TRYWAIT P0, [R3+URZ+0x30860], R2 ;  /* 0x03086002030075a7 */ /* 0x000ee4000800017f */
[----:B---3--:R-:W-:Y:S05]  /*c110*/  @!P0 BRA `(.L_x_219) ;  /* 0x0000001400308947 */ /* 0x008fea0003800000 */
.L_x_263:
[----:B------:R-:W4:Y:S02]  /*c120*/  S2R R4, SR_TID.X ;  /* 0x0000000000047919 */ /* 0x000f240000002100 */
[----:B----4-:R-:W-:-:S04]  /*c130*/  LOP3.LUT R4, R4, 0x7f, RZ, 0xc0, !PT ;  /* 0x0000007f04047812 */ /* 0x010fc800078ec0ff */
[----:B------:R-:W-:-:S13]  /*c140*/  ISETP.NE.AND P0, PT, R4, RZ, PT ;  /* 0x000000ff0400720c */ /* 0x000fda0003f05270 */
[----:B------:R-:W-:Y:S05]  /*c150*/  @P0 BRA `(.L_x_220) ;  /* 0x0000000000140947 */ /* 0x000fea0003800000 */
[----:B------:R-:W-:Y:S01]  /*c160*/  ISETP.NE.AND P1, PT, R27, RZ, PT ;  /* 0x000000ff1b00720c */ /* 0x000fe20003f25270 */
[----:B---3--:R-:W-:-:S04]  /*c170*/  IMAD.MOV.U32 R2, RZ, RZ, 0x6000 ;  /* 0x00006000ff027424 */ /* 0x008fc800078e00ff */
[----:B------:R4:W-:Y:S08]  /*c180*/  SYNCS.ARRIVE.TRANS64 RZ, [R3+URZ+0x30850], R2 ;  /* 0x0308500203ff79a7 */ /* 0x0009f0000800003f */
[----:B------:R-:W-:Y:S05]  /*c190*/  @!P1 BRA `(.L_x_220) ;  /* 0x0000000000049947 */ /* 0x000fea0003800000 */
[----:B------:R-:W-:Y:S01]  /*c1a0*/  BPT.TRAP 0x1 ;  /* 0x000000040000795c */ /* 0x000fe20000300000 */
.L_x_220:
[----:B--2---:R-:W-:Y:S01]  /*c1b0*/  IMAD R26, R22, 0x6000, R26 ;  /* 0x00006000161a7824 */ /* 0x004fe200078e021a */
        /* <DEDUP_REMOVED lines=9> */
[----:B------:R-:W-:-:S05]  /*c250*/  R2UR UR13, R7 ;  /* 0x00000000070d72ca */ /* 0x000fca00000e0000 */
[----:B------:R-:W-:Y:S02]  /*c260*/  UIMAD UR11, UR11, 0xc0, UR4 ;  /* 0x000000c00b0b78a4 */ /* 0x000fe4000f8e0204 */
[----:B------:R-:W-:Y:S02]  /*c270*/  UIADD3 UR9, UR9, 0x30850, URZ ;  /* 0x0003085009097890 */ /* 0x000fe4000fffe03f */
[----:B------:R-:W-:Y:S01]  /*c280*/  UIADD3 UR8, UR8, 0x400, URZ ;  /* 0x0000040008087890 */ /* 0x000fe2000fffe03f */
[----:B------:R-:W-:-:S08]  /*c290*/  UMOV UR4, 0x0 ;  /* 0x0000000000047882 */ /* 0x000fd00000000000 */
[----:B------:R2:W-:Y:S02]  /*c2a0*/  UTMALDG.4D [UR8], [UR6], desc[UR4] ;  /* 0x00000408060075b4 */ /* 0x0005e40008019000 */
[----:B--2---:R-:W-:Y:S01]  /*c2b0*/  NOP ;  /* 0x0000000000007918 */ /* 0x004fe20000000000 */
.L_x_218:
[----:B------:R-:W-:Y:S05]  /*c2c0*/  BSYNC B0 ;  /* 0x0000000000007941 */ /* 0x000fea0003800000 */
.L_x_217:
[----:B------:R-:W-:-:S05]  /*c2d0*/  VIADD R22, R22, 0x1 ;  /* 0x0000000116167836 */ /* 0x000fca0000000000 */
[----:B------:R-:W-:-:S04]  /*c2e0*/  ISETP.NE.AND P0, PT, R22, 0x2, PT ;  /* 0x000000021600780c */ /* 0x000fc80003f05270 */
[----:B---34-:R-:W-:Y:S02]  /*c2f0*/  SEL R3, RZ, 0x1, P0 ;  /* 0x00000001ff037807 */ /* 0x018fe40000000000 */
[----:B------:R-:W-:Y:S02]  /*c300*/  SEL R22, R22, RZ, P0 ;  /* 0x000000ff16167207 */ /* 0x000fe40000000000 */
[----:B------:R-:W-:-:S07]  /*c310*/  LOP3.LUT R24, R24, R3, RZ, 0x3c, !PT ;  /* 0x0000000318187212 */ /* 0x000fce00078e3cff */
.L_x_176:
[----:B------:R-:W-:Y:S05]  /*c320*/  BSYNC B6 ;  /* 0x0000000000067941 */ /* 0x000fea0003800000 */
.L_x_174:
[----:B------:R-:W-:-:S03]  /*c330*/  UMOV UR4, 0xffffffff ;  /* 0xffffffff00047882 */ /* 0x000fc60000000000 */
[----:B------:R-:W-:Y:S05]  /*c340*/  BRA.DIV UR4, `(.L_x_221) ;  /* 0x0000001204b87947 */ /* 0x000fea000b800000 */
[----:B--2---:R2:W3:Y:S04]  /*c350*/  SHFL.IDX PT, R5, R16, RZ, 0x1f ;  /* 0x00001fff10057589 */ /* 0x0044e800000e0000 */
[----:B------:R2:W4:Y:S02]  /*c360*/  SHFL.IDX PT, R0, R16, 0x1, 0x1f ;  /* 0x00201f0010007f89 */ /* 0x00052400000e0000 */
.L_x_267:
[----:B------:R-:W-:Y:S01]  /*c370*/  ULDC UR4, c[0x0][0xc14] ;  /* 0x0003050000047ab9 */ /* 0x000fe20000000800 */
[C---:B------:R-:W-:Y:S01]  /*c380*/  IMAD.IADD R7, R27.reuse, 0x1, R19 ;  /* 0x000000011b077824 */ /* 0x040fe200078e0213 */
[----:B------:R-:W-:Y:S01]  /*c390*/  ISETP.NE.AND P0, PT, R27, 0x1f, PT ;  /* 0x0000001f1b00780c */ /* 0x000fe20003f05270 */
[----:B------:R-:W-:Y:S01]  /*c3a0*/  IMAD.U32 R4, RZ, RZ, UR4 ;  /* 0x00000004ff047e24 */ /* 0x000fe2000f8e00ff */
[----:B------:R-:W-:Y:S01]  /*c3b0*/  BSSY B0, `(.L_x_222) ;  /* 0x0000007000007945 */ /* 0x000fe20003800000 */
[----:B------:R-:W-:-:S03]  /*c3c0*/  IMAD.MOV.U32 R2, RZ, RZ, RZ ;  /* 0x000000ffff027224 */ /* 0x000fc600078e00ff */
[----:B------:R-:W-:-:S13]  /*c3d0*/  ISETP.GE.OR P0, PT, R7, R4, !P0 ;  /* 0x000000040700720c */ /* 0x000fda0004706670 */
[----:B------:R-:W-:Y:S05]  /*c3e0*/  @P0 BRA `(.L_x_223) ;  /* 0x00000000000c0947 */ /* 0x000fea0003800000 */
[----:B------:R-:W0:Y:S02]  /*c3f0*/  LDC.64 R2, c[0x0][0xc58] ;  /* 0x00031600ff027b82 */ /* 0x000e240000000a00 */
[----:B0-----:R-:W-:-:S06]  /*c400*/  IMAD.WIDE R2, R7, 0x4, R2 ;  /* 0x0000000407027825 */ /* 0x001fcc00078e0202 */
[----:B------:R0:W5:Y:S02]  /*c410*/  LDG.E R2, desc[UR46][R2.64] ;  /* 0x0000002e02027981 */ /* 0x000164000c1e1900 */
.L_x_223:
[----:B------:R-:W-:Y:S05]  /*c420*/  BSYNC B0 ;  /* 0x0000000000007941 */ /* 0x000fea0003800000 */
.L_x_222:
[----:B------:R-:W-:-:S03]  /*c430*/  UMOV UR4, 0xffffffff ;  /* 0xffffffff00047882 */ /* 0x000fc60000000000 */
[----:B------:R-:W-:Y:S05]  /*c440*/  BRA.DIV UR4, `(.L_x_224) ;  /* 0x0000001204c47947 */ /* 0x000fea000b800000 */
[----:B-----5:R-:W0:Y:S01]  /*c450*/  SHFL.UP PT, R14, R2, 0x1, RZ ;  /* 0x04200000020e7989 */ /* 0x020e2200000e00ff */
        /* <DEDUP_REMOVED lines=19> */
[----:B------:R0:W0:Y:S02]  /*c590*/  SHFL.IDX PT, R14, R8, 0x1f, 0x1f ;  /* 0x03e01f00080e7f89 */ /* 0x00002400000e0000 */
.L_x_275:
[----:B------:R-:W-:Y:S02]  /*c5a0*/  ULDC UR4, c[0x0][0xc10] ;  /* 0x0003040000047ab9 */ /* 0x000fe40000000800 */
[----:B------:R-:W-:-:S04]  /*c5b0*/  IMAD.U32 R7, RZ, RZ, UR4 ;  /* 0x00000004ff077e24 */ /* 0x000fc8000f8e00ff */
[----:B0-----:R-:W-:-:S04]  /*c5c0*/  IMAD R3, R14, R7, RZ ;  /* 0x000000070e037224 */ /* 0x001fc800078e02ff */
[----:B----4-:R-:W-:-:S05]  /*c5d0*/  IMAD.IADD R6, R0, 0x1, R3 ;  /* 0x0000000100067824 */ /* 0x010fca00078e0203 */
[----:B---3--:R-:W-:-:S13]  /*c5e0*/  ISETP.GT.AND P0, PT, R6, R5, PT ;  /* 0x000000050600720c */ /* 0x008fda0003f04270 */
[----:B------:R-:W-:Y:S05]  /*c5f0*/  @P0 BRA `(.L_x_225) ;  /* 0x0000000000ac0947 */ /* 0x000fea0003800000 */
[----:B------:R-:W0:Y:S02]  /*c600*/  LDC R4, c[0x0][0xc14] ;  /* 0x00030500ff047b82 */ /* 0x000e240000000800 */
.L_x_230:
[----:B------:R-:W-:-:S05]  /*c610*/  VIADD R19, R19, 0x1f ;  /* 0x0000001f13137836 */ /* 0x000fca0000000000 */
[----:B0-----:R-:W-:-:S13]  /*c620*/  ISETP.GE.AND P0, PT, R19, R4, PT ;  /* 0x000000041300720c */ /* 0x001fda0003f06270 */
[----:B------:R-:W-:Y:S05]  /*c630*/  @P0 BRA `(.L_x_226) ;  /* 0x0000000400540947 */ /* 0x000fea0003800000 */
[C---:B------:R-:W-:Y:S01]  /*c640*/  IMAD.IADD R7, R27.reuse, 0x1, R19 ;  /* 0x000000011b077824 */ /* 0x040fe200078e0213 */
[----:B------:R-:W-:Y:S01]  /*c650*/  ISETP.NE.AND P1, PT, R27, 0x1f, PT ;  /* 0x0000001f1b00780c */ /* 0x000fe20003f25270 */
[----:B------:R-:W-:Y:S01]  /*c660*/  BSSY B0, `(.L_x_227) ;  /* 0x0000007000007945 */ /* 0x000fe20003800000 */
[----:B------:R-:W-:Y:S02]  /*c670*/  IMAD.MOV.U32 R2, RZ, RZ, RZ ;  /* 0x000000ffff027224 */ /* 0x000fe400078e00ff */
[----:B------:R-:W-:-:S13]  /*c680*/  ISETP.GE.OR P0, PT, R7, R4, !P1 ;  /* 0x000000040700720c */ /* 0x000fda0004f06670 */
[----:B------:R-:W-:Y:S05]  /*c690*/  @P0 BRA `(.L_x_228) ;  /* 0x00000000000c0947 */ /* 0x000fea0003800000 */
[----:B------:R-:W0:Y:S02]  /*c6a0*/  LDC.64 R2, c[0x0][0xc58] ;  /* 0x00031600ff027b82 */ /* 0x000e240000000a00 */
[----:B0-----:R-:W-:-:S06]  /*c6b0*/  IMAD.WIDE R2, R7, 0x4, R2 ;  /* 0x0000000407027825 */ /* 0x001fcc00078e0202 */
[----:B------:R0:W5:Y:S02]  /*c6c0*/  LDG.E R2, desc[UR46][R2.64] ;  /* 0x0000002e02027981 */ /* 0x000164000c1e1900 */
.L_x_228:
[----:B------:R-:W-:Y:S05]  /*c6d0*/  BSYNC B0 ;  /* 0x0000000000007941 */ /* 0x000fea0003800000 */
.L_x_227:
[----:B------:R-:W-:-:S03]  /*c6e0*/  UMOV UR4, 0xffffffff ;  /* 0xffffffff00047882 */ /* 0x000fc60000000000 */
[----:B------:R-:W-:Y:S05]  /*c6f0*/  BRA.DIV UR4, `(.L_x_229) ;  /* 0x0000001204e87947 */ /* 0x000fea000b800000 */
[----:B-----5:R-:W3:Y:S01]  /*c700*/  SHFL.UP PT, R14, R2, 0x1, RZ ;  /* 0x04200000020e7989 */ /* 0x020ee200000e00ff */
[C---:B------:R-:W-:Y:S02]  /*c710*/  ISETP.NE.AND P0, PT, R27.reuse, RZ, PT ;  /* 0x000000ff1b00720c */ /* 0x040fe40003f05270 */
[C---:B------:R-:W-:Y:S02]  /*c720*/  ISETP.GE.U32.AND P1, PT, R27.reuse, 0x2, PT ;  /* 0x000000021b00780c */ /* 0x040fe40003f26070 */
[----:B---3--:R-:W-:Y:S02]  /*c730*/  SEL R13, R14, RZ, P0 ;  /* 0x000000ff0e0d7207 */ /* 0x008fe40000000000 */
[----:B------:R-:W-:-:S03]  /*c740*/  ISETP.GE.U32.AND P0, PT, R27, 0x4, PT ;  /* 0x000000041b00780c */ /* 0x000fc60003f06070 */
[----:B------:R-:W-:-:S05]  /*c750*/  IMAD.IADD R13, R2, 0x1, R13 ;  /* 0x00000001020d7824 */ /* 0x000fca00078e020d */
[----:B------:R-:W3:Y:S02]  /*c760*/  SHFL.UP PT, R14, R13, 0x2, RZ ;  /* 0x044000000d0e7989 */ /* 0x000ee400000e00ff */
[----:B---3--:R-:W-:Y:S02]  /*c770*/  SEL R0, R14, RZ, P1 ;  /* 0x000000ff0e007207 */ /* 0x008fe40000800000 */
        /* <DEDUP_REMOVED lines=12> */
[----:B------:R0:W3:Y:S02]  /*c840*/  SHFL.IDX PT, R14, R8, 0x1f, 0x1f ;  /* 0x03e01f00080e7f89 */ /* 0x0000e400000e0000 */
.L_x_283:
[----:B------:R-:W-:Y:S02]  /*c850*/  ULDC UR4, c[0x0][0xc10] ;  /* 0x0003040000047ab9 */ /* 0x000fe40000000800 */
[----:B------:R-:W-:-:S04]  /*c860*/  IMAD.U32 R7, RZ, RZ, UR4 ;  /* 0x00000004ff077e24 */ /* 0x000fc8000f8e00ff */
[----:B---3--:R-:W-:-:S04]  /*c870*/  IMAD R3, R14, R7, RZ ;  /* 0x000000070e037224 */ /* 0x008fc800078e02ff */
[----:B------:R-:W-:-:S05]  /*c880*/  IMAD.IADD R6, R3, 0x1, R6 ;  /* 0x0000000103067824 */ /* 0x000fca00078e0206 */
[----:B------:R-:W-:-:S13]  /*c890*/  ISETP.GT.AND P0, PT, R6, R5, PT ;  /* 0x000000050600720c */ /* 0x000fda0003f04270 */
[----:B------:R-:W-:Y:S05]  /*c8a0*/  @!P0 BRA `(.L_x_230) ;  /* 0xfffffffc00588947 */ /* 0x000fea000383ffff */
.L_x_225:
[----:B------:R-:W-:Y:S01]  /*c8b0*/  IMAD.IADD R6, R6, 0x1, -R3 ;  /* 0x0000000106067824 */ /* 0x000fe200078e0a03 */
[----:B------:R-:W-:-:S03]  /*c8c0*/  UMOV UR4, 0xffffffff ;  /* 0xffffffff00047882 */ /* 0x000fc60000000000 */
[----:B------:R-:W-:-:S05]  /*c8d0*/  IMAD R0, R8, R7, R6 ;  /* 0x0000000708007224 */ /* 0x000fca00078e0206 */
[----:B------:R-:W-:Y:S01]  /*c8e0*/  ISETP.GT.AND P6, PT, R0, R5, PT ;  /* 0x000000050000720c */ /* 0x000fe20003fc4270 */
[----:B------:R-:W-:-:S12]  /*c8f0*/  BRA.DIV UR4, `(.L_x_231) ;  /* 0x0000001604387947 */ /* 0x000fd8000b800000 */
[----:B------:R-:W-:-:S04]  /*c900*/  VOTE.ANY R3, PT, !P6 ;  /* 0x0000000000037806 */ /* 0x000fc800070e0100 */
[----:B------:R-:W3:Y:S02]  /*c910*/  POPC R0, R3 ;  /* 0x0000000300007309 */ /* 0x000ee40000000000 */
[----:B---3--:R3:W4:Y:S02]  /*c920*/  SHFL.IDX PT, R17, R2, R0, 0x1f ;  /* 0x00001f0002117589 */ /* 0x00872400000e0000 */
.L_x_287:
[----:B------:R-:W-:Y:S01]  /*c930*/  ISETP.NE.AND P0, PT, R3, RZ, PT ;  /* 0x000000ff0300720c */ /* 0x000fe20003f05270 */
[----:B------:R-:W-:-:S12]  /*c940*/  IMAD.MOV.U32 R14, RZ, RZ, RZ ;  /* 0x000000ffff0e7224 */ /* 0x000fd800078e00ff */
[----:B------:R-:W-:Y:S05]  /*c950*/  @!P0 BRA `(.L_x_232) ;  /* 0x0000000000108947 */ /* 0x000fea0003800000 */
[----:B------:R-:W-:Y:S01]  /*c960*/  UMOV UR4, 0xffffffff ;  /* 0xffffffff00047882 */ /* 0x000fe20000000000 */
[----:B------:R-:W-:Y:S02]  /*c970*/  IADD3 R12, R0, -0x1, RZ ;  /* 0xffffffff000c7810 */ /* 0x000fe40007ffe0ff */
[----:B------:R-:W-:Y:S05]  /*c980*/  BRA.DIV UR4, `(.L_x_233) ;  /* 0x00000016045c7947 */ /* 0x000fea000b800000 */
[----:B------:R0:W0:Y:S02]  /*c990*/  SHFL.IDX PT, R14, R8, R12, 0x1f ;  /* 0x00001f0c080e7589 */ /* 0x00002400000e0000 */
.L_x_232:
[----:B0---4-:R-:W-:Y:S01]  /*c9a0*/  IABS R8, R17 ;  /* 0x0000001100087213 */ /* 0x011fe20000000000 */
[----:B--2---:R-:W-:Y:S02]  /*c9b0*/  IMAD R16, R14, R7, R6 ;  /* 0x000000070e107224 */ /* 0x004fe400078e0206 */
[----:B------:R-:W-:Y:S01]  /*c9c0*/  IMAD.IADD R19, R0, 0x1, R19 ;  /* 0x0000000100137824 */ /* 0x000fe200078e0213 */
[----:B------:R-:W0:Y:S01]  /*c9d0*/  I2F.RP R9, R8 ;  /* 0x0000000800097306 */ /* 0x000e220000209400 */
[----:B------:R-:W-:Y:S01]  /*c9e0*/  IMAD.IADD R6, R5, 0x1, -R16 ;  /* 0x0000000105067824 */ /* 0x000fe200078e0a10 */
[----:B------:R-:W-:-:S05]  /*c9f0*/  IABS R5, R17 ;  /* 0x0000001100057213 */ /* 0x000fca0000000000 */
[----:B------:R-:W-:Y:S01]  /*ca00*/  IMAD.MOV R5, RZ, RZ, -R5 ;  /* 0x000000ffff057224 */ /* 0x000fe200078e0a05 */
[----:B0-----:R-:W3:Y:S02]  /*ca10*/  MUFU.RCP R9, R9 ;  /* 0x0000000900097308 */ /* 0x001ee40000001000 */
[----:B---3--:R-:W-:-:S06]  /*ca20*/  VIADD R2, R9, 0xffffffe ;  /* 0x0ffffffe09027836 */ /* 0x008fcc0000000000 */
[----:B------:R0:W2:Y:S02]  /*ca30*/  F2I.FTZ.U32.TRUNC.NTZ R3, R2 ;  /* 0x0000000200037305 */ /* 0x0000a4000021f000 */
[----:B0-----:R-:W-:Y:S02]  /*ca40*/  IMAD.MOV.U32 R2, RZ, RZ, RZ ;  /* 0x000000ffff027224 */ /* 0x001fe400078e00ff */
[----:B--2---:R-:W-:-:S04]  /*ca50*/  IMAD.MOV R11, RZ, RZ, -R3 ;  /* 0x000000ffff0b7224 */ /* 0x004fc800078e0a03 */
[----:B------:R-:W-:-:S04]  /*ca60*/  IMAD R7, R11, R8, RZ ;  /* 0x000000080b077224 */ /* 0x000fc800078e02ff */
[----:B------:R-:W-:Y:S01]  /*ca70*/  IMAD.HI.U32 R3, R3, R7, R2 ;  /* 0x0000000703037227 */ /* 0x000fe200078e0002 */
[----:B------:R-:W-:-:S05]  /*ca80*/  IABS R2, R6 ;  /* 0x0000000600027213 */ /* 0x000fca0000000000 */
        /* <DEDUP_REMOVED lines=16> */
.L_x_226:
[----:B------:R-:W-:Y:S01]  /*cb90*/  UMOV UR4, URZ ;  /* 0x0000003f00047c82 */ /* 0x000fe20008000000 */
[----:B------:R-:W-:Y:S01]  /*cba0*/  UMOV UR5, URZ ;  /* 0x0000003f00057c82 */ /* 0x000fe20008000000 */
[----:B------:R-:W-:Y:S01]  /*cbb0*/  ULDC UR6, c[0x0][0xc14] ;  /* 0x0003050000067ab9 */ /* 0x000fe20000000800 */
[----:B--2---:R-:W-:Y:S02]  /*cbc0*/  IMAD.MOV.U32 R16, RZ, RZ, R5 ;  /* 0x000000ffff107224 */ /* 0x004fe400078e0005 */
[----:B------:R-:W-:Y:S02]  /*cbd0*/  IMAD.U32 R17, RZ, RZ, UR4 ;  /* 0x00000004ff117e24 */ /* 0x000fe4000f8e00ff */
[----:B------:R-:W-:Y:S02]  /*cbe0*/  IMAD.U32 R18, RZ, RZ, UR5 ;  /* 0x00000005ff127e24 */ /* 0x000fe4000f8e00ff */
[----:B------:R-:W-:-:S07]  /*cbf0*/  IMAD.U32 R19, RZ, RZ, UR6 ;  /* 0x00000006ff137e24 */ /* 0x000fce000f8e00ff */
.L_x_234:
[----:B------:R-:W-:Y:S01]  /*cc00*/  ISETP.NE.AND P0, PT, R27, RZ, PT ;  /* 0x000000ff1b00720c */ /* 0x000fe20003f05270 */
[----:B------:R-:W-:Y:S05]  /*cc10*/  WARPSYNC.ALL ;  /* 0x0000000000007948 */ /* 0x000fea0003800000 */
[----:B------:R-:W-:Y:S07]  /*cc20*/  BAR.SYNC.DEFER_BLOCKING 0x4, 0x1a0 ;  /* 0x0106800000007b1d */ /* 0x000fee0000010000 */
[----:B------:R-:W-:Y:S01]  /*cc30*/  @!P0 MOV R0, 0x400 ;  /* 0x0000040000008802 */ /* 0x000fe20000000f00 */
[----:B------:R-:W0:Y:S03]  /*cc40*/  @!P0 S2R R3, SR_CgaCtaId ;  /* 0x0000000000038919 */ /* 0x000e260000008800 */
[----:B0-----:R-:W-:-:S05]  /*cc50*/  @!P0 LEA R0, R3, R0, 0x18 ;  /* 0x0000000003008211 */ /* 0x001fca00078ec0ff */
[----:B------:R2:W-:Y:S01]  /*cc60*/  @!P0 STS.128 [R0+0x308d0], R16 ;  /* 0x0308d01000008388 */ /* 0x0005e20000000c00 */
[----:B------:R-:W-:Y:S06]  /*cc70*/  BAR.ARV 0x5, 0x1a0 ;  /* 0x0146800000007b1d */ /* 0x000fec0000002000 */
[----:B------:R-:W-:-:S13]  /*cc80*/  ISETP.GE.AND P0, PT, R19, R4, PT ;  /* 0x000000041300720c */ /* 0x000fda0003f06270 */
[----:B------:R-:W-:Y:S05]  /*cc90*/  @!P0 BRA `(.L_x_235) ;  /* 0xffffffd000008947 */ /* 0x000fea000383ffff */
.L_x_172:
[----:B0-2---:R-:W2:Y:S01]  /*cca0*/  LDL.LU R0, [R1+0xc] ;  /* 0x00000c0001007983 */ /* 0x005ea20000300800 */
[----:B------:R-:W-:Y:S01]  /*ccb0*/  BSSY B0, `(.L_x_236) ;  /* 0x000000b000007945 */ /* 0x000fe20003800000 */
[----:B------:R-:W0:Y:S01]  /*ccc0*/  S2R R5, SR_CgaCtaId ;  /* 0x0000000000057919 */ /* 0x000e220000008800 */
[----:B--2---:R-:W-:-:S05]  /*ccd0*/  VIADD R0, R0, 0x1 ;  /* 0x0000000100007836 */ /* 0x004fca0000000000 */
[----:B------:R-:W-:-:S04]  /*cce0*/  LEA.HI R2, R0, R0, RZ, 0x1 ;  /* 0x0000000000027211 */ /* 0x000fc800078f08ff */
[----:B------:R-:W-:Y:S02]  /*ccf0*/  LOP3.LUT R3, R2, 0xfffffffe, RZ, 0xc0, !PT ;  /* 0xfffffffe02037812 */ /* 0x000fe400078ec0ff */
[----:B------:R-:W-:-:S03]  /*cd00*/  MOV R2, 0x400 ;  /* 0x0000040000027802 */ /* 0x000fc60000000f00 */
[----:B------:R-:W-:Y:S01]  /*cd10*/  IMAD.IADD R0, R0, 0x1, -R3 ;  /* 0x0000000100007824 */ /* 0x000fe200078e0a03 */
[----:B0-----:R-:W-:-:S04]  /*cd20*/  LEA R9, R5, R2, 0x18 ;  /* 0x0000000205097211 */ /* 0x001fc800078ec0ff */
[----:B------:R-:W-:-:S04]  /*cd30*/  SHF.L.U32 R0, R0, 0x1f, RZ ;  /* 0x0000001f00007819 */ /* 0x000fc800000006ff */
[----:B------:R-:W0:Y:S02]  /*cd40*/  SYNCS.PHASECHK.TRANS64.TRYWAIT P0, [R9+URZ+0x30820], R0 ;  /* 0x03082000090075a7 */ /* 0x000e24000800017f */
[----:B0-----:R-:W-:Y:S05]  /*cd50*/  @!P0 BRA `(.L_x_237) ;  /* 0x00000010008c8947 */ /* 0x001fea0003800000 */
.L_x_290:
[----:B------:R-:W-:Y:S05]  /*cd60*/  BSYNC B0 ;  /* 0x0000000000007941 */ /* 0x000fea0003800000 */
.L_x_236:
[----:B------:R-:W-:-:S03]  /*cd70*/  UMOV UR4, 0xffffffff ;  /* 0xffffffff00047882 */ /* 0x000fc60000000000 */
[----:B------:R-:W-:Y:S05]  /*cd80*/  BRA.DIV UR4, `(.L_x_238) ;  /* 0x0000001204947947 */ /* 0x000fea000b800000 */
[----:B0-----:R-:W0:Y:S02]  /*cd90*/  S2R R0, SR_TID.X ;  /* 0x0000000000007919 */ /* 0x001e240000002100 */
[----:B0-----:R-:W-:-:S04]  /*cda0*/  SHF.R.U32.HI R0, RZ, 0x5, R0 ;  /* 0x00000005ff007819 */ /* 0x001fc80000011600 */
[----:B------:R-:W-:-:S05]  /*cdb0*/  LOP3.LUT R0, R0, 0x3, RZ, 0xc0, !PT ;  /* 0x0000000300007812 */ /* 0x000fca00078ec0ff */
[----:B------:R0:W2:Y:S02]  /*cdc0*/  SHFL.IDX PT, R14, R0, RZ, 0x1f ;  /* 0x00001fff000e7589 */ /* 0x0000a400000e0000 */
.L_x_293:
[----:B--2---:R-:W-:Y:S01]  /*cdd0*/  ISETP.NE.AND P0, PT, R14, RZ, PT ;  /* 0x000000ff0e00720c */ /* 0x004fe20003f05270 */
[----:B------:R-:W-:-:S12]  /*cde0*/  BSSY B0, `(.L_x_239) ;  /* 0x0000024000007945 */ /* 0x000fd80003800000 */
[----:B------:R-:W-:Y:S05]  /*cdf0*/  @P0 BRA `(.L_x_240) ;  /* 0x0000000000880947 */ /* 0x000fea0003800000 */
[----:B------:R-:W-:-:S03]  /*ce00*/  UMOV UR4, 0xffffffff ;  /* 0xffffffff00047882 */ /* 0x000fc60000000000 */
[----:B------:R-:W-:Y:S05]  /*ce10*/  BRA.DIV UR4, `(.L_x_241) ;  /* 0x0000001204a47947 */ /* 0x000fea000b800000 */
[----:B------:R-:W-:-:S13]  /*ce20*/  ELECT P6, URZ, PT ;  /* 0x00000000003f782f */ /* 0x000fda00038c0000 */
.L_x_296:
[----:B------:R-:W-:Y:S05]  /*ce30*/  @!P6 BRA `(.L_x_240) ;  /* 0x000000000078e947 */ /* 0x000fea0003800000 */
[----:B------:R-:W-:-:S06]  /*ce40*/  ULOP3.LUT UR4, UR36, 0x2, URZ, 0xfc, !UPT ;  /* 0x0000000224047892 */ /* 0x000fcc000f8efc3f */
[----:B0-----:R-:W-:-:S05]  /*ce50*/  IMAD.U32 R0, RZ, RZ, UR4 ;  /* 0x00000004ff007e24 */ /* 0x001fca000f8e00ff */
[----:B------:R-:W-:-:S13]  /*ce60*/  ISETP.NE.AND P2, PT, R0, 0x3, PT ;  /* 0x000000030000780c */ /* 0x000fda0003f45270 */
[----:B------:R-:W-:Y:S05]  /*ce70*/  @!P2 BRA `(.L_x_242) ;  /* 0x000000000004a947 */ /* 0x000fea0003800000 */
[----:B------:R-:W-:Y:S01]  /*ce80*/  BPT.TRAP 0x1 ;  /* 0x000000040000795c */ /* 0x000fe20000300000 */
.L_x_242:
[----:B------:R-:W-:Y:S01]  /*ce90*/  VIADD R3, R9, 0x30840 ;  /* 0x0003084009037836 */ /* 0x000fe20000000000 */
[----:B------:R-:W-:Y:S01]  /*cea0*/  SHF.L.U32 R2, R24, 0x1f, RZ ;  /* 0x0000001f18027819 */ /* 0x000fe200000006ff */
[C---:B------:R-:W-:Y:S02]  /*ceb0*/  VIADD R0, R22.reuse, 0x1 ;  /* 0x0000000116007836 */ /* 0x040fe40000000000 */
[----:B------:R-:W-:-:S03]  /*cec0*/  IMAD R7, R22, 0x8, R3 ;  /* 0x0000000816077824 */ /* 0x000fc600078e0203 */
[C---:B------:R-:W-:Y:S01]  /*ced0*/  ISETP.NE.AND P1, PT, R0.reuse, 0x2, PT ;  /* 0x000000020000780c */ /* 0x040fe20003f25270 */
[----:B------:R-:W0:Y:S03]  /*cee0*/  SYNCS.PHASECHK.TRANS64.TRYWAIT P0, [R7+URZ], R2 ;  /* 0x00000002070075a7 */ /* 0x000e26000800017f */
[----:B------:R-:W-:Y:S02]  /*cef0*/  SEL R5, RZ, 0x1, P1 ;  /* 0x00000001ff057807 */ /* 0x000fe40000800000 */
[----:B------:R-:W-:Y:S02]  /*cf00*/  SEL R4, R0, RZ, P1 ;  /* 0x000000ff00047207 */ /* 0x000fe40000800000 */
[----:B------:R-:W-:-:S03]  /*cf10*/  LOP3.LUT R0, R24, R5, RZ, 0x3c, !PT ;  /* 0x0000000518007212 */ /* 0x000fc600078e3cff */
[----:B------:R-:W-:Y:S01]  /*cf20*/  IMAD R3, R4, 0x8, R3 ;  /* 0x0000000804037824 */ /* 0x000fe200078e0203 */
[----:B------:R-:W-:Y:S01]  /*cf30*/  SHF.L.U32 R0, R0, 0x1f, RZ ;  /* 0x0000001f00007819 */ /* 0x000fe200000006ff */
[----:B0-----:R-:W-:Y:S06]  /*cf40*/  @!P0 BRA `(.L_x_243) ;  /* 0x0000001000788947 */ /* 0x001fec0003800000 */
.L_x_297:
[----:B------:R-:W2:Y:S02]  /*cf50*/  SYNCS.PHASECHK.TRANS64.TRYWAIT P0, [R3+URZ], R0 ;  /* 0x00000000030075a7 */ /* 0x000ea4000800017f */
[----:B--2---:R-:W-:Y:S05]  /*cf60*/  @!P0 BRA `(.L_x_244) ;  /* 0x0000001000848947 */ /* 0x004fea0003800000 */
.L_x_298:
[----:B------:R-:W-:Y:S05]  /*cf70*/  @!P2 BRA `(.L_x_245) ;  /* 0x000000000004a947 */ /* 0x000fea0003800000 */
[----:B------:R-:W-:Y:S01]  /*cf80*/  BPT.TRAP 0x1 ;  /* 0x000000040000795c */ /* 0x000fe20000300000 */
.L_x_245:
[----:B--2---:R-:W-:-:S04]  /*cf90*/  VIADD R3, R9, 0x30860 ;  /* 0x0003086009037836 */ /* 0x004fc80000000000 */
[----:B------:R-:W-:-:S04]  /*cfa0*/  IMAD R5, R22, 0x8, R3 ;  /* 0x0000000816057824 */ /* 0x000fc800078e0203 */
[----:B------:R-:W2:Y:S02]  /*cfb0*/  SYNCS.PHASECHK.TRANS64.TRYWAIT P0, [R5+URZ], R2 ;  /* 0x00000002050075a7 */ /* 0x000ea4000800017f */
[----:B--2---:R-:W-:Y:S05]  /*cfc0*/  @!P0 BRA `(.L_x_246) ;  /* 0x0000001000808947 */ /* 0x004fea0003800000 */
.L_x_299:
[----:B------:R-:W-:-:S07]  /*cfd0*/  IMAD R3, R4, 0x8, R3 ;  /* 0x0000000804037824 */ /* 0x000fce00078e0203 */
.L_x_247:
[----:B---3--:R3:W4:Y:S02]  /*cfe0*/  SYNCS.PHASECHK.TRANS64.TRYWAIT P0, [R3+URZ], R0 ;  /* 0x00000000030075a7 */ /* 0x008724000800017f */
[----:B----4-:R-:W-:Y:S05]  /*cff0*/  @!P0 NANOSLEEP.SYNCS 0x989680 ;  /* 0x009896800000895d */ /* 0x010fea0003900000 */
[----:B------:R-:W4:Y:S02]  /*d000*/  @!P0 SYNCS.PHASECHK.TRANS64 P0, [R3+URZ], R0 ;  /* 0x00000000030085a7 */ /* 0x000f24000800007f */
[----:B----4-:R-:W-:Y:S05]  /*d010*/  @!P0 BRA `(.L_x_247) ;  /* 0xfffffffc00f08947 */ /* 0x010fea000383ffff */
.L_x_240:
[----:B------:R-:W-:Y:S05]  /*d020*/  BSYNC B0 ;  /* 0x0000000000007941 */ /* 0x000fea0003800000 */
.L_x_239:
[----:B------:R-:W-:Y:S05]  /*d030*/  EXIT ;  /* 0x000000000000794d */ /* 0x000fea0003800000 */
.L_x_126:
[----:B0-----:R-:W-:-:S04]  /*d040*/  IMAD.U32 R3, RZ, RZ, UR40 ;  /* 0x00000028ff037e24 */ /* 0x001fc8000f8e00ff */
[----:B------:R0:W1:Y:S03]  /*d050*/  SYNCS.PHASECHK.TRANS64.TRYWAIT P1, [R3+URZ+0x30800], R0 ;  /* 0x03080000030075a7 */ /* 0x000066000802017f */
[----:B-1----:R-:W-:Y:S05]  /*d060*/  @!P1 NANOSLEEP.SYNCS 0x989680 ;  /* 0x009896800000995d */ /* 0x002fea0003900000 */
[----:B------:R-:W1:Y:S02]  /*d070*/  @!P1 SYNCS.PHASECHK.TRANS64 P1, [R3+URZ+0x30800], R0 ;  /* 0x03080000030095a7 */ /* 0x000e64000802007f */
[----:B-1----:R-:W-:Y:S05]  /*d080*/  @!P1 BRA `(.L_x_126) ;  /* 0xfffffffc00ec9947 */ /* 0x002fea000383ffff */
[----:B------:R-:W-:Y:S05]  /*d090*/  BRA `(.L_x_248) ;  /* 0xffffff4400847947 */ /* 0x000fea000383ffff */
.L_x_130:
[----:B-1----:R1:W2:Y:S02]  /*d0a0*/  SYNCS.PHASECHK.TRANS64.TRYWAIT P2, [R3+URZ+0x30830], R0 ;  /* 0x03083000030075a7 */ /* 0x0022a4000804017f */
[----:B--2---:R-:W-:Y:S05]  /*d0b0*/  @!P2 NANOSLEEP.SYNCS 0x989680 ;  /* 0x009896800000a95d */ /* 0x004fea0003900000 */
[----:B------:R-:W2:Y:S02]  /*d0c0*/  @!P2 SYNCS.PHASECHK.TRANS64 P2, [R3+URZ+0x30830], R0 ;  /* 0x030830000300a5a7 */ /* 0x000ea4000804007f */
[----:B--2---:R-:W-:Y:S05]  /*d0d0*/  @!P2 BRA `(.L_x_130) ;  /* 0xfffffffc00f0a947 */ /* 0x004fea000383ffff */
[----:B------:R-:W-:Y:S05]  /*d0e0*/  BRA `(.L_x_129) ;  /* 0xffffff4400ac7947 */ /* 0x000fea000383ffff */
.L_x_135:
[----:B--2---:R-:W-:-:S04]  /*d0f0*/  IMAD.U32 R5, RZ, RZ, UR6 ;  /* 0x00000006ff057e24 */ /* 0x004fc8000f8e00ff */
[----:B------:R2:W3:Y:S03]  /*d100*/  SYNCS.PHASECHK.TRANS64.TRYWAIT P2, [R5+URZ+0x30830], R0 ;  /* 0x03083000050075a7 */ /* 0x0004e6000804017f */
[----:B---3--:R-:W-:Y:S05]  /*d110*/  @!P2 NANOSLEEP.SYNCS 0x989680 ;  /* 0x009896800000a95d */ /* 0x008fea0003900000 */
[----:B------:R-:W3:Y:S02]  /*d120*/  @!P2 SYNCS.PHASECHK.TRANS64 P2, [R5+URZ+0x30830], R0 ;  /* 0x030830000500a5a7 */ /* 0x000ee4000804007f */
[----:B---3--:R-:W-:Y:S05]  /*d130*/  @!P2 BRA `(.L_x_135) ;  /* 0xfffffffc00eca947 */ /* 0x008fea000383ffff */
[----:B------:R-:W-:Y:S05]  /*d140*/  BRA `(.L_x_132) ;  /* 0xffffff7400047947 */ /* 0x000fea000383ffff */
.L_x_139:
[----:B-1----:R-:W-:-:S04]  /*d150*/  IMAD.U32 R5, RZ, RZ, UR6 ;  /* 0x00000006ff057e24 */ /* 0x002fc8000f8e00ff */
[----:B------:R1:W2:Y:S03]  /*d160*/  SYNCS.PHASECHK.TRANS64.TRYWAIT P2, [R5+URZ+0x30850], R0 ;  /* 0x03085000050075a7 */ /* 0x0002a6000804017f */
[----:B--2---:R-:W-:Y:S05]  /*d170*/  @!P2 NANOSLEEP.SYNCS 0x989680 ;  /* 0x009896800000a95d */ /* 0x004fea0003900000 */
[----:B------:R-:W2:Y:S02]  /*d180*/  @!P2 SYNCS.PHASECHK.TRANS64 P2, [R5+URZ+0x30850], R0 ;  /* 0x030850000500a5a7 */ /* 0x000ea4000804007f */
[----:B--2---:R-:W-:Y:S05]  /*d190*/  @!P2 BRA `(.L_x_139) ;  /* 0xfffffffc00eca947 */ /* 0x004fea000383ffff */
[----:B------:R-:W-:Y:S05]  /*d1a0*/  BRA `(.L_x_136) ;  /* 0xffffff74007c7947 */ /* 0x000fea000383ffff */
.L_x_144:
[----:B---3--:R-:W-:-:S04]  /*d1b0*/  IMAD.U32 R10, RZ, RZ, UR5 ;  /* 0x00000005ff0a7e24 */ /* 0x008fc8000f8e00ff */
[----:B------:R3:W4:Y:S03]  /*d1c0*/  SYNCS.PHASECHK.TRANS64.TRYWAIT P0, [R10+URZ+0x30850], R3 ;  /* 0x030850030a0075a7 */ /* 0x000726000800017f */
[----:B----4-:R-:W-:Y:S05]  /*d1d0*/  @!P0 NANOSLEEP.SYNCS 0x989680 ;  /* 0x009896800000895d */ /* 0x010fea0003900000 */
[----:B------:R-:W4:Y:S02]  /*d1e0*/  @!P0 SYNCS.PHASECHK.TRANS64 P0, [R10+URZ+0x30850], R3 ;  /* 0x030850030a0085a7 */ /* 0x000f24000800007f */
[----:B----4-:R-:W-:Y:S05]  /*d1f0*/  @!P0 BRA `(.L_x_144) ;  /* 0xfffffffc00ec8947 */ /* 0x010fea000383ffff */
[----:B------:R-:W-:Y:S05]  /*d200*/  BRA `(.L_x_143) ;  /* 0xffffff9c00307947 */ /* 0x000fea000383ffff */
.L_x_181:
[----:B------:R-:W0:Y:S01]  /*d210*/  S2R R4, SR_TID.X ;  /* 0x0000000000047919 */ /* 0x000e220000002100 */
[----:B------:R-:W-:Y:S01]  /*d220*/  BSSY B0, `(.L_x_249) ;  /* 0x000000a000007945 */ /* 0x000fe20003800000 */
[----:B------:R-:W-:Y:S02]  /*d230*/  IMAD.MOV.U32 R12, RZ, RZ, RZ ;  /* 0x000000ffff0c7224 */ /* 0x000fe400078e00ff */
[----:B------:R-:W-:Y:S02]  /*d240*/  IMAD.MOV.U32 R11, RZ, RZ, 0x1f ;  /* 0x0000001fff0b7424 */ /* 0x000fe400078e00ff */
[----:B------:R-:W-:Y:S01]  /*d250*/  IMAD.MOV.U32 R15, RZ, RZ, -0x1 ;  /* 0xffffffffff0f7424 */ /* 0x000fe200078e00ff */
[----:B0-----:R-:W-:-:S04]  /*d260*/  SHF.R.U32.HI R4, RZ, 0x5, R4 ;  /* 0x00000005ff047819 */ /* 0x001fc80000011604 */
[----:B------:R-:W-:-:S05]  /*d270*/  LOP3.LUT R4, R4, 0x3, RZ, 0xc0, !PT ;  /* 0x0000000304047812 */ /* 0x000fca00078ec0ff */
[----:B------:R-:W-:-:S07]  /*d280*/  IMAD.MOV.U32 R13, RZ, RZ, R4 ;  /* 0x000000ffff0d7224 */ /* 0x000fce00078e0004 */
[----:B-1----:R-:W-:Y:S05]  /*d290*/  WARPSYNC.COLLECTIVE R15, `(.L_x_250) ;  /* 0x000000000f087348 */ /* 0x002fea0003c00000 */
[----:B------:R0:W2:Y:S02]  /*d2a0*/  SHFL.IDX P6, R14, R13, R12, R11 ;  /* 0x0000000c0d0e7389 */ /* 0x0000a400000c000b */
[----:B012---:R-:W-:Y:S01]  /*d2b0*/  ENDCOLLECTIVE ;  /* 0x000000000000791b */ /* 0x007fe20003800000 */
.L_x_250:
[----:B------:R-:W-:Y:S05]  /*d2c0*/  BSYNC B0 ;  /* 0x0000000000007941 */ /* 0x000fea0003800000 */
.L_x_249:
[----:B------:R-:W-:Y:S05]  /*d2d0*/  BRA `(.L_x_251) ;  /* 0xffffffd400347947 */ /* 0x000fea000383ffff */
.L_x_182:
[----:B------:R-:W-:Y:S01]  /*d2e0*/  BSSY B0, `(.L_x_252) ;  /* 0x0000006000007945 */ /* 0x000fe20003800000 */
[----:B------:R-:W-:-:S07]  /*d2f0*/  IMAD.MOV.U32 R15, RZ, RZ, -0x1 ;  /* 0xffffffffff0f7424 */ /* 0x000fce00078e00ff */
[----:B-1----:R-:W-:Y:S05]  /*d300*/  WARPSYNC.COLLECTIVE R15, `(.L_x_253) ;  /* 0x000000000f0c7348 */ /* 0x002fea0003c00000 */
[----:B------:R-:W-:Y:S02]  /*d310*/  ELECT P6, UR62, PT ;  /* 0x00000000003e782f */ /* 0x000fe400038c0000 */
[----:B------:R-:W-:Y:S01]  /*d320*/  MOV R14, UR62 ;  /* 0x0000003e000e7c02 */ /* 0x000fe20008000f00 */
[----:B-1----:R-:W-:Y:S10]  /*d330*/  ENDCOLLECTIVE ;  /* 0x000000000000791b */ /* 0x002ff40003800000 */
.L_x_253:
[----:B------:R-:W-:Y:S05]  /*d340*/  BSYNC B0 ;  /* 0x0000000000007941 */ /* 0x000fea0003800000 */
.L_x_252:
[----:B------:R-:W-:Y:S05]  /*d350*/  BRA `(.L_x_254) ;  /* 0xffffffd400287947 */ /* 0x000fea000383ffff */
.L_x_185:
[----:B--2---:R2:W3:Y:S02]  /*d360*/  SYNCS.PHASECHK.TRANS64.TRYWAIT P0, [R5+URZ+0x30840], R4 ;  /* 0x03084004050075a7 */ /* 0x0044e4000800017f */
[----:B---3--:R-:W-:Y:S05]  /*d370*/  @!P0 NANOSLEEP.SYNCS 0x989680 ;  /* 0x009896800000895d */ /* 0x008fea0003900000 */
[----:B------:R-:W3:Y:S02]  /*d380*/  @!P0 SYNCS.PHASECHK.TRANS64 P0, [R5+URZ+0x30840], R4 ;  /* 0x03084004050085a7 */ /* 0x000ee4000800007f */
[----:B---3--:R-:W-:Y:S05]  /*d390*/  @!P0 BRA `(.L_x_185) ;  /* 0xfffffffc00f08947 */ /* 0x008fea000383ffff */
[----:B------:R-:W-:Y:S05]  /*d3a0*/  BRA `(.L_x_255) ;  /* 0xffffffd400807947 */ /* 0x000fea000383ffff */
.L_x_188:
[----:B--2---:R2:W3:Y:S02]  /*d3b0*/  SYNCS.PHASECHK.TRANS64.TRYWAIT P0, [R26+URZ+0x30820], R5 ;  /* 0x030820051a0075a7 */ /* 0x0044e4000800017f */
[----:B---3--:R-:W-:Y:S05]  /*d3c0*/  @!P0 NANOSLEEP.SYNCS 0x989680 ;  /* 0x009896800000895d */ /* 0x008fea0003900000 */
[----:B------:R-:W3:Y:S02]  /*d3d0*/  @!P0 SYNCS.PHASECHK.TRANS64 P0, [R26+URZ+0x30820], R5 ;  /* 0x030820051a0085a7 */ /* 0x000ee4000800007f */
[----:B---3--:R-:W-:Y:S05]  /*d3e0*/  @!P0 BRA `(.L_x_188) ;  /* 0xfffffffc00f08947 */ /* 0x008fea000383ffff */
[----:B------:R-:W-:Y:S05]  /*d3f0*/  BRA `(.L_x_256) ;  /* 0xffffffd800407947 */ /* 0x000fea000383ffff */
.L_x_196:
[----:B0-----:R0:W3:Y:S02]  /*d400*/  SYNCS.PHASECHK.TRANS64.TRYWAIT P0, [R3+URZ+0x30840], R2 ;  /* 0x03084002030075a7 */ /* 0x0010e4000800017f */
[----:B---3--:R-:W-:Y:S05]  /*d410*/  @!P0 NANOSLEEP.SYNCS 0x989680 ;  /* 0x009896800000895d */ /* 0x008fea0003900000 */
[----:B------:R-:W3:Y:S02]  /*d420*/  @!P0 SYNCS.PHASECHK.TRANS64 P0, [R3+URZ+0x30840], R2 ;  /* 0x03084002030085a7 */ /* 0x000ee4000800007f */
[----:B---3--:R-:W-:Y:S05]  /*d430*/  @!P0 BRA `(.L_x_196) ;  /* 0xfffffffc00f08947 */ /* 0x008fea000383ffff */
[----:B------:R-:W-:Y:S05]  /*d440*/  BRA `(.L_x_257) ;  /* 0xffffffd800e87947 */ /* 0x000fea000383ffff */
.L_x_198:
[----:B0-----:R0:W2:Y:S02]  /*d450*/  SYNCS.PHASECHK.TRANS64.TRYWAIT P0, [R2+URZ+0x60], R5 ;  /* 0x00006005020075a7 */ /* 0x0010a4000800017f */
[----:B--2---:R-:W-:Y:S05]  /*d460*/  @!P0 NANOSLEEP.SYNCS 0x989680 ;  /* 0x009896800000895d */ /* 0x004fea0003900000 */
[----:B------:R-:W2:Y:S02]  /*d470*/  @!P0 SYNCS.PHASECHK.TRANS64 P0, [R2+URZ+0x60], R5 ;  /* 0x00006005020085a7 */ /* 0x000ea4000800007f */
[----:B--2---:R-:W-:Y:S05]  /*d480*/  @!P0 BRA `(.L_x_198) ;  /* 0xfffffffc00f08947 */ /* 0x004fea000383ffff */
[----:B------:R-:W-:Y:S05]  /*d490*/  BRA `(.L_x_258) ;  /* 0xffffffdc004c7947 */ /* 0x000fea000383ffff */
.L_x_203:
[----:B---3--:R3:W4:Y:S02]  /*d4a0*/  SYNCS.PHASECHK.TRANS64.TRYWAIT P0, [R3+URZ+0x30840], R2 ;  /* 0x03084002030075a7 */ /* 0x008724000800017f */
[----:B----4-:R-:W-:Y:S05]  /*d4b0*/  @!P0 NANOSLEEP.SYNCS 0x989680 ;  /* 0x009896800000895d */ /* 0x010fea0003900000 */
[----:B------:R-:W4:Y:S02]  /*d4c0*/  @!P0 SYNCS.PHASECHK.TRANS64 P0, [R3+URZ+0x30840], R2 ;  /* 0x03084002030085a7 */ /* 0x000f24000800007f */
[----:B----4-:R-:W-:Y:S05]  /*d4d0*/  @!P0 BRA `(.L_x_203) ;  /* 0xfffffffc00f08947 */ /* 0x010fea000383ffff */
[----:B------:R-:W-:Y:S05]  /*d4e0*/  BRA `(.L_x_259) ;  /* 0xffffffe000547947 */ /* 0x000fea000383ffff */
.L_x_205:
[----:B0-----:R0:W2:Y:S02]  /*d4f0*/  SYNCS.PHASECHK.TRANS64.TRYWAIT P1, [R3+URZ+0x60], R24 ;  /* 0x00006018030075a7 */ /* 0x0010a4000802017f */
[----:B--2---:R-:W-:Y:S05]  /*d500*/  @!P1 NANOSLEEP.SYNCS 0x989680 ;  /* 0x009896800000995d */ /* 0x004fea0003900000 */
[----:B------:R-:W2:Y:S02]  /*d510*/  @!P1 SYNCS.PHASECHK.TRANS64 P1, [R3+URZ+0x60], R24 ;  /* 0x00006018030095a7 */ /* 0x000ea4000802007f */
[----:B--2---:R-:W-:Y:S05]  /*d520*/  @!P1 BRA `(.L_x_205) ;  /* 0xfffffffc00f09947 */ /* 0x004fea000383ffff */
[----:B------:R-:W-:Y:S05]  /*d530*/  BRA `(.L_x_260) ;  /* 0xffffffe000b87947 */ /* 0x000fea000383ffff */
.L_x_210:
[----:B--2---:R2:W3:Y:S02]  /*d540*/  SYNCS.PHASECHK.TRANS64.TRYWAIT P0, [R2+URZ+0x30840], R3 ;  /* 0x03084003020075a7 */ /* 0x0044e4000800017f */
[----:B---3--:R-:W-:Y:S05]  /*d550*/  @!P0 NANOSLEEP.SYNCS 0x989680 ;  /* 0x009896800000895d */ /* 0x008fea0003900000 */
[----:B------:R-:W3:Y:S02]  /*d560*/  @!P0 SYNCS.PHASECHK.TRANS64 P0, [R2+URZ+0x30840], R3 ;  /* 0x03084003020085a7 */ /* 0x000ee4000800007f */
[----:B---3--:R-:W-:Y:S05]  /*d570*/  @!P0 BRA `(.L_x_210) ;  /* 0xfffffffc00f08947 */ /* 0x008fea000383ffff */
[----:B------:R-:W-:Y:S05]  /*d580*/  BRA `(.L_x_261) ;  /* 0xffffffe400947947 */ /* 0x000fea000383ffff */
.L_x_212:
[----:B0-----:R0:W2:Y:S02]  /*d590*/  SYNCS.PHASECHK.TRANS64.TRYWAIT P1, [R2+URZ+0x60], R11 ;  /* 0x0000600b020075a7 */ /* 0x0010a4000802017f */
[----:B--2---:R-:W-:Y:S05]  /*d5a0*/  @!P1 NANOSLEEP.SYNCS 0x989680 ;  /* 0x009896800000995d */ /* 0x004fea0003900000 */
[----:B------:R-:W2:Y:S02]  /*d5b0*/  @!P1 SYNCS.PHASECHK.TRANS64 P1, [R2+URZ+0x60], R11 ;  /* 0x0000600b020095a7 */ /* 0x000ea4000802007f */
[----:B--2---:R-:W-:Y:S05]  /*d5c0*/  @!P1 BRA `(.L_x_212) ;  /* 0xfffffffc00f09947 */ /* 0x004fea000383ffff */
[----:B------:R-:W-:Y:S05]  /*d5d0*/  BRA `(.L_x_262) ;  /* 0xffffffe400fc7947 */ /* 0x000fea000383ffff */
.L_x_219:
[----:B---3--:R3:W4:Y:S02]  /*d5e0*/  SYNCS.PHASECHK.TRANS64.TRYWAIT P0, [R3+URZ+0x30860], R2 ;  /* 0x03086002030075a7 */ /* 0x008724000800017f */
[----:B----4-:R-:W-:Y:S05]  /*d5f0*/  @!P0 NANOSLEEP.SYNCS 0x989680 ;  /* 0x009896800000895d */ /* 0x010fea0003900000 */
[----:B------:R-:W4:Y:S02]  /*d600*/  @!P0 SYNCS.PHASECHK.TRANS64 P0, [R3+URZ+0x30860], R2 ;  /* 0x03086002030085a7 */ /* 0x000f24000800007f */
[----:B----4-:R-:W-:Y:S05]  /*d610*/  @!P0 BRA `(.L_x_219) ;  /* 0xfffffffc00f08947 */ /* 0x010fea000383ffff */
[----:B------:R-:W-:Y:S05]  /*d620*/  BRA `(.L_x_263) ;  /* 0xffffffe800bc7947 */ /* 0x000fea000383ffff */
.L_x_221:
[----:B------:R-:W-:Y:S01]  /*d630*/  BSSY B0, `(.L_x_264) ;  /* 0x0000008000007945 */ /* 0x000fe20003800000 */
[----:B0-----:R-:W-:Y:S02]  /*d640*/  IMAD.MOV.U32 R13, RZ, RZ, R16 ;  /* 0x000000ffff0d7224 */ /* 0x001fe400078e0010 */
[----:B------:R-:W-:Y:S02]  /*d650*/  IMAD.MOV.U32 R12, RZ, RZ, RZ ;  /* 0x000000ffff0c7224 */ /* 0x000fe400078e00ff */
[----:B------:R-:W-:Y:S02]  /*d660*/  IMAD.MOV.U32 R11, RZ, RZ, 0x1f ;  /* 0x0000001fff0b7424 */ /* 0x000fe400078e00ff */
[----:B------:R-:W-:-:S07]  /*d670*/  IMAD.MOV.U32 R15, RZ, RZ, -0x1 ;  /* 0xffffffffff0f7424 */ /* 0x000fce00078e00ff */
[----:B-12---:R-:W-:Y:S05]  /*d680*/  WARPSYNC.COLLECTIVE R15, `(.L_x_265) ;  /* 0x000000000f087348 */ /* 0x006fea0003c00000 */
[----:B------:R0:W3:Y:S02]  /*d690*/  SHFL.IDX P6, R14, R13, R12, R11 ;  /* 0x0000000c0d0e7389 */ /* 0x0000e400000c000b */
[----:B0123--:R-:W-:Y:S01]  /*d6a0*/  ENDCOLLECTIVE ;  /* 0x000000000000791b */ /* 0x00ffe20003800000 */
.L_x_265:
[----:B------:R-:W-:Y:S05]  /*d6b0*/  BSYNC B0 ;  /* 0x0000000000007941 */ /* 0x000fea0003800000 */
.L_x_264:
[----:B------:R-:W-:Y:S02]  /*d6c0*/  IMAD.MOV.U32 R13, RZ, RZ, R16 ;  /* 0x000000ffff0d7224 */ /* 0x000fe400078e0010 */
[----:B------:R-:W-:Y:S02]  /*d6d0*/  IMAD.MOV.U32 R12, RZ, RZ, 0x1 ;  /* 0x00000001ff0c7424 */ /* 0x000fe400078e00ff */
[----:B------:R-:W-:Y:S02]  /*d6e0*/  IMAD.MOV.U32 R11, RZ, RZ, 0x1f ;  /* 0x0000001fff0b7424 */ /* 0x000fe400078e00ff */
[----:B------:R-:W-:Y:S02]  /*d6f0*/  IMAD.MOV.U32 R15, RZ, RZ, -0x1 ;  /* 0xffffffffff0f7424 */ /* 0x000fe400078e00ff */
[----:B------:R-:W-:-:S07]  /*d700*/  IMAD.MOV.U32 R5, RZ, RZ, R14 ;  /* 0x000000ffff057224 */ /* 0x000fce00078e000e */
[----:B------:R-:W-:Y:S05]  /*d710*/  WARPSYNC.COLLECTIVE R15, `(.L_x_266) ;  /* 0x000000000f087348 */ /* 0x000fea0003c00000 */
[----:B------:R0:W1:Y:S02]  /*d720*/  SHFL.IDX P6, R14, R13, R12, R11 ;  /* 0x0000000c0d0e7389 */ /* 0x00006400000c000b */
[----:B01----:R-:W-:Y:S01]  /*d730*/  ENDCOLLECTIVE ;  /* 0x000000000000791b */ /* 0x003fe20003800000 */
.L_x_266:
[----:B------:R-:W-:Y:S01]  /*d740*/  IMAD.MOV.U32 R0, RZ, RZ, R14 ;  /* 0x000000ffff007224 */ /* 0x000fe200078e000e */
[----:B------:R-:W-:Y:S06]  /*d750*/  BRA `(.L_x_267) ;  /* 0xffffffec00047947 */ /* 0x000fec000383ffff */
.L_x_224:
[----:B------:R-:W-:Y:S01]  /*d760*/  BSSY B0, `(.L_x_268) ;  /* 0x0000008000007945 */ /* 0x000fe20003800000 */
[----:B0----5:R-:W-:Y:S02]  /*d770*/  IMAD.MOV.U32 R13, RZ, RZ, R2 ;  /* 0x000000ffff0d7224 */ /* 0x021fe400078e0002 */
[----:B------:R-:W-:Y:S02]  /*d780*/  IMAD.MOV.U32 R12, RZ, RZ, 0x1 ;  /* 0x00000001ff0c7424 */ /* 0x000fe400078e00ff */
[----:B------:R-:W-:Y:S02]  /*d790*/  IMAD.MOV.U32 R11, RZ, RZ, RZ ;  /* 0x000000ffff0b7224 */ /* 0x000fe400078e00ff */
[----:B------:R-:W-:-:S07]  /*d7a0*/  IMAD.MOV.U32 R15, RZ, RZ, -0x1 ;  /* 0xffffffffff0f7424 */ /* 0x000fce00078e00ff */
[----:B-1234-:R-:W-:Y:S05]  /*d7b0*/  WARPSYNC.COLLECTIVE R15, `(.L_x_269) ;  /* 0x000000000f087348 */ /* 0x01efea0003c00000 */
[----:B------:R0:W0:Y:S02]  /*d7c0*/  SHFL.UP P6, R14, R13, R12, R11 ;  /* 0x0400000c0d0e7389 */ /* 0x00002400000c000b */
[----:B01234-:R-:W-:Y:S01]  /*d7d0*/  ENDCOLLECTIVE ;  /* 0x000000000000791b */ /* 0x01ffe20003800000 */
.L_x_269:
[----:B------:R-:W-:Y:S05]  /*d7e0*/  BSYNC B0 ;  /* 0x0000000000007941 */ /* 0x000fea0003800000 */
.L_x_268:
[C---:B------:R-:W-:Y:S01]  /*d7f0*/  ISETP.NE.AND P0, PT, R27.reuse, RZ, PT ;  /* 0x000000ff1b00720c */ /* 0x040fe20003f05270 */
[----:B------:R-:W-:Y:S02]  /*d800*/  IMAD.MOV.U32 R12, RZ, RZ, 0x2 ;  /* 0x00000002ff0c7424 */ /* 0x000fe400078e00ff */
[----:B------:R-:W-:Y:S01]  /*d810*/  IMAD.MOV.U32 R11, RZ, RZ, RZ ;  /* 0x000000ffff0b7224 */ /* 0x000fe200078e00ff */
[----:B------:R-:W-:Y:S01]  /*d820*/  SEL R13, R14, RZ, P0 ;  /* 0x000000ff0e0d7207 */ /* 0x000fe20000000000 */
[----:B------:R-:W-:Y:S01]  /*d830*/  IMAD.MOV.U32 R15, RZ, RZ, -0x1 ;  /* 0xffffffffff0f7424 */ /* 0x000fe200078e00ff */
[----:B------:R-:W-:-:S03]  /*d840*/  ISETP.GE.U32.AND P0, PT, R27, 0x2, PT ;  /* 0x000000021b00780c */ /* 0x000fc60003f06070 */
[----:B------:R-:W-:-:S10]  /*d850*/  IMAD.IADD R13, R2, 0x1, R13 ;  /* 0x00000001020d7824 */ /* 0x000fd400078e020d */
[----:B------:R-:W-:Y:S05]  /*d860*/  WARPSYNC.COLLECTIVE R15, `(.L_x_270) ;  /* 0x000000000f087348 */ /* 0x000fea0003c00000 */
[----:B------:R0:W1:Y:S02]  /*d870*/  SHFL.UP P6, R14, R13, R12, R11 ;  /* 0x0400000c0d0e7389 */ /* 0x00006400000c000b */
[----:B01----:R-:W-:Y:S01]  /*d880*/  ENDCOLLECTIVE ;  /* 0x000000000000791b */ /* 0x003fe20003800000 */
.L_x_270:
[----:B------:R-:W-:Y:S01]  /*d890*/  IMAD.MOV.U32 R12, RZ, RZ, 0x4 ;  /* 0x00000004ff0c7424 */ /* 0x000fe200078e00ff */
[----:B------:R-:W-:Y:S02]  /*d8a0*/  SEL R14, R14, RZ, P0 ;  /* 0x000000ff0e0e7207 */ /* 0x000fe40000000000 */
[----:B------:R-:W-:-:S03]  /*d8b0*/  ISETP.GE.U32.AND P0, PT, R27, 0x4, PT ;  /* 0x000000041b00780c */ /* 0x000fc60003f06070 */
[----:B------:R-:W-:-:S04]  /*d8c0*/  IMAD.IADD R3, R13, 0x1, R14 ;  /* 0x000000010d037824 */ /* 0x000fc800078e020e */
[----:B------:R-:W-:-:S07]  /*d8d0*/  IMAD.MOV.U32 R13, RZ, RZ, R3 ;  /* 0x000000ffff0d7224 */ /* 0x000fce00078e0003 */
[----:B------:R-:W-:Y:S05]  /*d8e0*/  WARPSYNC.COLLECTIVE R15, `(.L_x_271) ;  /* 0x000000000f087348 */ /* 0x000fea0003c00000 */
[----:B------:R0:W1:Y:S02]  /*d8f0*/  SHFL.UP P6, R14, R13, R12, R11 ;  /* 0x0400000c0d0e7389 */ /* 0x00006400000c000b */
[----:B01----:R-:W-:Y:S01]  /*d900*/  ENDCOLLECTIVE ;  /* 0x000000000000791b */ /* 0x003fe20003800000 */
.L_x_271:
        /* <DEDUP_REMOVED lines=8> */
.L_x_272:
        /* <DEDUP_REMOVED lines=8> */
.L_x_273:
[----:B------:R-:W-:Y:S02]  /*da10*/  IMAD.MOV.U32 R12, RZ, RZ, 0x1f ;  /* 0x0000001fff0c7424 */ /* 0x000fe400078e00ff */
[----:B------:R-:W-:Y:S01]  /*da20*/  IMAD.MOV.U32 R11, RZ, RZ, 0x1f ;  /* 0x0000001fff0b7424 */ /* 0x000fe200078e00ff */
[----:B------:R-:W-:-:S05]  /*da30*/  SEL R8, R14, RZ, P0 ;  /* 0x000000ff0e087207 */ /* 0x000fca0000000000 */
[----:B------:R-:W-:-:S04]  /*da40*/  IMAD.IADD R8, R7, 0x1, R8 ;  /* 0x0000000107087824 */ /* 0x000fc800078e0208 */
[----:B------:R-:W-:-:S07]  /*da50*/  IMAD.MOV.U32 R13, RZ, RZ, R8 ;  /* 0x000000ffff0d7224 */ /* 0x000fce00078e0008 */
[----:B------:R-:W-:Y:S05]  /*da60*/  WARPSYNC.COLLECTIVE R15, `(.L_x_274) ;  /* 0x000000000f087348 */ /* 0x000fea0003c00000 */
[----:B------:R0:W1:Y:S02]  /*da70*/  SHFL.IDX P6, R14, R13, R12, R11 ;  /* 0x0000000c0d0e7389 */ /* 0x00006400000c000b */
[----:B01----:R-:W-:Y:S01]  /*da80*/  ENDCOLLECTIVE ;  /* 0x000000000000791b */ /* 0x003fe20003800000 */
.L_x_274:
[----:B------:R-:W-:Y:S05]  /*da90*/  BRA `(.L_x_275) ;  /* 0xffffffe800c07947 */ /* 0x000fea000383ffff */
.L_x_229:
[----:B------:R-:W-:Y:S01]  /*daa0*/  BSSY B0, `(.L_x_276) ;  /* 0x0000008000007945 */ /* 0x000fe20003800000 */
[----:B-----5:R-:W-:Y:S02]  /*dab0*/  IMAD.MOV.U32 R13, RZ, RZ, R2 ;  /* 0x000000ffff0d7224 */ /* 0x020fe400078e0002 */
[----:B------:R-:W-:Y:S02]  /*dac0*/  IMAD.MOV.U32 R12, RZ, RZ, 0x1 ;  /* 0x00000001ff0c7424 */ /* 0x000fe400078e00ff */
[----:B------:R-:W-:Y:S02]  /*dad0*/  IMAD.MOV.U32 R11, RZ, RZ, RZ ;  /* 0x000000ffff0b7224 */ /* 0x000fe400078e00ff */
[----:B------:R-:W-:-:S07]  /*dae0*/  IMAD.MOV.U32 R15, RZ, RZ, -0x1 ;  /* 0xffffffffff0f7424 */ /* 0x000fce00078e00ff */
[----:B012---:R-:W-:Y:S05]  /*daf0*/  WARPSYNC.COLLECTIVE R15, `(.L_x_277) ;  /* 0x000000000f087348 */ /* 0x007fea0003c00000 */
[----:B------:R3:W4:Y:S02]  /*db00*/  SHFL.UP P6, R14, R13, R12, R11 ;  /* 0x0400000c0d0e7389 */ /* 0x00072400000c000b */
[----:B01234-:R-:W-:Y:S01]  /*db10*/  ENDCOLLECTIVE ;  /* 0x000000000000791b */ /* 0x01ffe20003800000 */
.L_x_277:
[----:B------:R-:W-:Y:S05]  /*db20*/  BSYNC B0 ;  /* 0x0000000000007941 */ /* 0x000fea0003800000 */
.L_x_276:
        /* <DEDUP_REMOVED lines=10> */
.L_x_278:
        /* <DEDUP_REMOVED lines=8> */
.L_x_279:
        /* <DEDUP_REMOVED lines=8> */
.L_x_280:
        /* <DEDUP_REMOVED lines=8> */
.L_x_281:
        /* <DEDUP_REMOVED lines=8> */
.L_x_282:
[----:B------:R-:W-:Y:S05]  /*ddd0*/  BRA `(.L_x_283) ;  /* 0xffffffe8009c7947 */ /* 0x000fea000383ffff */
.L_x_231:
[----:B------:R-:W-:Y:S01]  /*dde0*/  BSSY B0, `(.L_x_284) ;  /* 0x0000006000007945 */ /* 0x000fe20003800000 */
[----:B------:R-:W-:Y:S01]  /*ddf0*/  PLOP3.LUT P6, PT, P6, PT, PT, 0x8, 0x0 ;  /* 0x000000000000781c */ /* 0x000fe200037ce170 */
[----:B------:R-:W-:-:S12]  /*de00*/  IMAD.MOV.U32 R15, RZ, RZ, -0x1 ;  /* 0xffffffffff0f7424 */ /* 0x000fd800078e00ff */
[----:B012---:R-:W-:Y:S05]  /*de10*/  WARPSYNC.COLLECTIVE R15, `(.L_x_285) ;  /* 0x000000000f087348 */ /* 0x007fea0003c00000 */
[----:B------:R-:W-:Y:S01]  /*de20*/  VOTE.ANY R14, PT, P6 ;  /* 0x00000000000e7806 */ /* 0x000fe200030e0100 */
[----:B012---:R-:W-:Y:S06]  /*de30*/  ENDCOLLECTIVE ;  /* 0x000000000000791b */ /* 0x007fec0003800000 */
.L_x_285:
[----:B------:R-:W-:Y:S05]  /*de40*/  BSYNC B0 ;  /* 0x0000000000007941 */ /* 0x000fea0003800000 */
.L_x_284:
[----:B------:R-:W-:Y:S02]  /*de50*/  IMAD.MOV.U32 R3, RZ, RZ, R14 ;  /* 0x000000ffff037224 */ /* 0x000fe400078e000e */
[----:B------:R-:W-:Y:S02]  /*de60*/  IMAD.MOV.U32 R13, RZ, RZ, R2 ;  /* 0x000000ffff0d7224 */ /* 0x000fe400078e0002 */
[----:B------:R-:W0:Y:S01]  /*de70*/  POPC R0, R3 ;  /* 0x0000000300007309 */ /* 0x000e220000000000 */
[----:B------:R-:W-:Y:S02]  /*de80*/  IMAD.MOV.U32 R11, RZ, RZ, 0x1f ;  /* 0x0000001fff0b7424 */ /* 0x000fe400078e00ff */
[----:B------:R-:W-:Y:S02]  /*de90*/  IMAD.MOV.U32 R15, RZ, RZ, -0x1 ;  /* 0xffffffffff0f7424 */ /* 0x000fe400078e00ff */
[----:B0-----:R-:W-:-:S07]  /*dea0*/  IMAD.MOV.U32 R12, RZ, RZ, R0 ;  /* 0x000000ffff0c7224 */ /* 0x001fce00078e0000 */
[----:B------:R-:W-:Y:S05]  /*deb0*/  WARPSYNC.COLLECTIVE R15, `(.L_x_286) ;  /* 0x000000000f087348 */ /* 0x000fea0003c00000 */
[----:B------:R0:W1:Y:S02]  /*dec0*/  SHFL.IDX P6, R14, R13, R12, R11 ;  /* 0x0000000c0d0e7389 */ /* 0x00006400000c000b */
[----:B01----:R-:W-:Y:S01]  /*ded0*/  ENDCOLLECTIVE ;  /* 0x000000000000791b */ /* 0x003fe20003800000 */
.L_x_286:
[----:B------:R-:W-:Y:S01]  /*dee0*/  IMAD.MOV.U32 R17, RZ, RZ, R14 ;  /* 0x000000ffff117224 */ /* 0x000fe200078e000e */
[----:B------:R-:W-:Y:S06]  /*def0*/  BRA `(.L_x_287) ;  /* 0xffffffe8008c7947 */ /* 0x000fec000383ffff */
.L_x_233:
[----:B------:R-:W-:Y:S01]  /*df00*/  BSSY B0, `(.L_x_288) ;  /* 0x0000007000007945 */ /* 0x000fe20003800000 */
[----:B------:R-:W-:Y:S02]  /*df10*/  IMAD.MOV.U32 R13, RZ, RZ, R8 ;  /* 0x000000ffff0d7224 */ /* 0x000fe400078e0008 */
[----:B------:R-:W-:Y:S02]  /*df20*/  IMAD.MOV.U32 R11, RZ, RZ, 0x1f ;  /* 0x0000001fff0b7424 */ /* 0x000fe400078e00ff */
[----:B------:R-:W-:-:S07]  /*df30*/  IMAD.MOV.U32 R15, RZ, RZ, -0x1 ;  /* 0xffffffffff0f7424 */ /* 0x000fce00078e00ff */
[----:B01234-:R-:W-:Y:S05]  /*df40*/  WARPSYNC.COLLECTIVE R15, `(.L_x_289) ;  /* 0x000000000f087348 */ /* 0x01ffea0003c00000 */
[----:B------:R0:W0:Y:S02]  /*df50*/  SHFL.IDX P6, R14, R13, R12, R11 ;  /* 0x0000000c0d0e7389 */ /* 0x00002400000c000b */
[----:B01234-:R-:W-:Y:S01]  /*df60*/  ENDCOLLECTIVE ;  /* 0x000000000000791b */ /* 0x01ffe20003800000 */
.L_x_289:
[----:B------:R-:W-:Y:S05]  /*df70*/  BSYNC B0 ;  /* 0x0000000000007941 */ /* 0x000fea0003800000 */
.L_x_288:
[----:B------:R-:W-:Y:S05]  /*df80*/  BRA `(.L_x_232) ;  /* 0xffffffe800847947 */ /* 0x000fea000383ffff */
.L_x_237:
[----:B0-----:R0:W2:Y:S02]  /*df90*/  SYNCS.PHASECHK.TRANS64.TRYWAIT P0, [R9+URZ+0x30820], R0 ;  /* 0x03082000090075a7 */ /* 0x0010a4000800017f */
[----:B--2---:R-:W-:Y:S05]  /*dfa0*/  @!P0 NANOSLEEP.SYNCS 0x989680 ;  /* 0x009896800000895d */ /* 0x004fea0003900000 */
[----:B------:R-:W2:Y:S02]  /*dfb0*/  @!P0 SYNCS.PHASECHK.TRANS64 P0, [R9+URZ+0x30820], R0 ;  /* 0x03082000090085a7 */ /* 0x000ea4000800007f */
[----:B--2---:R-:W-:Y:S05]  /*dfc0*/  @!P0 BRA `(.L_x_237) ;  /* 0xfffffffc00f08947 */ /* 0x004fea000383ffff */
[----:B------:R-:W-:Y:S05]  /*dfd0*/  BRA `(.L_x_290) ;  /* 0xffffffec00607947 */ /* 0x000fea000383ffff */
.L_x_238:
        /* <DEDUP_REMOVED lines=8> */
[----:B01----:R-:W-:Y:S05]  /*e060*/  WARPSYNC.COLLECTIVE R15, `(.L_x_292) ;  /* 0x000000000f087348 */ /* 0x003fea0003c00000 */
[----:B------:R2:W3:Y:S02]  /*e070*/  SHFL.IDX P6, R14, R13, R12, R11 ;  /* 0x0000000c0d0e7389 */ /* 0x0004e400000c000b */
[----:B0123--:R-:W-:Y:S01]  /*e080*/  ENDCOLLECTIVE ;  /* 0x000000000000791b */ /* 0x00ffe20003800000 */
.L_x_292:
[----:B------:R-:W-:Y:S05]  /*e090*/  BSYNC B0 ;  /* 0x0000000000007941 */ /* 0x000fea0003800000 */
.L_x_291:
[----:B------:R-:W-:Y:S05]  /*e0a0*/  BRA `(.L_x_293) ;  /* 0xffffffec00487947 */ /* 0x000fea000383ffff */
.L_x_241:
[----:B------:R-:W-:Y:S01]  /*e0b0*/  BSSY B1, `(.L_x_294) ;  /* 0x0000006000017945 */ /* 0x000fe20003800000 */
[----:B------:R-:W-:-:S07]  /*e0c0*/  IMAD.MOV.U32 R15, RZ, RZ, -0x1 ;  /* 0xffffffffff0f7424 */ /* 0x000fce00078e00ff */
[----:B01----:R-:W-:Y:S05]  /*e0d0*/  WARPSYNC.COLLECTIVE R15, `(.L_x_295) ;  /* 0x000000000f0c7348 */ /* 0x003fea0003c00000 */
[----:B------:R-:W-:Y:S02]  /*e0e0*/  ELECT P6, UR62, PT ;  /* 0x00000000003e782f */ /* 0x000fe400038c0000 */
[----:B------:R-:W-:Y:S01]  /*e0f0*/  MOV R14, UR62 ;  /* 0x0000003e000e7c02 */ /* 0x000fe20008000f00 */
[----:B01----:R-:W-:Y:S10]  /*e100*/  ENDCOLLECTIVE ;  /* 0x000000000000791b */ /* 0x003ff40003800000 */
.L_x_295:
[----:B------:R-:W-:Y:S05]  /*e110*/  BSYNC B1 ;  /* 0x0000000000017941 */ /* 0x000fea0003800000 */
.L_x_294:
[----:B------:R-:W-:Y:S05]  /*e120*/  BRA `(.L_x_296) ;  /* 0xffffffec00407947 */ /* 0x000fea000383ffff */
.L_x_243:
[----:B0-----:R0:W2:Y:S02]  /*e130*/  SYNCS.PHASECHK.TRANS64.TRYWAIT P0, [R7+URZ], R2 ;  /* 0x00000002070075a7 */ /* 0x0010a4000800017f */
[----:B--2---:R-:W-:Y:S05]  /*e140*/  @!P0 NANOSLEEP.SYNCS 0x989680 ;  /* 0x009896800000895d */ /* 0x004fea0003900000 */
[----:B------:R-:W2:Y:S02]  /*e150*/  @!P0 SYNCS.PHASECHK.TRANS64 P0, [R7+URZ], R2 ;  /* 0x00000002070085a7 */ /* 0x000ea4000800007f */
[----:B--2---:R-:W-:Y:S05]  /*e160*/  @!P0 BRA `(.L_x_243) ;  /* 0xfffffffc00f08947 */ /* 0x004fea000383ffff */
[----:B------:R-:W-:Y:S05]  /*e170*/  BRA `(.L_x_297) ;  /* 0xffffffec00747947 */ /* 0x000fea000383ffff */
.L_x_244:
[----:B--2---:R2:W3:Y:S02]  /*e180*/  SYNCS.PHASECHK.TRANS64.TRYWAIT P0, [R3+URZ], R0 ;  /* 0x00000000030075a7 */ /* 0x0044e4000800017f */
[----:B---3--:R-:W-:Y:S05]  /*e190*/  @!P0 NANOSLEEP.SYNCS 0x989680 ;  /* 0x009896800000895d */ /* 0x008fea0003900000 */
[----:B------:R-:W3:Y:S02]  /*e1a0*/  @!P0 SYNCS.PHASECHK.TRANS64 P0, [R3+URZ], R0 ;  /* 0x00000000030085a7 */ /* 0x000ee4000800007f */
[----:B---3--:R-:W-:Y:S05]  /*e1b0*/  @!P0 BRA `(.L_x_244) ;  /* 0xfffffffc00f08947 */ /* 0x008fea000383ffff */
[----:B------:R-:W-:Y:S05]  /*e1c0*/  BRA `(.L_x_298) ;  /* 0xffffffec00687947 */ /* 0x000fea000383ffff */
.L_x_246:
[----:B--2---:R2:W3:Y:S02]  /*e1d0*/  SYNCS.PHASECHK.TRANS64.TRYWAIT P0, [R5+URZ], R2 ;  /* 0x00000002050075a7 */ /* 0x0044e4000800017f */
[----:B---3--:R-:W-:Y:S05]  /*e1e0*/  @!P0 NANOSLEEP.SYNCS 0x989680 ;  /* 0x009896800000895d */ /* 0x008fea0003900000 */
[----:B------:R-:W3:Y:S02]  /*e1f0*/  @!P0 SYNCS.PHASECHK.TRANS64 P0, [R5+URZ], R2 ;  /* 0x00000002050085a7 */ /* 0x000ee4000800007f */
[----:B---3--:R-:W-:Y:S05]  /*e200*/  @!P0 BRA `(.L_x_246) ;  /* 0xfffffffc00f08947 */ /* 0x008fea000383ffff */
[----:B------:R-:W-:Y:S05]  /*e210*/  BRA `(.L_x_299) ;  /* 0xffffffec006c7947 */ /* 0x000fea000383ffff */
.L_x_300:
        /* <DEDUP_REMOVED lines=14> */
.L_x_2277:


//--------------------- .text._ZN7cutlass13device_kernelIN5flash11enable_sm90INS1_16FlashAttnFwdSm90INS1_25CollectiveMainloopFwdSm90ILi2EN4cute5tupleIJNS5_1CILi1EEES8_S8_EEENS6_IJNS7_ILi192EEESA_NS7_ILi64EEEEEELi64ENS_10bfloat16_tEfNS_4arch4Sm90ELb0ELb0ELb0ELb1ELb0ELb1ELb0ELb0ELb1ELb0ELb0ELb0EEENS1_21CollectiveEpilogueFwdINS6_IJSA_SB_SA_EEES9_SD_SF_Li384ELb1ELb0ELb0ELb0EEENS1_36VarlenDynamicPersistentTileSchedulerILi192ELi192ELi384ELi32ELb0ELb0ELb1ELb0ELb1ELb1EEEEEEEEEvNT_6ParamsE --------------------------
	.section	.text._ZN7cutlass13device_kernelIN5flash11enable_sm90INS1_16FlashAttnFwdSm90INS1_25CollectiveMainloopFwdSm90ILi2EN4cute5tupleIJNS5_1CILi1EEES8_S8_EEENS6_IJNS7_ILi192EEESA_NS7_ILi64EEEEEELi64ENS_10bfloat16_tEfNS_4arch4Sm90ELb0ELb0ELb0ELb1ELb0ELb1ELb0ELb0ELb1ELb0ELb0ELb0EEENS1_21CollectiveEpilogueFwdINS6_IJSA_SB_SA_EEES9_SD_SF_Li384ELb1ELb0ELb0ELb0EEENS1_36VarlenDynamicPersistentTileSchedulerILi192ELi192ELi384ELi32ELb0ELb0ELb1ELb0ELb1ELb1EEEEEEEEEvNT_6ParamsE,"ax",@progbits
	.align	128
.text._ZN7cutlass13device_kernelIN5flash11enable_sm90INS1_16FlashAttnFwdSm90INS1_25CollectiveMainloopFwdSm90ILi2EN4cute5tupleIJNS5_1CILi1EEES8_S8_EEENS6_IJNS7_ILi192EEESA_NS7_ILi64EEEEEELi64ENS_10bfloat16_tEfNS_4arch4Sm90ELb0ELb0ELb0ELb1ELb0ELb1ELb0ELb0ELb1ELb0ELb0ELb0EEENS1_21CollectiveEpilogueFwdINS6_IJSA_SB_SA_EEES9_SD_SF_Li384ELb1ELb0ELb0ELb0EEENS1_36VarlenDynamicPersistentTileSchedulerILi192ELi192ELi384ELi32ELb0ELb0ELb1ELb0ELb1ELb1EEEEEEEEEvNT_6ParamsE:
        .type           _ZN7cutlass13device_kernelIN5flash11enable_sm90INS1_16FlashAttnFwdSm90INS1_25CollectiveMainloopFwdSm90ILi2EN4cute5tupleIJNS5_1CILi1EEES8_S8_EEENS6_IJNS7_ILi192EEESA_NS7_ILi64EEEEEELi64ENS_10bfloat16_tEfNS_4arch4Sm90ELb0ELb0ELb0ELb1ELb0ELb1ELb0ELb0ELb1ELb0ELb0ELb0EEENS1_21CollectiveEpilogueFwdINS6_IJSA_SB_SA_EEES9_SD_SF_Li384ELb1ELb0ELb0ELb0EEENS1_36VarlenDynamicPersistentTileSchedulerILi192ELi192ELi384ELi32ELb0ELb0ELb1ELb0ELb1ELb1EEEEEEEEEvNT_6ParamsE,@function
        .size           _ZN7cutlass13device_kernelIN5flash11enable_sm90INS1_16FlashAttnFwdSm90INS1_25CollectiveMainloopFwdSm90ILi2EN4cute5tupleIJNS5_1CILi1EEES8_S8_EEENS6_IJNS7_ILi192EEESA_NS7_ILi64EEEEEELi64ENS_10bfloat16_tEfNS_4arch4Sm90ELb0ELb0ELb0ELb1ELb0ELb1ELb0ELb0ELb1ELb0ELb0ELb0EEENS1_21CollectiveEpilogueFwdINS6_IJSA_SB_SA_EEES9_SD_SF_Li384ELb1ELb0ELb0ELb0EEENS1_36VarlenDynamicPersistentTileSchedulerILi192ELi192ELi384ELi32ELb0ELb0ELb1ELb0ELb1ELb1EEEEEEEEEvNT_6ParamsE,(.L_x_2278 - _ZN7cutlass13device_kernelIN5flash11enable_sm90INS1_16FlashAttnFwdSm90INS1_25CollectiveMainloopFwdSm90ILi2EN4cute5tupleIJNS5_1CILi1EEES8_S8_EEENS6_IJNS7_ILi192EEESA_NS7_ILi64EEEEEELi64ENS_10bfloat16_tEfNS_4arch4Sm90ELb0ELb0ELb0ELb1ELb0ELb1ELb0ELb0ELb1ELb0ELb0ELb0EEENS1_21CollectiveEpilogueFwdINS6_IJSA_SB_SA_EEES9_SD_SF_Li384ELb1ELb0ELb0ELb0EEENS1_36VarlenDynamicPersistentTileSchedulerILi192ELi192ELi384ELi32ELb0ELb0ELb1ELb0ELb1ELb1EEEEEEEEEvNT_6ParamsE)
        .other          _ZN7cutlass13device_kernelIN5flash11enable_sm90INS1_16FlashAttnFwdSm90INS1_25CollectiveMainloopFwdSm90ILi2EN4cute5tupleIJNS5_1CILi1EEES8_S8_EEENS6_IJNS7_ILi192EEESA_NS7_ILi64EEEEEELi64ENS_10bfloat16_tEfNS_4arch4Sm90ELb0ELb0ELb0ELb1ELb0ELb1ELb0ELb0ELb1ELb0ELb0ELb0EEENS1_21CollectiveEpilogueFwdINS6_IJSA_SB_SA_EEES9_SD_SF_Li384ELb1ELb0ELb0ELb0EEENS1_36VarlenDynamicPersistentTileSchedulerILi192ELi192ELi384ELi32ELb0ELb0ELb1ELb0ELb1ELb1EEEEEEEEEvNT_6ParamsE,@"STO_CUDA_ENTRY STV_DEFAULT"
_ZN7cutlass13device_kernelIN5flash11enable_sm90INS1_16FlashAttnFwdSm90INS1_25CollectiveMainloopFwdSm90ILi2EN4cute5tupleIJNS5_1CILi1EEES8_S8_EEENS6_IJNS7_ILi192EEESA_NS7_ILi64EEEEEELi64ENS_10bfloat16_tEfNS_4arch4Sm90ELb0ELb0ELb0ELb1ELb0ELb1ELb0ELb0ELb1ELb0ELb0ELb0EEENS1_21CollectiveEpilogueFwdINS6_IJSA_SB_SA_EEES9_SD_SF_Li384ELb1ELb0ELb0ELb0EEENS1_36VarlenDynamicPersistentTileSchedulerILi192ELi192ELi384ELi32ELb0ELb0ELb1ELb0ELb1ELb1EEEEEEEEEvNT_6ParamsE:
[----:B------:R-:W0:Y:S02]  /*0000*/  LDC R1, c[0x0][0x28] ;  /* 0x00000a00ff017b82 */ /* 0x000e240000000800 */
[----:B0-----:R-:W-:Y:S01]  /*0010*/  VIADD R1, R1, 0xffffffa0 ;  /* 0xffffffa001017836 */ /* 0x001fe20000000000 */
[----:B------:R-:W0:Y:S01]  /*0020*/  S2R R3, SR_TID.X ;  /* 0x0000000000037919 */ /* 0x000e220000002100 */
[----:B------:R-:W-:Y:S01]  /*0030*/  ELECT P0, URZ, PT ;  /* 0x00000000003f782f */ /* 0x000fe20003800000 */
[----:B------:R-:W-:Y:S01]  /*0040*/  BSSY B0, `(.L_x_301) ;  /* 0x0000016000007945 */ /* 0x000fe20003800000 */
[----:B0-----:R-:W-:-:S05]  /*0050*/  SHF.R.U32.HI R0, RZ, 0x5, R3 ;  /* 0x00000005ff007819 */ /* 0x001fca0000011603 */
[----:B------:R-:W0:Y:S02]  /*0060*/  SHFL.IDX PT, R2, R0, RZ, 0x1f ;  /* 0x00001fff00027589 */ /* 0x000e2400000e0000 */
[----:B0-----:R-:W-:-:S13]  /*0070*/  ISETP.EQ.AND P0, PT, R2, RZ, P0 ;  /* 0x000000ff0200720c */ /* 0x001fda0000702270 */
[----:B------:R-:W-:Y:S05]  /*0080*/  @!P0 BRA `(.L_x_302) ;  /* 0x0000000000448947 */ /* 0x000fea0003800000 */
[----:B------:R-:W-:Y:S02]  /*0090*/  ULDC.64 UR4, c[0x0][0x198] ;  /* 0x0000660000047ab9 */ /* 0x000fe40000000a00 */
[----:B------:R-:W-:Y:S02]  /*00a0*/  UIADD3 UR6, UP0, UR4, 0x270, URZ ;  /* 0x0000027004067890 */ /* 0x000fe4000ff1e03f */
[----:B------:R-:W-:Y:S02]  /*00b0*/  UIADD3 UR8, UP1, UR4, 0x370, URZ ;  /* 0x0000037004087890 */ /* 0x000fe4000ff3e03f */
[----:B------:R-:W-:Y:S02]  /*00c0*/  UIADD3 UR10, UP2, UR4, 0x470, URZ ;  /* 0x00000470040a7890 */ /* 0x000fe4000ff5e03f */
[----:B------:R-:W-:Y:S02]  /*00d0*/  UIADD3 UR12, UP3, UR4, 0x570, URZ ;  /* 0x00000570040c7890 */ /* 0x000fe4000ff7e03f */
[----:B------:R-:W-:-:S02]  /*00e0*/  UIADD3 UR4, UP4, UR4, 0x670, URZ ;  /* 0x0000067004047890 */ /* 0x000fc4000ff9e03f */
[----:B------:R-:W-:Y:S02]  /*00f0*/  UIADD3.X UR7, URZ, UR5, URZ, UP0, !UPT ;  /* 0x000000053f077290 */ /* 0x000fe400087fe43f */
[----:B------:R-:W-:Y:S02]  /*0100*/  UIADD3.X UR9, URZ, UR5, URZ, UP1, !UPT ;  /* 0x000000053f097290 */ /* 0x000fe40008ffe43f */
[----:B------:R-:W-:Y:S02]  /*0110*/  UIADD3.X UR11, URZ, UR5, URZ, UP2, !UPT ;  /* 0x000000053f0b7290 */ /* 0x000fe400097fe43f */
[----:B------:R-:W-:Y:S02]  /*0120*/  UIADD3.X UR13, URZ, UR5, URZ, UP3, !UPT ;  /* 0x000000053f0d7290 */ /* 0x000fe40009ffe43f */
[----:B------:R-:W-:Y:S01]  /*0130*/  UIADD3.X UR5, URZ, UR5, URZ, UP4, !UPT ;  /* 0x000000053f057290 */ /* 0x000fe2000a7fe43f */
[----:B------:R0:W-:Y:S02]  /*0140*/  UTMACCTL.PF [UR6] ;  /* 0x00000000060079b9 */ /* 0x0001e40008040000 */
[----:B------:R0:W-:Y:S02]  /*0150*/  UTMACCTL.PF [UR8] ;  /* 0x00000000080079b9 */ /* 0x0001e40008040000 */
[----:B------:R0:W-:Y:S02]  /*0160*/  UTMACCTL.PF [UR10] ;  /* 0x000000000a0079b9 */ /* 0x0001e40008040000 */
[----:B------:R0:W-:Y:S02]  /*0170*/  UTMACCTL.PF [UR12] ;  /* 0x000000000c0079b9 */ /* 0x0001e40008040000 */
[----:B------:R0:W-:Y:S02]  /*0180*/  UTMACCTL.PF [UR4] ;  /* 0x00000000040079b9 */ /* 0x0001e40008040000 */
[----:B0-----:R-:W-:Y:S01]  /*0190*/  NOP ;  /* 0x0000000000007918 */ /* 0x001fe20000000000 */
.L_x_302:
[----:B------:R-:W-:Y:S05]  /*01a0*/  BSYNC B0 ;  /* 0x0000000000007941 */ /* 0x000fea0003800000 */
.L_x_301:
[----:B------:R-:W-:Y:S01]  /*01b0*/  VOTEU.ANY UP0, P0 ;  /* 0x00000000003f7886 */ /* 0x000fe20000000100 */
[----:B------:R-:W0:Y:S01]  /*01c0*/  SHFL.IDX PT, R2, R0, RZ, 0x1f ;  /* 0x00001fff00027589 */ /* 0x000e2200000e0000 */
[----:B------:R-:W-:Y:S01]  /*01d0*/  UMOV UR4, 0x1 ;  /* 0x0000000100047882 */ /* 0x000fe20000000000 */
[----:B------:R-:W-:Y:S01]  /*01e0*/  UMOV UR7, 0x180 ;  /* 0x0000018000077882 */ /* 0x000fe20000000000 */
[----:B------:R-:W-:Y:S01]  /*01f0*/  SHF.R.U32.HI R3, RZ, 0x7, R3 ;  /* 0x00000007ff037819 */ /* 0x000fe20000011603 */
[----:B------:R-:W1:Y:S01]  /*0200*/  @UP0 S2UR UR8, SR_CgaCtaId ;  /* 0x00000000000809c3 */ /* 0x000e620000008800 */
[----:B------:R-:W-:Y:S01]  /*0210*/  @UP0 UMOV UR6, 0x400 ;  /* 0x0000040000060882 */ /* 0x000fe20000000000 */
[----:B------:R-:W-:-:S04]  /*0220*/  @UP0 UIADD3 UR4, -UR4, 0x100000, URZ ;  /* 0x0010000004040890 */ /* 0x000fc8000fffe13f */
[----:B------:R-:W-:Y:S02]  /*0230*/  @UP0 USHF.L.U32 UR5, UR4, 0xb, URZ ;  /* 0x0000000b04050899 */ /* 0x000fe4000800063f */
[----:B------:R-:W-:Y:S01]  /*0240*/  @UP0 USHF.L.U32 UR4, UR4, 0x1, URZ ;  /* 0x0000000104040899 */ /* 0x000fe2000800063f */
[----:B------:R-:W-:Y:S01]  /*0250*/  VOTEU.ANY UP1, P0 ;  /* 0x00000000003f7886 */ /* 0x000fe20000020100 */
[----:B0-----:R-:W-:Y:S02]  /*0260*/  ISETP.NE.AND P1, PT, R2, RZ, PT ;  /* 0x000000ff0200720c */ /* 0x001fe40003f25270 */
[----:B------:R0:W2:Y:S01]  /*0270*/  SHFL.IDX PT, R2, R3, RZ, 0x1f ;  /* 0x00001fff03027589 */ /* 0x0000a200000e0000 */
[----:B-1----:R-:W-:Y:S02]  /*0280*/  @UP0 ULEA UR8, UR8, UR6, 0x18 ;  /* 0x0000000608080291 */ /* 0x002fe4000f8ec03f */
[----:B------:R-:W-:-:S04]  /*0290*/  @UP0 UIADD3 UR6, -UR7, 0x100000, URZ ;  /* 0x0010000007060890 */ /* 0x000fc8000fffe13f */
[----:B------:R-:W-:Y:S02]  /*02a0*/  @UP0 USHF.L.U32 UR7, UR6, 0xb, URZ ;  /* 0x0000000b06070899 */ /* 0x000fe4000800063f */
[----:B------:R-:W-:Y:S01]  /*02b0*/  @UP0 USHF.L.U32 UR6, UR6, 0x1, URZ ;  /* 0x0000000106060899 */ /* 0x000fe2000800063f */
[----:B------:R-:W-:Y:S01]  /*02c0*/  VOTEU.ANY UP0, P0 ;  /* 0x00000000003f7886 */ /* 0x000fe20000000100 */
[----:B------:R-:W1:Y:S04]  /*02d0*/  FENCE.VIEW.ASYNC.S ;  /* 0x00000000000073c6 */ /* 0x000e680000000000 */
[----:B-1----:R0:W1:Y:S06]  /*02e0*/  @UP0 SYNCS.EXCH.64 URZ, [UR8+0x30800], UR4 ;  /* 0x03080004083f05b2 */ /* 0x00206c0008000100 */
[----:B------:R0:W3:Y:S02]  /*02f0*/  @UP1 SYNCS.EXCH.64 URZ, [UR8+0x30820], UR6 ;  /* 0x03082006083f15b2 */ /* 0x0000e40008000100 */
[----:B0-----:R-:W-:Y:S05]  /*0300*/  @P1 BRA `(.L_x_303) ;  /* 0x0000000000481947 */ /* 0x001fea0003800000 */
[----:B------:R-:W0:Y:S01]  /*0310*/  S2UR UR5, SR_CgaCtaId ;  /* 0x00000000000579c3 */ /* 0x000e220000008800 */
        /* <DEDUP_REMOVED lines=15> */
[----:B------:R0:W0:Y:S01]  /*0410*/  SYNCS.EXCH.64 URZ, [UR8+0x30848], UR4 ;  /* 0x03084804083f75b2 */ /* 0x0000220008000100 */
[----:B------:R-:W-:Y:S01]  /*0420*/  NOP ;  /* 0x0000000000007918 */ /* 0x000fe20000000000 */
.L_x_303:
[----:B------:R-:W5:Y:S01]  /*0430*/  SHFL.IDX PT, R3, R0, RZ, 0x1f ;  /* 0x00001fff00037589 */ /* 0x000f6200000e0000 */
[----:B------:R-:W-:Y:S01]  /*0440*/  NOP ;  /* 0x0000000000007918 */ /* 0x000fe20000000000 */
[----:B-----5:R-:W-:-:S13]  /*0450*/  ISETP.NE.AND P0, PT, R3, RZ, PT ;  /* 0x000000ff0300720c */ /* 0x020fda0003f05270 */
        /* <DEDUP_REMOVED lines=17> */
[----:B------:R0:W0:Y:S01]  /*0570*/  SYNCS.EXCH.64 URZ, [UR8+0x30868], UR6 ;  /* 0x03086806083f75b2 */ /* 0x0000220008000100 */
[----:B------:R-:W-:Y:S01]  /*0580*/  NOP ;  /* 0x0000000000007918 */ /* 0x000fe20000000000 */
.L_x_304:
[----:B------:R-:W5:Y:S01]  /*0590*/  SHFL.IDX PT, R3, R0, RZ, 0x1f ;  /* 0x00001fff00037589 */ /* 0x000f6200000e0000 */
[----:B------:R-:W-:Y:S01]  /*05a0*/  NOP ;  /* 0x0000000000007918 */ /* 0x000fe20000000000 */
[----:B-----5:R-:W-:-:S13]  /*05b0*/  ISETP.NE.AND P0, PT, R3, RZ, PT ;  /* 0x000000ff0300720c */ /* 0x020fda0003f05270 */
        /* <DEDUP_REMOVED lines=13> */
[----:B------:R0:W0:Y:S01]  /*0690*/  SYNCS.EXCH.64 URZ, [UR6+0x30888], UR4 ;  /* 0x03088804063f75b2 */ /* 0x0000220008000100 */
[----:B------:R-:W-:Y:S01]  /*06a0*/  NOP ;  /* 0x0000000000007918 */ /* 0x000fe20000000000 */
.L_x_305:
        /* <DEDUP_REMOVED lines=22> */
.L_x_306:
        /* <DEDUP_REMOVED lines=22> */
.L_x_307:
[----:B--2---:R-:W-:Y:S01]  /*0970*/  ISETP.NE.AND P0, PT, R2, RZ, PT ;  /* 0x000000ff0200720c */ /* 0x004fe20003f05270 */
[----:B------:R-:W-:Y:S01]  /*0980*/  IMAD.MOV.U32 R2, RZ, RZ, 0x1 ;  /* 0x00000001ff027424 */ /* 0x000fe200078e00ff */
[----:B------:R-:W-:Y:S01]  /*0990*/  NOP ;  /* 0x0000000000007918 */ /* 0x000fe20000000000 */
[----:B------:R-:W-:Y:S01]  /*09a0*/  ULDC.64 UR56, c[0x0][0x208] ;  /* 0x0000820000387ab9 */ /* 0x000fe20000000a00 */
[----:B------:R-:W-:Y:S02]  /*09b0*/  BSSY B7, `(.L_x_308) ;  /* 0x0001468000077945 */ /* 0x000fe40003800000 */
[----:B------:R-:W-:-:S05]  /*09c0*/  SEL R2, R2, 0x2, !P0 ;  /* 0x0000000202027807 */ /* 0x000fca0004000000 */
[----:B------:R2:W-:Y:S01]  /*09d0*/  STL [R1+0x1c], R2 ;  /* 0x00001c0201007387 */ /* 0x0005e20000100800 */
[----:B01-34-:R-:W-:Y:S06]  /*09e0*/  BAR.SYNC.DEFER_BLOCKING 0x0 ;  /* 0x0000000000007b1d */ /* 0x01bfec0000010000 */
[----:B------:R-:W-:Y:S05]  /*09f0*/  @!P0 BRA `(.L_x_309) ;  /* 0x000000fc00248947 */ /* 0x000fea0003800000 */
.L_x_310:
[----:B------:R-:W-:-:S08]  /*0a00*/  NOP ;  /* 0x0000000000007918 */ /* 0x000fd00000000000 */
[----:B------:R-:W0:Y:S02]  /*0a10*/  USETMAXREG.TRY_ALLOC.CTAPOOL UP0, 0xa0 ;  /* 0x000000a0000079c8 */ /* 0x000e240008000600 */
[----:B0-----:R-:W-:-:S13]  /*0a20*/  PLOP3.LUT P0, PT, PT, PT, UP0, 0x80, 0x0 ;  /* 0x000000000000781c */ /* 0x001fda0003f0f008 */
[----:B------:R-:W-:Y:S05]  /*0a30*/  @!P0 BRA `(.L_x_310) ;  /* 0xfffffffc00f08947 */ /* 0x000fea000383ffff */
[----:B------:R-:W3:Y:S01]  /*0a40*/  LDL.LU R0, [R1] ;  /* 0x0000000001007983 */ /* 0x000ee20000300800 */
[----:B--2---:R-:W0:Y:S01]  /*0a50*/  S2R R2, SR_TID.X ;  /* 0x0000000000027919 */ /* 0x004e220000002100 */
[----:B------:R-:W1:Y:S01]  /*0a60*/  S2UR UR5, SR_CgaCtaId ;  /* 0x00000000000579c3 */ /* 0x000e620000008800 */
[----:B------:R-:W-:Y:S01]  /*0a70*/  UMOV UR4, 0x400 ;  /* 0x0000040000047882 */ /* 0x000fe20000000000 */
[----:B0-----:R-:W-:-:S06]  /*0a80*/  SHF.R.U32.HI R2, RZ, 0x7, R2 ;  /* 0x00000007ff027819 */ /* 0x001fcc0000011602 */
[----:B------:R-:W-:Y:S06]  /*0a90*/  BAR.ARV 0x8, 0x1a0 ;  /* 0x0206800000007b1d */ /* 0x000fec0000002000 */
[----:B------:R-:W-:-:S13]  /*0aa0*/  ISETP.NE.AND P0, PT, R2, 0x1, PT ;  /* 0x000000010200780c */ /* 0x000fda0003f05270 */
[----:B------:R-:W-:Y:S08]  /*0ab0*/  @!P0 BAR.ARV 0x9, 0x100 ;  /* 0x0244000000008b1d */ /* 0x000ff00000002000 */
[----:B------:R-:W-:Y:S01]  /*0ac0*/  BAR.SYNC.DEFER_BLOCKING 0x5, 0x1a0 ;  /* 0x0146800000007b1d */ /* 0x000fe20000010000 */
[----:B-1----:R-:W-:-:S06]  /*0ad0*/  ULEA UR4, UR5, UR4, 0x18 ;  /* 0x0000000405047291 */ /* 0x002fcc000f8ec03f */
[----:B------:R-:W-:Y:S01]  /*0ae0*/  IMAD.U32 R2, RZ, RZ, UR4 ;  /* 0x00000004ff027e24 */ /* 0x000fe2000f8e00ff */
[----:B------:R-:W-:-:S04]  /*0af0*/  ULDC UR4, c[0x0][0xc14] ;  /* 0x0003050000047ab9 */ /* 0x000fc80000000800 */
[----:B------:R-:W0:Y:S01]  /*0b00*/  LDS.128 R32, [R2+0x308d0] ;  /* 0x0308d00002207984 */ /* 0x000e220000000c00 */
[----:B------:R-:W-:Y:S06]  /*0b10*/  BAR.ARV 0x4, 0x1a0 ;  /* 0x0106800000007b1d */ /* 0x000fec0000002000 */
[----:B---3--:R-:W-:-:S04]  /*0b20*/  LOP3.LUT R0, R0, 0xffffffef, RZ, 0xc0, !PT ;  /* 0xffffffef00007812 */ /* 0x008fc800078ec0ff */
[----:B------:R-:W-:-:S05]  /*0b30*/  @P0 LOP3.LUT R0, R0, 0x10, RZ, 0xfc, !PT ;  /* 0x0000001000000812 */ /* 0x000fca00078efcff */
[----:B------:R4:W-:Y:S01]  /*0b40*/  STL [R1], R0 ;  /* 0x0000000001007387 */ /* 0x0009e20000100800 */
[----:B0-----:R-:W-:-:S13]  /*0b50*/  ISETP.GE.AND P0, PT, R35, UR4, PT ;  /* 0x0000000423007c0c */ /* 0x001fda000bf06270 */
[----:B----4-:R-:W-:Y:S05]  /*0b60*/  @P0 BRA `(.L_x_311) ;  /* 0x0000014400300947 */ /* 0x010fea0003800000 */
[----:B------:R-:W2:Y:S01]  /*0b70*/  LDL.LU R9, [R1+0x1c] ;  /* 0x00001c0001097983 */ /* 0x000ea20000300800 */
[----:B------:R-:W0:Y:S02]  /*0b80*/  S2R R0, SR_TID.X ;  /* 0x0000000000007919 */ /* 0x000e240000002100 */
[----:B0-----:R-:W-:-:S05]  /*0b90*/  VIADD R8, R0, 0xffffff80 ;  /* 0xffffff8000087836 */ /* 0x001fca0000000000 */
[----:B------:R-:W-:-:S04]  /*0ba0*/  SHF.R.S32.HI R0, RZ, 0x1f, R8 ;  /* 0x0000001fff007819 */ /* 0x000fc80000011408 */
[----:B------:R-:W-:-:S04]  /*0bb0*/  LEA.HI R3, R0, R8, RZ, 0x4 ;  /* 0x0000000800037211 */ /* 0x000fc800078f20ff */
[----:B------:R-:W-:-:S05]  /*0bc0*/  LOP3.LUT R4, R3, 0xfffffff0, RZ, 0xc0, !PT ;  /* 0xfffffff003047812 */ /* 0x000fca00078ec0ff */
[----:B------:R-:W-:Y:S01]  /*0bd0*/  IMAD.IADD R4, R8, 0x1, -R4 ;  /* 0x0000000108047824 */ /* 0x000fe200078e0a04 */
[----:B------:R-:W-:-:S04]  /*0be0*/  SHF.R.S32.HI R6, RZ, 0x4, R3 ;  /* 0x00000004ff067819 */ /* 0x000fc80000011403 */
[----:B------:R-:W-:-:S04]  /*0bf0*/  SHF.R.S32.HI R5, RZ, 0x1f, R4 ;  /* 0x0000001fff057819 */ /* 0x000fc80000011404 */
[----:B------:R-:W-:Y:S02]  /*0c00*/  LEA.HI R5, R5, R4, RZ, 0x3 ;  /* 0x0000000405057211 */ /* 0x000fe400078f18ff */
[----:B------:R-:W-:Y:S02]  /*0c10*/  LEA.HI R7, R3, R6, RZ, 0x1 ;  /* 0x0000000603077211 */ /* 0x000fe400078f08ff */
[----:B------:R-:W-:Y:S02]  /*0c20*/  LOP3.LUT R3, R5, 0xfffffff8, RZ, 0xc0, !PT ;  /* 0xfffffff805037812 */ /* 0x000fe400078ec0ff */
[----:B------:R-:W-:-:S03]  /*0c30*/  LOP3.LUT R7, R7, 0x1ffffffe, RZ, 0xc0, !PT ;  /* 0x1ffffffe07077812 */ /* 0x000fc600078ec0ff */
[----:B------:R-:W-:Y:S02]  /*0c40*/  IMAD.IADD R3, R4, 0x1, -R3 ;  /* 0x0000000104037824 */ /* 0x000fe400078e0a03 */
[----:B------:R-:W-:Y:S02]  /*0c50*/  IMAD.IADD R7, R6, 0x1, -R7 ;  /* 0x0000000106077824 */ /* 0x000fe400078e0a07 */
[----:B------:R-:W-:Y:S01]  /*0c60*/  IMAD.SHL.U32 R4, R3, 0x40, RZ ;  /* 0x0000004003047824 */ /* 0x000fe200078e00ff */
[----:B------:R-:W-:Y:S01]  /*0c70*/  LEA.HI R6, R0, R8, RZ, 0x5 ;  /* 0x0000000800067211 */ /* 0x000fe200078f28ff */
[----:B------:R-:W-:-:S03]  /*0c80*/  IMAD.SHL.U32 R7, R7, 0x8, RZ ;  /* 0x0000000807077824 */ /* 0x000fc600078e00ff */
[----:B------:R-:W-:Y:S01]  /*0c90*/  LOP3.LUT R4, R4, 0x1c0, RZ, 0xc0, !PT ;  /* 0x000001c004047812 */ /* 0x000fe200078ec0ff */
[----:B------:R-:W-:Y:S01]  /*0ca0*/  IMAD.SHL.U32 R5, R5, 0x40, RZ ;  /* 0x0000004005057824 */ /* 0x000fe200078e00ff */
[----:B------:R-:W-:Y:S02]  /*0cb0*/  SHF.R.S32.HI R10, RZ, 0x5, R6 ;  /* 0x00000005ff0a7819 */ /* 0x000fe40000011406 */
[----:B------:R-:W-:Y:S02]  /*0cc0*/  LOP3.LUT R7, R4, 0x8, R7, 0xf8, !PT ;  /* 0x0000000804077812 */ /* 0x000fe400078ef807 */
[----:B------:R-:W-:Y:S02]  /*0cd0*/  SHF.R.U32.HI R6, RZ, 0x3, R4 ;  /* 0x00000003ff067819 */ /* 0x000fe40000011604 */
[----:B------:R-:W-:Y:S01]  /*0ce0*/  R2P PR, R3, 0x6 ;  /* 0x0000000603007804 */ /* 0x000fe20000000000 */
[----:B------:R-:W-:Y:S01]  /*0cf0*/  IMAD.SHL.U32 R4, R10, 0x400, RZ ;  /* 0x000004000a047824 */ /* 0x000fe200078e00ff */
[----:B------:R-:W-:-:S02]  /*0d00*/  LEA.HI R3, R0, R8, RZ, 0x2 ;  /* 0x0000000800037211 */ /* 0x000fc400078f10ff */
[----:B------:R-:W-:Y:S02]  /*0d10*/  LOP3.LUT R5, R5, 0x7ffffe00, RZ, 0xc0, !PT ;  /* 0x7ffffe0005057812 */ /* 0x000fe400078ec0ff */
[----:B------:R-:W-:Y:S02]  /*0d20*/  LOP3.LUT R6, R7, R6, RZ, 0x3c, !PT ;  /* 0x0000000607067212 */ /* 0x000fe400078e3cff */
[----:B------:R-:W-:Y:S02]  /*0d30*/  LEA.HI R0, R0, R8, RZ, 0x7 ;  /* 0x0000000800007211 */ /* 0x000fe400078f38ff */
[----:B------:R-:W-:Y:S02]  /*0d40*/  SHF.R.S32.HI R18, RZ, 0x2, R3 ;  /* 0x00000002ff127819 */ /* 0x000fe40000011403 */
[----:B------:R-:W-:Y:S02]  /*0d50*/  IADD3 R5, R6, R5, R4 ;  /* 0x0000000506057210 */ /* 0x000fe40007ffe004 */
[----:B------:R-:W-:Y:S01]  /*0d60*/  SHF.R.S32.HI R4, RZ, 0x7, R0 ;  /* 0x00000007ff047819 */ /* 0x000fe20000011400 */
[----:B------:R-:W-:Y:S01]  /*0d70*/  VIADD R6, R18, 0x60 ;  /* 0x0000006012067836 */ /* 0x000fe20000000000 */
[----:B------:R-:W-:-:S02]  /*0d80*/  LOP3.LUT R0, R0, 0xffffff80, RZ, 0xc0, !PT ;  /* 0xffffff8000007812 */ /* 0x000fc400078ec0ff */
[----:B------:R-:W-:-:S03]  /*0d90*/  LOP3.LUT R4, R3, 0xfffffffc, RZ, 0xc0, !PT ;  /* 0xfffffffc03047812 */ /* 0x000fc600078ec0ff */
[C---:B------:R-:W-:Y:S01]  /*0da0*/  IMAD.IADD R7, R8.reuse, 0x1, -R0 ;  /* 0x0000000108077824 */ /* 0x040fe200078e0a00 */
[----:B------:R-:W-:Y:S01]  /*0db0*/  SHF.R.S32.HI R0, RZ, 0x1f, R6 ;  /* 0x0000001fff007819 */ /* 0x000fe20000011406 */
[----:B------:R-:W-:Y:S02]  /*0dc0*/  IMAD.IADD R4, R8, 0x1, -R4 ;  /* 0x0000000108047824 */ /* 0x000fe400078e0a04 */
[----:B------:R-:W-:Y:S01]  /*0dd0*/  IMAD.SHL.U32 R157, R6, 0x40, RZ ;  /* 0x00000040069d7824 */ /* 0x000fe200078e00ff */
[----:B------:R-:W-:Y:S01]  /*0de0*/  LEA.HI R0, R0, R6, RZ, 0x3 ;  /* 0x0000000600007211 */ /* 0x000fe200078f18ff */
[----:B------:R-:W-:Y:S01]  /*0df0*/  IMAD.SHL.U32 R16, R4, 0x8, RZ ;  /* 0x0000000804107824 */ /* 0x000fe200078e00ff */
[----:B------:R-:W-:Y:S02]  /*0e00*/  SHF.R.S32.HI R3, RZ, 0x1f, R3 ;  /* 0x0000001fff037819 */ /* 0x000fe40000011403 */
[----:B------:R-:W-:Y:S01]  /*0e10*/  LOP3.LUT R157, R157, 0x1c0, RZ, 0xc0, !PT ;  /* 0x000001c09d9d7812 */ /* 0x000fe200078ec0ff */
[----:B------:R-:W-:Y:S01]  /*0e20*/  IMAD.SHL.U32 R0, R0, 0x40, RZ ;  /* 0x0000004000007824 */ /* 0x000fe200078e00ff */
[----:B------:R-:W-:Y:S01]  /*0e30*/  LEA.HI R3, R3, R18, RZ, 0x3 ;  /* 0x0000001203037211 */ /* 0x000fe200078f18ff */
[----:B------:R-:W-:Y:S01]  /*0e40*/  IMAD R154, R5, 0x2, R2 ;  /* 0x00000002059a7824 */ /* 0x000fe200078e0202 */
[----:B------:R-:W-:-:S02]  /*0e50*/  SHF.R.U32.HI R7, RZ, 0x3, R157 ;  /* 0x00000003ff077819 */ /* 0x000fc4000001169d */
[----:B------:R-:W-:Y:S02]  /*0e60*/  LOP3.LUT R4, R157, 0x38, R16, 0xf8, !PT ;  /* 0x000000389d047812 */ /* 0x000fe400078ef810 */
[----:B------:R-:W-:Y:S02]  /*0e70*/  LOP3.LUT R0, R0, 0xfffffe00, RZ, 0xc0, !PT ;  /* 0xfffffe0000007812 */ /* 0x000fe400078ec0ff */
[----:B------:R-:W-:Y:S01]  /*0e80*/  LOP3.LUT R3, R3, 0xfffffff8, RZ, 0xc0, !PT ;  /* 0xfffffff803037812 */ /* 0x000fe200078ec0ff */
[----:B------:R-:W-:Y:S01]  /*0e90*/  VIADD R156, R154, 0x1e800 ;  /* 0x0001e8009a9c7836 */ /* 0x000fe20000000000 */
[----:B------:R-:W-:Y:S01]  /*0ea0*/  LOP3.LUT R5, R0, R4, R7, 0xf6, !PT ;  /* 0x0000000400057212 */ /* 0x000fe200078ef607 */
[----:B------:R-:W-:Y:S01]  /*0eb0*/  STL [R1+0x50], RZ ;  /* 0x000050ff01007387 */ /* 0x000fe20000100800 */
[----:B------:R-:W-:Y:S01]  /*0ec0*/  SHF.R.S32.HI R6, RZ, 0x1f, R18 ;  /* 0x0000001fff067819 */ /* 0x000fe20000011412 */
[----:B------:R-:W-:Y:S02]  /*0ed0*/  VIADD R6, R154, 0x1e820 ;  /* 0x0001e8209a067836 */ /* 0x000fe40000000000 */
[----:B------:R-:W-:Y:S01]  /*0ee0*/  IMAD.IADD R3, R18, 0x1, -R3 ;  /* 0x0000000112037824 */ /* 0x000fe200078e0a03 */
[----:B------:R0:W-:Y:S01]  /*0ef0*/  STL [R1+0x38], R0 ;  /* 0x0000380001007387 */ /* 0x0001e20000100800 */
[----:B------:R-:W-:-:S03]  /*0f00*/  @P1 VIADD R6, R156, 0xffffffe0 ;  /* 0xffffffe09c061836 */ /* 0x000fc60000000000 */
[----:B------:R1:W-:Y:S01]  /*0f10*/  STL [R1+0x28], R3 ;  /* 0x0000280301007387 */ /* 0x0003e20000100800 */
[----:B0-----:R-:W-:-:S03]  /*0f20*/  IMAD R0, R5, 0x2, R2 ;  /* 0x0000000205007824 */ /* 0x001fc600078e0202 */
[----:B------:R-:W-:Y:S04]  /*0f30*/  STL [R1+0x3c], R6 ;  /* 0x00003c0601007387 */ /* 0x000fe80000100800 */
[----:B------:R0:W-:Y:S01]  /*0f40*/  STL [R1+0x5c], R0 ;  /* 0x00005c0001007387 */ /* 0x0001e20000100800 */
[C---:B-1----:R-:W-:Y:S02]  /*0f50*/  VIADD R3, R6.reuse, 0x6000 ;  /* 0x0000600006037836 */ /* 0x042fe40000000000 */
[----:B0-----:R-:W-:-:S05]  /*0f60*/  VIADD R0, R6, 0xc000 ;  /* 0x0000c00006007836 */ /* 0x001fca0000000000 */
[----:B------:R0:W-:Y:S04]  /*0f70*/  STL [R1+0x40], R0 ;  /* 0x0000400001007387 */ /* 0x0001e80000100800 */
[----:B------:R0:W-:Y:S01]  /*0f80*/  STL [R1+0x44], R3 ;  /* 0x0000440301007387 */ /* 0x0001e20000100800 */
[----:B------:R-:W-:-:S05]  /*0f90*/  IMAD.MOV.U32 R155, RZ, RZ, 0x40 ;  /* 0x00000040ff9b7424 */ /* 0x000fca00078e00ff */
[----:B------:R-:W-:Y:S02]  /*0fa0*/  SEL R155, R155, 0xffffffc0, !P2 ;  /* 0xffffffc09b9b7807 */ /* 0x000fe40005000000 */
[----:B------:R-:W-:Y:S01]  /*0fb0*/  CS2R R22, SRZ ;  /* 0x0000000000167805 */ /* 0x000fe2000001ff00 */
[----:B------:R-:W-:Y:S02]  /*0fc0*/  IMAD.MOV.U32 R19, RZ, RZ, RZ ;  /* 0x000000ffff137224 */ /* 0x000fe400078e00ff */
[----:B------:R-:W-:Y:S02]  /*0fd0*/  IMAD.MOV.U32 R153, RZ, RZ, RZ ;  /* 0x000000ffff997224 */ /* 0x000fe400078e00ff */
[----:B------:R-:W-:Y:S02]  /*0fe0*/  IMAD.IADD R156, R156, 0x1, R155 ;  /* 0x000000019c9c7824 */ /* 0x000fe400078e029b */
[----:B------:R-:W-:Y:S01]  /*0ff0*/  IMAD.IADD R155, R155, 0x1, R6 ;  /* 0x000000019b9b7824 */ /* 0x000fe200078e0206 */
[----:B0-2---:R-:W-:-:S07]  /*1000*/  LOP3.LUT R152, R9, 0x1, RZ, 0xfc, !PT ;  /* 0x0000000109987812 */ /* 0x005fce00078efcff */
.L_x_446:
[----:B0----5:R-:W0:Y:S02]  /*1010*/  LDC.64 R4, c[0x0][0xc60] ;  /* 0x00031800ff047b82 */ /* 0x021e240000000a00 */
[----:B0-----:R-:W-:-:S05]  /*1020*/  IMAD.WIDE R4, R35, 0x4, R4 ;  /* 0x0000000423047825 */ /* 0x001fca00078e0204 */
[----:B-12---:R-:W2:Y:S01]  /*1030*/  LDG.E R10, desc[UR56][R4.64] ;  /* 0x00000038040a7981 */ /* 0x006ea2000c1e1900 */
[----:B------:R-:W-:Y:S05]  /*1040*/  YIELD ;  /* 0x0000000000007946 */ /* 0x000fea0003800000 */
[----:B------:R-:W-:Y:S01]  /*1050*/  ULDC.64 UR4, c[0x0][0xa28] ;  /* 0x00028a0000047ab9 */ /* 0x000fe20000000a00 */
[----:B------:R-:W-:Y:S01]  /*1060*/  ULDC.64 UR8, c[0x0][0xa18] ;  /* 0x0002860000087ab9 */ /* 0x000fe20000000a00 */
[----:B------:R-:W-:Y:S01]  /*1070*/  ISETP.NE.U32.AND P1, PT, RZ, UR4, PT ;  /* 0x00000004ff007c0c */ /* 0x000fe2000bf25070 */
[----:B------:R-:W-:Y:S01]  /*1080*/  ULDC.64 UR6, c[0x0][0xa08] ;  /* 0x0002820000067ab9 */ /* 0x000fe20000000a00 */
[----:B------:R-:W-:Y:S01]  /*1090*/  IMAD.MOV.U32 R3, RZ, RZ, RZ ;  /* 0x000000ffff037224 */ /* 0x000fe200078e00ff */
[----:B------:R-:W-:Y:S01]  /*10a0*/  ISETP.NE.U32.AND P0, PT, RZ, UR6, PT ;  /* 0x00000006ff007c0c */ /* 0x000fe2000bf05070 */
[----:B------:R-:W-:Y:S01]  /*10b0*/  IMAD.MOV.U32 R37, RZ, RZ, RZ ;  /* 0x000000ffff257224 */ /* 0x000fe200078e00ff */
[----:B------:R-:W-:-:S02]  /*10c0*/  ISETP.NE.AND.EX P1, PT, RZ, UR5, PT, P1 ;  /* 0x00000005ff007c0c */ /* 0x000fc4000bf25310 */
[----:B------:R-:W-:Y:S02]  /*10d0*/  ISETP.NE.AND.EX P0, PT, RZ, UR7, PT, P0 ;  /* 0x00000007ff007c0c */ /* 0x000fe4000bf05300 */
[----:B--2---:R-:W-:Y:S01]  /*10e0*/  SHF.R.S32.HI R0, RZ, 0x1f, R10 ;  /* 0x0000001fff007819 */ /* 0x004fe2000001140a */
[----:B------:R-:W-:-:S08]  /*10f0*/  IMAD.SHL.U32 R30, R10, 0x4, RZ ;  /* 0x000000040a1e7824 */ /* 0x000fd000078e00ff */
[C---:B---34-:R-:W-:Y:S01]  /*1100*/  @P1 LEA R6, P2, R10.reuse, UR4, 0x2 ;  /* 0x000000040a061c11 */ /* 0x058fe2000f8410ff */
[----:B------:R0:W-:Y:S01]  /*1110*/  STL [R1+0x48], R10 ;  /* 0x0000480a01007387 */ /* 0x0001e20000100800 */
[C-C-:B------:R-:W-:Y:S02]  /*1120*/  SHF.L.U64.HI R31, R10.reuse, 0x2, R0.reuse ;  /* 0x000000020a1f7819 */ /* 0x140fe40000010200 */
[----:B------:R-:W-:Y:S02]  /*1130*/  @P1 LEA.HI.X R7, R10, UR5, R0, 0x2, P2 ;  /* 0x000000050a071c11 */ /* 0x000fe400090f1400 */
[----:B------:R-:W-:Y:S01]  /*1140*/  ISETP.NE.U32.AND P2, PT, RZ, UR8, PT ;  /* 0x00000008ff007c0c */ /* 0x000fe2000bf45070 */
[----:B------:R-:W-:Y:S01]  /*1150*/  ULDC UR4, c[0x0][0x288] ;  /* 0x0000a20000047ab9 */ /* 0x000fe20000000800 */
[----:B------:R-:W-:Y:S01]  /*1160*/  IADD3 R8, P3, R30, UR6, RZ ;  /* 0x000000061e087c10 */ /* 0x000fe2000ff7e0ff */
[----:B------:R0:W5:Y:S01]  /*1170*/  @P1 LDG.E R3, desc[UR56][R6.64] ;  /* 0x0000003806031981 */ /* 0x000162000c1e1900 */
[----:B------:R-:W-:Y:S01]  /*1180*/  ISETP.NE.AND.EX P2, PT, RZ, UR9, PT, P2 ;  /* 0x00000009ff007c0c */ /* 0x000fe2000bf45320 */
[----:B------:R-:W-:Y:S01]  /*1190*/  IMAD.U32 R25, RZ, RZ, UR4 ;  /* 0x00000004ff197e24 */ /* 0x000fe2000f8e00ff */
[----:B------:R-:W-:Y:S01]  /*11a0*/  IADD3.X R9, R31, UR7, RZ, P3, !PT ;  /* 0x000000071f097c10 */ /* 0x000fe20009ffe4ff */
[----:B------:R-:W-:-:S04]  /*11b0*/  ULDC.64 UR4, c[0x0][0x3f8] ;  /* 0x0000fe0000047ab9 */ /* 0x000fc80000000a00 */
[----:B------:R0:W5:Y:S06]  /*11c0*/  @P0 LDG.E R37, desc[UR56][R8.64] ;  /* 0x0000003808250981 */ /* 0x00016c000c1e1900 */
[----:B------:R-:W-:-:S04]  /*11d0*/  @P2 IADD3 R4, P1, R30, UR8, RZ ;  /* 0x000000081e042c10 */ /* 0x000fc8000ff3e0ff */
[----:B------:R-:W-:-:S05]  /*11e0*/  @P2 IADD3.X R5, R31, UR9, RZ, P1, !PT ;  /* 0x000000091f052c10 */ /* 0x000fca0008ffe4ff */
[----:B------:R0:W5:Y:S01]  /*11f0*/  @P2 LDG.E R25, desc[UR56][R4.64] ;  /* 0x0000003804192981 */ /* 0x000162000c1e1900 */
[----:B------:R-:W-:-:S03]  /*1200*/  UISETP.NE.U32.AND UP0, UPT, UR4, URZ, UPT ;  /* 0x0000003f0400728c */ /* 0x000fc6000bf05070 */
[----:B------:R-:W-:Y:S01]  /*1210*/  ULDC UR4, c[0x0][0x404] ;  /* 0x0001010000047ab9 */ /* 0x000fe20000000800 */
[----:B------:R-:W-:-:S03]  /*1220*/  UISETP.NE.AND.EX UP0, UPT, UR5, URZ, UPT, UP0 ;  /* 0x0000003f0500728c */ /* 0x000fc6000bf05300 */
[----:B------:R-:W-:Y:S01]  /*1230*/  ULDC UR5, c[0x0][0x2e0] ;  /* 0x0000b80000057ab9 */ /* 0x000fe20000000800 */
[----:B------:R-:W-:-:S04]  /*1240*/  USEL UR4, UR4, 0x1, UP0 ;  /* 0x0000000104047887 */ /* 0x000fc80008000000 */
[----:B------:R-:W-:-:S03]  /*1250*/  UIMAD UR4, UR4, UR5, URZ ;  /* 0x00000005040472a4 */ /* 0x000fc6000f8e023f */
[----:B------:R-:W-:Y:S02]  /*1260*/  ULDC UR5, c[0x0][0x338] ;  /* 0x0000ce0000057ab9 */ /* 0x000fe40000000800 */
[----:B------:R-:W-:Y:S02]  /*1270*/  IMAD.U32 R29, RZ, RZ, UR5 ;  /* 0x00000005ff1d7e24 */ /* 0x000fe4000f8e00ff */
[----:B------:R-:W-:Y:S02]  /*1280*/  IMAD.U32 R32, RZ, RZ, UR4 ;  /* 0x00000004ff207e24 */ /* 0x000fe4000f8e00ff */
[----:B------:R-:W-:Y:S01]  /*1290*/  IMAD.MOV.U32 R35, RZ, RZ, R10 ;  /* 0x000000ffff237224 */ /* 0x000fe200078e000a */
[----:B0-----:R-:W-:Y:S06]  /*12a0*/  @P2 BRA `(.L_x_312) ;  /* 0x0000000000242947 */ /* 0x001fec0003800000 */
[----:B------:R-:W-:Y:S02]  /*12b0*/  ULDC.64 UR4, c[0x0][0xa00] ;  /* 0x0002800000047ab9 */ /* 0x000fe40000000a00 */
[----:B------:R-:W-:-:S04]  /*12c0*/  ISETP.NE.U32.AND P1, PT, RZ, UR4, PT ;  /* 0x00000004ff007c0c */ /* 0x000fc8000bf25070 */
[----:B------:R-:W-:-:S13]  /*12d0*/  ISETP.NE.AND.EX P1, PT, RZ, UR5, PT, P1 ;  /* 0x00000005ff007c0c */ /* 0x000fda000bf25310 */
[----:B------:R-:W-:Y:S05]  /*12e0*/  @!P1 BRA `(.L_x_312) ;  /* 0x0000000000149947 */ /* 0x000fea0003800000 */
[----:B------:R-:W0:Y:S02]  /*12f0*/  LDC.64 R4, c[0x0][0xa00] ;  /* 0x00028000ff047b82 */ /* 0x000e240000000a00 */
[----:B0-----:R-:W-:-:S05]  /*1300*/  IMAD.WIDE R4, R35, 0x4, R4 ;  /* 0x0000000423047825 */ /* 0x001fca00078e0204 */
[----:B-----5:R-:W2:Y:S04]  /*1310*/  LDG.E R25, desc[UR56][R4.64] ;  /* 0x0000003804197981 */ /* 0x020ea8000c1e1900 */
[----:B------:R-:W2:Y:S02]  /*1320*/  LDG.E R0, desc[UR56][R4.64+0x4] ;  /* 0x0000043804007981 */ /* 0x000ea4000c1e1900 */
[----:B--2---:R-:W-:-:S07]  /*1330*/  IMAD.IADD R25, R0, 0x1, -R25 ;  /* 0x0000000100197824 */ /* 0x004fce00078e0a19 */
.L_x_312:
[----:B------:R-:W-:Y:S01]  /*1340*/  ULDC.64 UR4, c[0x0][0xa20] ;  /* 0x0002880000047ab9 */ /* 0x000fe20000000a00 */
[----:B------:R0:W-:Y:S01]  /*1350*/  STL [R1+0x58], R33 ;  /* 0x0000582101007387 */ /* 0x0001e20000100800 */
[----:B------:R-:W-:-:S03]  /*1360*/  ISETP.NE.U32.AND P1, PT, RZ, UR4, PT ;  /* 0x00000004ff007c0c */ /* 0x000fc6000bf25070 */
[----:B------:R0:W-:Y:S01]  /*1370*/  STL [R1+0x4c], R34 ;  /* 0x00004c2201007387 */ /* 0x0001e20000100800 */
[----:B------:R-:W-:-:S13]  /*1380*/  ISETP.NE.AND.EX P1, PT, RZ, UR5, PT, P1 ;  /* 0x00000005ff007c0c */ /* 0x000fda000bf25310 */
[----:B0-----:R-:W-:Y:S05]  /*1390*/  @!P1 BRA `(.L_x_313) ;  /* 0x0000000000109947 */ /* 0x001fea0003800000 */
[----:B------:R-:W-:-:S04]  /*13a0*/  IADD3 R4, P0, R30, UR4, RZ ;  /* 0x000000041e047c10 */ /* 0x000fc8000ff1e0ff */
[----:B------:R-:W-:-:S05]  /*13b0*/  IADD3.X R5, R31, UR5, RZ, P0, !PT ;  /* 0x000000051f057c10 */ /* 0x000fca00087fe4ff */
[----:B------:R0:W5:Y:S01]  /*13c0*/  LDG.E R32, desc[UR56][R4.64] ;  /* 0x0000003804207981 */ /* 0x000162000c1e1900 */
[----:B------:R-:W-:Y:S05]  /*13d0*/  BRA `(.L_x_314) ;  /* 0x0000000000107947 */ /* 0x000fea0003800000 */
.L_x_313:
[----:B------:R-:W-:Y:S05]  /*13e0*/  @!P0 BRA `(.L_x_314) ;  /* 0x00000000000c8947 */ /* 0x000fea0003800000 */
[----:B------:R-:W2:Y:S04]  /*13f0*/  LDG.E R5, desc[UR56][R8.64] ;  /* 0x0000003808057981 */ /* 0x000ea8000c1e1900 */
[----:B------:R-:W2:Y:S02]  /*1400*/  LDG.E R32, desc[UR56][R8.64+0x4] ;  /* 0x0000043808207981 */ /* 0x000ea4000c1e1900 */
[----:B--2---:R-:W-:-:S07]  /*1410*/  IMAD.IADD R32, R32, 0x1, -R5 ;  /* 0x0000000120207824 */ /* 0x004fce00078e0a05 */
.L_x_314:
[----:B------:R-:W-:Y:S02]  /*1420*/  ULDC.64 UR4, c[0x0][0xa10] ;  /* 0x0002840000047ab9 */ /* 0x000fe40000000a00 */
[----:B------:R-:W-:-:S04]  /*1430*/  ISETP.NE.U32.AND P0, PT, RZ, UR4, PT ;  /* 0x00000004ff007c0c */ /* 0x000fc8000bf05070 */
[----:B------:R-:W-:Y:S01]  /*1440*/  ISETP.NE.AND.EX P0, PT, RZ, UR5, PT, P0 ;  /* 0x00000005ff007c0c */ /* 0x000fe2000bf05300 */
[----:B-----5:R-:W-:Y:S01]  /*1450*/  IMAD.IADD R8, R32, 0x1, -R3 ;  /* 0x0000000120087824 */ /* 0x020fe200078e0a03 */
[----:B------:R-:W-:-:S11]  /*1460*/  ULDC.64 UR4, c[0x0][0xa30] ;  /* 0x00028c0000047ab9 */ /* 0x000fd60000000a00 */
[----:B0-----:R-:W0:Y:S02]  /*1470*/  @P0 LDC.64 R4, c[0x0][0xa10] ;  /* 0x00028400ff040b82 */ /* 0x001e240000000a00 */
[----:B0-----:R-:W-:-:S05]  /*1480*/  @P0 IMAD.WIDE R4, R35, 0x4, R4 ;  /* 0x0000000423040825 */ /* 0x001fca00078e0204 */
[----:B------:R-:W2:Y:S04]  /*1490*/  @P0 LDG.E R0, desc[UR56][R4.64] ;  /* 0x0000003804000981 */ /* 0x000ea8000c1e1900 */
[----:B------:R0:W2:Y:S01]  /*14a0*/  @P0 LDG.E R9, desc[UR56][R4.64+0x4] ;  /* 0x0000043804090981 */ /* 0x0000a2000c1e1900 */
[----:B------:R-:W-:Y:S01]  /*14b0*/  ISETP.NE.U32.AND P1, PT, RZ, UR4, PT ;  /* 0x00000004ff007c0c */ /* 0x000fe2000bf25070 */
[----:B------:R-:W-:-:S03]  /*14c0*/  IMAD.MOV.U32 R24, RZ, RZ, R32 ;  /* 0x000000ffff187224 */ /* 0x000fc600078e0020 */
[----:B------:R-:W-:Y:S01]  /*14d0*/  ISETP.NE.AND.EX P1, PT, RZ, UR5, PT, P1 ;  /* 0x00000005ff007c0c */ /* 0x000fe2000bf25310 */
[----:B0-----:R-:W-:-:S05]  /*14e0*/  IMAD.MOV R4, RZ, RZ, -R8 ;  /* 0x000000ffff047224 */ /* 0x001fca00078e0a08 */
[----:B------:R-:W-:-:S07]  /*14f0*/  VIMNMX R4, RZ, R4, !PT ;  /* 0x00000004ff047248 */ /* 0x000fce0007fe0100 */
[----:B------:R-:W-:-:S04]  /*1500*/  @P1 IADD3 R6, P2, R30, UR4, RZ ;  /* 0x000000041e061c10 */ /* 0x000fc8000ff5e0ff */
[----:B------:R-:W-:-:S05]  /*1510*/  @P1 IADD3.X R7, R31, UR5, RZ, P2, !PT ;  /* 0x000000051f071c10 */ /* 0x000fca00097fe4ff */
[----:B------:R0:W5:Y:S01]  /*1520*/  @P1 LDG.E R24, desc[UR56][R6.64] ;  /* 0x0000003806181981 */ /* 0x000162000c1e1900 */
[----:B--2---:R-:W-:-:S04]  /*1530*/  @P0 IMAD.IADD R29, R9, 0x1, -R0 ;  /* 0x00000001091d0824 */ /* 0x004fc800078e0a00 */
[----:B------:R-:W-:-:S04]  /*1540*/  IMAD.IADD R126, R8, 0x1, R29 ;  /* 0x00000001087e7824 */ /* 0x000fc800078e021d */
[----:B------:R-:W-:-:S04]  /*1550*/  VIADD R0, R126, 0xbf ;  /* 0x000000bf7e007836 */ /* 0x000fc80000000000 */
[----:B------:R-:W-:-:S05]  /*1560*/  IMAD.HI R0, R0, 0x2aaaaaab, RZ ;  /* 0x2aaaaaab00007827 */ /* 0x000fca00078e02ff */
[----:B------:R-:W-:-:S04]  /*1570*/  SHF.R.U32.HI R3, RZ, 0x1f, R0 ;  /* 0x0000001fff037819 */ /* 0x000fc80000011600 */
[----:B------:R-:W-:-:S05]  /*1580*/  LEA.HI.SX32 R10, R0, R3, 0x1b ;  /* 0x00000003000a7211 */ /* 0x000fca00078fdaff */
[----:B------:R-:W-:Y:S01]  /*1590*/  IMAD R0, R10, 0xc0, -R8 ;  /* 0x000000c00a007824 */ /* 0x000fe200078e0a08 */
[----:B------:R0:W-:Y:S04]  /*15a0*/  STL [R1+0x54], R10 ;  /* 0x0000540a01007387 */ /* 0x0001e80000100800 */
[----:B------:R-:W-:-:S04]  /*15b0*/  VIMNMX R3, R0, R29, PT ;  /* 0x0000001d00037248 */ /* 0x000fc80003fe0100 */
[----:B------:R-:W-:Y:S01]  /*15c0*/  ISETP.GT.AND P0, PT, R3, R4, PT ;  /* 0x000000040300720c */ /* 0x000fe20003f04270 */
[----:B------:R-:W-:-:S05]  /*15d0*/  IMAD.WIDE.U32 R4, R4, -0x55555555, RZ ;  /* 0xaaaaaaab04047825 */ /* 0x000fca00078e00ff */
[----:B------:R-:W-:-:S05]  /*15e0*/  SHF.R.U32.HI R28, RZ, 0x7, R5 ;  /* 0x00000007ff1c7819 */ /* 0x000fca0000011605 */
[----:B------:R-:W-:Y:S02]  /*15f0*/  IMAD.MOV.U32 R27, RZ, RZ, R28 ;  /* 0x000000ffff1b7224 */ /* 0x000fe400078e001c */
[----:B------:R-:W-:-:S04]  /*1600*/  @P0 VIADD R0, R3, 0xbf ;  /* 0x000000bf03000836 */ /* 0x000fc80000000000 */
[----:B------:R-:W-:-:S05]  /*1610*/  @P0 IMAD.HI R0, R0, 0x2aaaaaab, RZ ;  /* 0x2aaaaaab00000827 */ /* 0x000fca00078e02ff */
[----:B------:R-:W-:-:S04]  /*1620*/  @P0 SHF.R.U32.HI R3, RZ, 0x1f, R0 ;  /* 0x0000001fff030819 */ /* 0x000fc80000011600 */
[----:B------:R-:W-:Y:S02]  /*1630*/  @P0 LEA.HI.SX32 R27, R0, R3, 0x1b ;  /* 0x00000003001b0211 */ /* 0x000fe400078fdaff */
[----:B------:R-:W-:Y:S02]  /*1640*/  PLOP3.LUT P0, PT, PT, PT, PT, 0x80, 0x0 ;  /* 0x000000000000781c */ /* 0x000fe40003f0f070 */
[----:B------:R-:W-:-:S13]  /*1650*/  ISETP.GT.AND P1, PT, R27, R28, PT ;  /* 0x0000001c1b00720c */ /* 0x000fda0003f24270 */
[----:B0-----:R-:W-:Y:S05]  /*1660*/  @!P1 BRA `(.L_x_315) ;  /* 0x00000040004c9947 */ /* 0x001fea0003800000 */
[----:B------:R-:W-:Y:S01]  /*1670*/  VIADD R0, R2, 0x12400 ;  /* 0x0001240002007836 */ /* 0x000fe20000000000 */
[----:B------:R-:W-:Y:S04]  /*1680*/  BSSY B6, `(.L_x_316) ;  /* 0x0000013000067945 */ /* 0x000fe80003800000 */
[----:B------:R-:W-:-:S13]  /*1690*/  LOP3.LUT P0, RZ, R0, 0x3ff, RZ, 0xc0, !PT ;  /* 0x000003ff00ff7812 */ /* 0x000fda000780c0ff */
[----:B------:R-:W-:Y:S05]  /*16a0*/  @!P0 BRA `(.L_x_317) ;  /* 0x0000000000408947 */ /* 0x000fea0003800000 */
        /* <DEDUP_REMOVED lines=15> */
[----:B-1---5:R-:W-:Y:S05]  /*17a0*/  CALL.ABS.NOINC R14 ;  /* 0x000000000e007343 */ /* 0x022fea0003c00000 */
.L_x_317:
[----:B------:R-:W-:Y:S05]  /*17b0*/  BSYNC B6 ;  /* 0x0000000000067941 */ /* 0x000fea0003800000 */
.L_x_316:
        /* <DEDUP_REMOVED lines=20> */
.L_x_319:
[----:B------:R-:W-:Y:S05]  /*1900*/  BSYNC B6 ;  /* 0x0000000000067941 */ /* 0x000fea0003800000 */
.L_x_318:
[----:B------:R-:W-:Y:S01]  /*1910*/  ULDC.64 UR4, c[0x0][0x9f8] ;  /* 0x00027e0000047ab9 */ /* 0x000fe20000000a00 */
[----:B------:R-:W-:Y:S01]  /*1920*/  IMAD.IADD R45, R37, 0x1, R32 ;  /* 0x00000001252d7824 */ /* 0x000fe200078e0220 */
[----:B------:R-:W-:Y:S01]  /*1930*/  ISETP.NE.U32.AND P0, PT, RZ, UR4, PT ;  /* 0x00000004ff007c0c */ /* 0x000fe2000bf05070 */
[----:B------:R-:W2:Y:S01]  /*1940*/  LDL R32, [R1+0x28] ;  /* 0x0000280001207983 */ /* 0x000ea20000100800 */
[----:B------:R-:W0:Y:S01]  /*1950*/  LDC R0, c[0x0][0x428] ;  /* 0x00010a00ff007b82 */ /* 0x000e220000000800 */
[----:B------:R-:W-:Y:S01]  /*1960*/  ULDC.64 UR6, c[0x0][0xa08] ;  /* 0x0002820000067ab9 */ /* 0x000fe20000000a00 */
[----:B------:R-:W-:Y:S01]  /*1970*/  ISETP.NE.AND.EX P0, PT, RZ, UR5, PT, P0 ;  /* 0x00000005ff007c0c */ /* 0x000fe2000bf05300 */
[----:B------:R-:W3:Y:S04]  /*1980*/  LDL.LU R42, [R1] ;  /* 0x00000000012a7983 */ /* 0x000ee80000300800 */
[----:B------:R-:W4:Y:S01]  /*1990*/  LDL R36, [R1+0x38] ;  /* 0x0000380001247983 */ /* 0x000f220000100800 */
[----:B------:R-:W1:Y:S07]  /*19a0*/  LDC R75, c[0x0][0x3d4] ;  /* 0x0000f500ff4b7b82 */ /* 0x000e6e0000000800 */
[----:B------:R-:W-:Y:S01]  /*19b0*/  @P0 IADD3 R4, P1, R30, UR4, RZ ;  /* 0x000000041e040c10 */ /* 0x000fe2000ff3e0ff */
[----:B------:R-:W1:Y:S01]  /*19c0*/  S2R R20, SR_TID.X ;  /* 0x0000000000147919 */ /* 0x000e620000002100 */
[----:B------:R-:W1:Y:S02]  /*19d0*/  LDC.64 R12, c[0x0][0x3e8] ;  /* 0x0000fa00ff0c7b82 */ /* 0x000e640000000a00 */
[----:B------:R-:W-:Y:S01]  /*19e0*/  @P0 IADD3.X R5, R31, UR5, RZ, P1, !PT ;  /* 0x000000051f050c10 */ /* 0x000fe20008ffe4ff */
[----:B------:R-:W-:-:S04]  /*19f0*/  ULDC.64 UR4, c[0x0][0x2f8] ;  /* 0x0000be0000047ab9 */ /* 0x000fc80000000a00 */
[----:B------:R1:W3:Y:S01]  /*1a00*/  @P0 LDG.E R35, desc[UR56][R4.64] ;  /* 0x0000003804230981 */ /* 0x0002e2000c1e1900 */
[----:B0-----:R-:W-:Y:S01]  /*1a10*/  ISETP.NE.AND P0, PT, R0, 0x1, PT ;  /* 0x000000010000780c */ /* 0x001fe20003f05270 */
[----:B------:R-:W0:Y:S01]  /*1a20*/  LDC.64 R30, c[0x0][0x2f0] ;  /* 0x0000bc00ff1e7b82 */ /* 0x000e220000000a00 */
[----:B------:R-:W-:Y:S02]  /*1a30*/  SHF.R.S32.HI R47, RZ, 0x1f, R45 ;  /* 0x0000001fff2f7819 */ /* 0x000fe4000001142d */
[----:B------:R-:W-:Y:S02]  /*1a40*/  SHF.R.S32.HI R17, RZ, 0x1f, R16 ;  /* 0x0000001fff117819 */ /* 0x000fe40000011410 */
[----:B------:R-:W-:-:S07]  /*1a50*/  SHF.R.S32.HI R40, RZ, 0x1f, R18 ;  /* 0x0000001fff287819 */ /* 0x000fce0000011412 */
[----:B------:R-:W0:Y:S08]  /*1a60*/  @P0 LDC R3, c[0x0][0x42c] ;  /* 0x00010b00ff030b82 */ /* 0x000e300000000800 */
[----:B------:R-:W0:Y:S01]  /*1a70*/  @P0 LDC R7, c[0x0][0x430] ;  /* 0x00010c00ff070b82 */ /* 0x000e220000000800 */
[----:B-1----:R-:W-:Y:S01]  /*1a80*/  SHF.R.U32.HI R38, RZ, 0x7, R20 ;  /* 0x00000007ff267819 */ /* 0x002fe20000011614 */
[----:B------:R-:W-:-:S02]  /*1a90*/  VIADD R21, R20, 0xffffff80 ;  /* 0xffffff8014157836 */ /* 0x000fc40000000000 */
[-C--:B0-----:R-:W-:Y:S01]  /*1aa0*/  IMAD R6, R47, R30.reuse, RZ ;  /* 0x0000001e2f067224 */ /* 0x081fe200078e02ff */
[----:B------:R-:W-:Y:S01]  /*1ab0*/  ISETP.NE.AND P6, PT, R38, 0x1, PT ;  /* 0x000000012600780c */ /* 0x000fe20003fc5270 */
[----:B------:R-:W-:Y:S01]  /*1ac0*/  IMAD.WIDE.U32 R4, R45, R30, RZ ;  /* 0x0000001e2d047225 */ /* 0x000fe200078e00ff */
[----:B------:R-:W-:-:S04]  /*1ad0*/  SHF.R.S32.HI R20, RZ, 0x1f, R21 ;  /* 0x0000001fff147819 */ /* 0x000fc80000011415 */
[----:B------:R-:W-:Y:S01]  /*1ae0*/  LEA.HI R20, R20, R21, RZ, 0x2 ;  /* 0x0000001514147211 */ /* 0x000fe200078f10ff */
[----:B------:R-:W-:-:S03]  /*1af0*/  @P0 IMAD.HI.U32 R0, R34, R3, RZ ;  /* 0x0000000322000227 */ /* 0x000fc600078e00ff */
[----:B------:R-:W-:Y:S01]  /*1b00*/  LOP3.LUT R20, R20, 0xfffffffc, RZ, 0xc0, !PT ;  /* 0xfffffffc14147812 */ /* 0x000fe200078ec0ff */
[----:B------:R-:W-:-:S04]  /*1b10*/  IMAD R3, R45, R31, R6 ;  /* 0x0000001f2d037224 */ /* 0x000fc800078e0206 */
[----:B------:R-:W-:Y:S01]  /*1b20*/  IMAD.IADD R20, R21, 0x1, -R20 ;  /* 0x0000000115147824 */ /* 0x000fe200078e0a14 */
[----:B------:R-:W-:Y:S01]  /*1b30*/  @P0 SHF.R.U32.HI R34, RZ, R7, R0 ;  /* 0x00000007ff220219 */ /* 0x000fe20000011600 */
[----:B------:R-:W-:Y:S01]  /*1b40*/  IMAD.IADD R5, R5, 0x1, R3 ;  /* 0x0000000105057824 */ /* 0x000fe200078e0203 */
[----:B------:R-:W-:Y:S01]  /*1b50*/  ISETP.NE.U32.AND P0, PT, RZ, UR6, PT ;  /* 0x00000006ff007c0c */ /* 0x000fe2000bf05070 */
[----:B------:R-:W0:Y:S01]  /*1b60*/  LDC.64 R6, c[0x0][0x3d8] ;  /* 0x0000f600ff067b82 */ /* 0x000e220000000a00 */
[----:B------:R-:W-:Y:S01]  /*1b70*/  SHF.R.S32.HI R9, RZ, 0x1f, R34 ;  /* 0x0000001fff097819 */ /* 0x000fe20000011422 */
[----:B------:R-:W-:Y:S01]  /*1b80*/  IMAD.WIDE.U32 R4, R34, UR4, R4 ;  /* 0x0000000422047c25 */ /* 0x000fe2000f8e0004 */
[----:B------:R-:W-:-:S03]  /*1b90*/  ISETP.NE.AND.EX P0, PT, RZ, UR7, PT, P0 ;  /* 0x00000007ff007c0c */ /* 0x000fc6000bf05300 */
[----:B------:R-:W-:Y:S02]  /*1ba0*/  IMAD R3, R9, UR4, RZ ;  /* 0x0000000409037c24 */ /* 0x000fe4000f8e02ff */
[----:B------:R-:W-:Y:S02]  /*1bb0*/  IMAD.SHL.U32 R60, R20, 0x4, RZ ;  /* 0x00000004143c7824 */ /* 0x000fe400078e00ff */
[----:B------:R-:W-:Y:S01]  /*1bc0*/  IMAD R3, R34, UR5, R3 ;  /* 0x0000000522037c24 */ /* 0x000fe2000f8e0203 */
[----:B------:R-:W-:-:S03]  /*1bd0*/  ULDC.64 UR4, c[0x0][0x300] ;  /* 0x0000c00000047ab9 */ /* 0x000fc60000000a00 */
[----:B------:R-:W-:Y:S01]  /*1be0*/  IMAD.IADD R5, R5, 0x1, R3 ;  /* 0x0000000105057824 */ /* 0x000fe200078e0203 */
[----:B------:R-:W-:Y:S01]  /*1bf0*/  SHF.R.S32.HI R61, RZ, 0x1f, R60 ;  /* 0x0000001fff3d7819 */ /* 0x000fe2000001143c */
[----:B------:R-:W-:Y:S02]  /*1c00*/  VIADD R96, R38, 0x8 ;  /* 0x0000000826607836 */ /* 0x000fe40000000000 */
[----:B------:R-:W-:Y:S02]  /*1c10*/  IMAD R73, R13, 0xc0, RZ ;  /* 0x000000c00d497824 */ /* 0x000fe400078e02ff */
[----:B------:R-:W-:Y:S02]  /*1c20*/  VIADD R78, R16, 0x20 ;  /* 0x00000020104e7836 */ /* 0x000fe40000000000 */
[----:B0-----:R-:W-:Y:S02]  /*1c30*/  IMAD R43, R7, 0xc0, RZ ;  /* 0x000000c0072b7824 */ /* 0x001fe400078e02ff */
[C---:B--2---:R-:W-:Y:S01]  /*1c40*/  IMAD.SHL.U32 R79, R32.reuse, 0x40, RZ ;  /* 0x00000040204f7824 */ /* 0x044fe200078e00ff */
[----:B------:R-:W-:Y:S01]  /*1c50*/  LOP3.LUT P1, RZ, R32, 0x4, RZ, 0xc0, !PT ;  /* 0x0000000420ff7812 */ /* 0x000fe2000782c0ff */
[----:B------:R-:W-:-:S05]  /*1c60*/  VIADD R32, R18, 0x60 ;  /* 0x0000006012207836 */ /* 0x000fca0000000000 */
[----:B------:R-:W-:Y:S02]  /*1c70*/  SHF.R.S32.HI R77, RZ, 0x1f, R32 ;  /* 0x0000001fff4d7819 */ /* 0x000fe40000011420 */
[----:B------:R-:W0:Y:S01]  /*1c80*/  S2R R32, SR_TID.X ;  /* 0x0000000000207919 */ /* 0x000e220000002100 */
[----:B---3--:R-:W-:Y:S02]  /*1c90*/  SHF.R.S32.HI R0, RZ, 0x1f, R35 ;  /* 0x0000001fff007819 */ /* 0x008fe40000011423 */
[----:B------:R-:W-:Y:S02]  /*1ca0*/  SEL R35, R35, RZ, !P0 ;  /* 0x000000ff23237207 */ /* 0x000fe40004000000 */
[----:B------:R-:W-:-:S03]  /*1cb0*/  SEL R10, R0, RZ, !P0 ;  /* 0x000000ff000a7207 */ /* 0x000fc60004000000 */
[----:B------:R-:W-:-:S04]  /*1cc0*/  IMAD.WIDE.U32 R62, R35, UR4, R4 ;  /* 0x00000004233e7c25 */ /* 0x000fc8000f8e0004 */
[----:B------:R-:W-:Y:S02]  /*1cd0*/  IMAD R0, R10, UR4, RZ ;  /* 0x000000040a007c24 */ /* 0x000fe4000f8e02ff */
[----:B------:R-:W-:-:S04]  /*1ce0*/  IMAD.WIDE.U32 R4, R18, R30, R16 ;  /* 0x0000001e12047225 */ /* 0x000fc800078e0010 */
[----:B------:R-:W-:Y:S01]  /*1cf0*/  IMAD R3, R35, UR5, R0 ;  /* 0x0000000523037c24 */ /* 0x000fe2000f8e0200 */
[----:B------:R-:W-:Y:S05]  /*1d00*/  @!P6 WARPSYNC.ALL ;  /* 0x000000000000e948 */ /* 0x000fea0003800000 */
[----:B------:R-:W-:Y:S01]  /*1d10*/  ULDC.64 UR4, c[0x0][0x320] ;  /* 0x0000c80000047ab9 */ /* 0x000fe20000000a00 */
[----:B------:R-:W-:Y:S01]  /*1d20*/  IMAD R0, R40, R30, RZ ;  /* 0x0000001e28007224 */ /* 0x000fe200078e02ff */
[----:B------:R-:W-:Y:S01]  /*1d30*/  @!P6 BAR.SYNC.DEFER_BLOCKING 0x9, 0x100 ;  /* 0x024400000000eb1d */ /* 0x000fe20000010000 */
[----:B------:R-:W-:Y:S01]  /*1d40*/  IMAD R9, R9, UR4, RZ ;  /* 0x0000000409097c24 */ /* 0x000fe2000f8e02ff */
[----:B------:R-:W-:Y:S01]  /*1d50*/  IADD3 R81, P0, R62, R4, RZ ;  /* 0x000000043e517210 */ /* 0x000fe20007f1e0ff */
[----:B------:R-:W-:-:S02]  /*1d60*/  IMAD R11, R18, R31, R0 ;  /* 0x0000001f120b7224 */ /* 0x000fc400078e0200 */
[----:B------:R-:W-:Y:S02]  /*1d70*/  IMAD.IADD R82, R63, 0x1, R3 ;  /* 0x000000013f527824 */ /* 0x000fe400078e0203 */
[C---:B------:R-:W-:Y:S02]  /*1d80*/  IMAD R15, R34.reuse, UR5, R9 ;  /* 0x00000005220f7c24 */ /* 0x040fe4000f8e0209 */
[----:B------:R-:W-:Y:S01]  /*1d90*/  IMAD.WIDE.U32 R8, R34, UR4, R16 ;  /* 0x0000000422087c25 */ /* 0x000fe2000f8e0010 */
[----:B------:R-:W-:Y:S01]  /*1da0*/  ULDC.64 UR4, c[0x0][0x328] ;  /* 0x0000ca0000047ab9 */ /* 0x000fe20000000a00 */
[----:B------:R-:W-:Y:S02]  /*1db0*/  IADD3.X R80, R82, R5, R11, P0, !PT ;  /* 0x0000000552507210 */ /* 0x000fe400007fe40b */
[----:B------:R-:W-:Y:S01]  /*1dc0*/  IMAD R3, R10, UR4, RZ ;  /* 0x000000040a037c24 */ /* 0x000fe2000f8e02ff */
[----:B------:R-:W-:Y:S01]  /*1dd0*/  ISETP.GE.AND P0, PT, R16, R75, PT ;  /* 0x0000004b1000720c */ /* 0x000fe20003f06270 */
[----:B------:R-:W-:-:S02]  /*1de0*/  IMAD R0, R40, R12, RZ ;  /* 0x0000000c28007224 */ /* 0x000fc400078e02ff */
[----:B------:R-:W-:Y:S01]  /*1df0*/  IMAD R41, R35, UR5, R3 ;  /* 0x0000000523297c24 */ /* 0x000fe2000f8e0203 */
[----:B------:R-:W-:Y:S01]  /*1e00*/  SEL R3, R75, RZ, P0 ;  /* 0x000000ff4b037207 */ /* 0x000fe20000000000 */
[----:B------:R-:W-:Y:S02]  /*1e10*/  IMAD R37, R18, R13, R0 ;  /* 0x0000000d12257224 */ /* 0x000fe400078e0200 */
[-C--:B------:R-:W-:Y:S02]  /*1e20*/  IMAD R0, R40, R6.reuse, RZ ;  /* 0x0000000628007224 */ /* 0x080fe400078e02ff */
[----:B------:R-:W-:-:S04]  /*1e30*/  IMAD.WIDE.U32 R10, R18, R6, R16 ;  /* 0x00000006120a7225 */ /* 0x000fc800078e0010 */
[C---:B------:R-:W-:Y:S02]  /*1e40*/  IMAD R21, R18.reuse, R7, R0 ;  /* 0x0000000712157224 */ /* 0x040fe400078e0200 */
[----:B------:R-:W-:-:S04]  /*1e50*/  IMAD.WIDE.U32 R4, R18, R6, R60 ;  /* 0x0000000612047225 */ /* 0x000fc800078e003c */
[----:B------:R-:W-:Y:S02]  /*1e60*/  IMAD.IADD R3, R16, 0x1, R3 ;  /* 0x0000000110037824 */ /* 0x000fe400078e0203 */
[----:B------:R-:W-:Y:S02]  /*1e70*/  IMAD.IADD R11, R21, 0x1, R11 ;  /* 0x00000001150b7824 */ /* 0x000fe400078e020b */
[----:B------:R-:W-:Y:S01]  /*1e80*/  IMAD.IADD R5, R5, 0x1, R21 ;  /* 0x0000000105057824 */ /* 0x000fe200078e0215 */
[----:B-----5:R-:W-:Y:S01]  /*1e90*/  SHF.R.S32.HI R21, RZ, 0x1f, R24 ;  /* 0x0000001fff157819 */ /* 0x020fe20000011418 */
[----:B0-----:R-:W-:Y:S01]  /*1ea0*/  VIADD R38, R32, 0xffffff80 ;  /* 0xffffff8020267836 */ /* 0x001fe20000000000 */
[----:B------:R-:W-:Y:S01]  /*1eb0*/  SHF.R.S32.HI R0, RZ, 0x1f, R3 ;  /* 0x0000001fff007819 */ /* 0x000fe20000011403 */
[----:B------:R-:W-:Y:S01]  /*1ec0*/  IMAD.IADD R9, R9, 0x1, R15 ;  /* 0x0000000109097824 */ /* 0x000fe200078e020f */
[----:B------:R-:W-:Y:S02]  /*1ed0*/  LOP3.LUT R42, R42, 0xfffffffb, RZ, 0xc0, !PT ;  /* 0xfffffffb2a2a7812 */ /* 0x000fe400078ec0ff */
[----:B------:R-:W-:Y:S01]  /*1ee0*/  LEA.HI R0, R0, R3, RZ, 0x3 ;  /* 0x0000000300007211 */ /* 0x000fe200078f18ff */
[----:B------:R-:W-:Y:S01]  /*1ef0*/  IMAD R3, R21, R6, RZ ;  /* 0x0000000615037224 */ /* 0x000fe200078e02ff */
[----:B------:R-:W-:-:S02]  /*1f00*/  LOP3.LUT R79, R79, 0x1c0, RZ, 0xc0, !PT ;  /* 0x000001c04f4f7812 */ /* 0x000fc400078ec0ff */
[----:B------:R-:W-:Y:S02]  /*1f10*/  @P1 LOP3.LUT R42, R42, 0x4, RZ, 0xfc, !PT ;  /* 0x000000042a2a1812 */ /* 0x000fe400078efcff */
[----:B------:R-:W-:Y:S01]  /*1f20*/  SHF.R.S32.HI R32, RZ, 0x1f, R38 ;  /* 0x0000001fff207819 */ /* 0x000fe20000011426 */
[----:B------:R-:W-:Y:S01]  /*1f30*/  IMAD R65, R24, R7, R3 ;  /* 0x0000000718417224 */ /* 0x000fe200078e0203 */
[----:B------:R-:W-:Y:S01]  /*1f40*/  SHF.R.U32.HI R76, RZ, 0x3, R79 ;  /* 0x00000003ff4c7819 */ /* 0x000fe2000001164f */
[----:B------:R0:W-:Y:S01]  /*1f50*/  STL [R1], R42 ;  /* 0x0000002a01007387 */ /* 0x0001e20000100800 */
[----:B------:R-:W-:Y:S02]  /*1f60*/  LOP3.LUT R3, R79, 0x18, R16, 0xf8, !PT ;  /* 0x000000184f037812 */ /* 0x000fe400078ef810 */
[----:B------:R-:W-:Y:S01]  /*1f70*/  LEA.HI R32, R32, R38, RZ, 0x5 ;  /* 0x0000002620207211 */ /* 0x000fe200078f28ff */
[----:B------:R-:W-:Y:S01]  /*1f80*/  IMAD.WIDE.U32 R34, R35, UR4, R8 ;  /* 0x0000000423227c25 */ /* 0x000fe2000f8e0008 */
[----:B------:R-:W-:Y:S01]  /*1f90*/  LOP3.LUT R3, R3, R76, RZ, 0x3c, !PT ;  /* 0x0000004c03037212 */ /* 0x000fe200078e3cff */
[----:B------:R-:W-:Y:S01]  /*1fa0*/  ULDC UR4, c[0x0][0x2e4] ;  /* 0x0000b90000047ab9 */ /* 0x000fe20000000800 */
[----:B------:R-:W-:Y:S01]  /*1fb0*/  SHF.R.S32.HI R32, RZ, 0x5, R32 ;  /* 0x00000005ff207819 */ /* 0x000fe20000011420 */
[----:B------:R-:W-:-:S04]  /*1fc0*/  IMAD.WIDE.U32 R14, R18, R12, R16 ;  /* 0x0000000c120e7225 */ /* 0x000fc800078e0010 */
[----:B------:R-:W-:Y:S01]  /*1fd0*/  IMAD.WIDE.U32 R8, R18, R12, R60 ;  /* 0x0000000c12087225 */ /* 0x000fe200078e003c */
[----:B------:R-:W-:-:S03]  /*1fe0*/  SHF.R.S32.HI R68, RZ, 0x3, R0 ;  /* 0x00000003ff447819 */ /* 0x000fc60000011400 */
[-C--:B------:R-:W-:Y:S02]  /*1ff0*/  IMAD R20, R21, R12.reuse, RZ ;  /* 0x0000000c15147224 */ /* 0x080fe400078e02ff */
[----:B------:R-:W-:Y:S01]  /*2000*/  IMAD.IADD R15, R37, 0x1, R15 ;  /* 0x00000001250f7824 */ /* 0x000fe200078e020f */
[----:B------:R-:W-:Y:S01]  /*2010*/  LOP3.LUT R67, R0, 0xfffffff8, RZ, 0xc0, !PT ;  /* 0xfffffff800437812 */ /* 0x000fe200078ec0ff */
[----:B------:R-:W-:Y:S02]  /*2020*/  IMAD.IADD R9, R9, 0x1, R37 ;  /* 0x0000000109097824 */ /* 0x000fe400078e0225 */
[----:B------:R-:W-:Y:S01]  /*2030*/  IMAD R71, R32, 0x200, R3 ;  /* 0x0000020020477824 */ /* 0x000fe200078e0203 */
[----:B------:R-:W-:Y:S01]  /*2040*/  LOP3.LUT R3, R79, 0x38, R0, 0xf8, !PT ;  /* 0x000000384f037812 */ /* 0x000fe200078ef800 */
[C---:B------:R-:W-:Y:S01]  /*2050*/  IMAD R39, R24.reuse, R13, R20 ;  /* 0x0000000d18277224 */ /* 0x040fe200078e0214 */
[----:B------:R-:W-:Y:S01]  /*2060*/  LOP3.LUT R0, R157, 0x38, R0, 0xf8, !PT ;  /* 0x000000389d007812 */ /* 0x000fe200078ef800 */
[----:B------:R-:W-:Y:S01]  /*2070*/  IMAD.WIDE.U32 R20, R24, R12, R14 ;  /* 0x0000000c18147225 */ /* 0x000fe200078e000e */
[----:B------:R-:W-:-:S02]  /*2080*/  SHF.R.U32.HI R38, RZ, 0x3, R157 ;  /* 0x00000003ff267819 */ /* 0x000fc4000001169d */
[----:B------:R-:W-:Y:S01]  /*2090*/  LOP3.LUT R3, R3, R76, RZ, 0x3c, !PT ;  /* 0x0000004c03037212 */ /* 0x000fe200078e3cff */
[----:B------:R-:W-:Y:S01]  /*20a0*/  IMAD.WIDE.U32 R14, R24, R12, R8 ;  /* 0x0000000c180e7225 */ /* 0x000fe200078e0008 */
[----:B------:R-:W-:-:S03]  /*20b0*/  LOP3.LUT R0, R0, R38, RZ, 0x3c, !PT ;  /* 0x0000002600007212 */ /* 0x000fc600078e3cff */
[----:B------:R-:W-:Y:S01]  /*20c0*/  IMAD.WIDE.U32 R8, R24, R6, R4 ;  /* 0x0000000618087225 */ /* 0x000fe200078e0004 */
[----:B------:R-:W-:-:S03]  /*20d0*/  IADD3 R4, P1, R18, R45, RZ ;  /* 0x0000002d12047210 */ /* 0x000fc60007f3e0ff */
[----:B------:R-:W-:Y:S02]  /*20e0*/  IMAD R37, R31, 0xc0, RZ ;  /* 0x000000c01f257824 */ /* 0x000fe400078e02ff */
[----:B------:R-:W-:-:S04]  /*20f0*/  IMAD.WIDE.U32 R10, R24, R6, R10 ;  /* 0x00000006180a7225 */ /* 0x000fc800078e000a */
[----:B------:R-:W-:-:S04]  /*2100*/  IMAD.WIDE.U32 R30, R30, 0xc0, RZ ;  /* 0x000000c01e1e7825 */ /* 0x000fc800078e00ff */
[----:B------:R-:W-:-:S04]  /*2110*/  IMAD.WIDE.U32 R12, R12, 0xc0, RZ ;  /* 0x000000c00c0c7825 */ /* 0x000fc800078e00ff */
[----:B------:R-:W-:Y:S01]  /*2120*/  IMAD.WIDE.U32 R6, R6, 0xc0, RZ ;  /* 0x000000c006067825 */ /* 0x000fe200078e00ff */
[----:B------:R-:W-:-:S03]  /*2130*/  ISETP.GE.AND P2, PT, R78, UR4, PT ;  /* 0x000000044e007c0c */ /* 0x000fc6000bf46270 */
[----:B------:R-:W-:Y:S01]  /*2140*/  IMAD R32, R32, 0x200, R3 ;  /* 0x0000020020207824 */ /* 0x000fe200078e0203 */
[----:B------:R-:W-:Y:S01]  /*2150*/  SHF.R.S32.HI R64, RZ, 0x1f, R67 ;  /* 0x0000001fff407819 */ /* 0x000fe20000011443 */
[----:B------:R-:W-:Y:S01]  /*2160*/  IMAD.X R5, R40, 0x1, R47, P1 ;  /* 0x0000000128057824 */ /* 0x000fe200008e062f */
[----:B------:R-:W-:Y:S01]  /*2170*/  ISETP.GE.AND P1, PT, R16, UR4, PT ;  /* 0x0000000410007c0c */ /* 0x000fe2000bf26270 */
[----:B------:R-:W-:Y:S02]  /*2180*/  IMAD.IADD R69, R65, 0x1, R11 ;  /* 0x0000000141457824 */ /* 0x000fe400078e020b */
[----:B----4-:R-:W-:Y:S02]  /*2190*/  IMAD.IADD R3, R36, 0x1, R0 ;  /* 0x0000000124037824 */ /* 0x010fe400078e0200 */
[----:B------:R-:W-:Y:S02]  /*21a0*/  IMAD.SHL.U32 R75, R75, 0x2, RZ ;  /* 0x000000024b4b7824 */ /* 0x000fe400078e00ff */
[----:B------:R-:W-:-:S02]  /*21b0*/  IMAD.IADD R74, R31, 0x1, R37 ;  /* 0x000000011f4a7824 */ /* 0x000fc400078e0225 */
[----:B------:R-:W-:Y:S02]  /*21c0*/  IMAD.IADD R73, R13, 0x1, R73 ;  /* 0x000000010d497824 */ /* 0x000fe400078e0249 */
[----:B------:R-:W-:Y:S02]  /*21d0*/  IMAD.IADD R72, R7, 0x1, R43 ;  /* 0x0000000107487824 */ /* 0x000fe400078e022b */
[----:B------:R-:W-:Y:S02]  /*21e0*/  IMAD.IADD R70, R39, 0x1, R21 ;  /* 0x0000000127467824 */ /* 0x000fe400078e0215 */
[----:B------:R-:W-:Y:S02]  /*21f0*/  IMAD.IADD R66, R15, 0x1, R39 ;  /* 0x000000010f427824 */ /* 0x000fe400078e0227 */
[----:B------:R-:W-:Y:S02]  /*2200*/  IMAD.IADD R65, R9, 0x1, R65 ;  /* 0x0000000109417824 */ /* 0x000fe400078e0241 */
[----:B0-----:R-:W-:-:S07]  /*2210*/  IMAD.IADD R0, R35, 0x1, R41 ;  /* 0x0000000123007824 */ /* 0x001fce00078e0229 */
.L_x_369:
[----:B------:R-:W2:Y:S01]  /*2220*/  LDL R49, [R1+0x28] ;  /* 0x0000280001317983 */ /* 0x000ea20000100800 */
[----:B------:R-:W0:Y:S03]  /*2230*/  LDC.64 R84, c[0x0][0x2d8] ;  /* 0x0000b600ff547b82 */ /* 0x000e260000000a00 */
[----:B------:R-:W3:Y:S01]  /*2240*/  LDL.LU R48, [R1] ;  /* 0x0000000001307983 */ /* 0x000ee20000300800 */
[----:B------:R-:W-:Y:S01]  /*2250*/  VIADD R43, R27, 0xffffffff ;  /* 0xffffffff1b2b7836 */ /* 0x000fe20000000000 */
[----:B------:R-:W-:Y:S05]  /*2260*/  YIELD ;  /* 0x0000000000007946 */ /* 0x000fea0003800000 */
[----:B------:R-:W-:Y:S01]  /*2270*/  SHF.R.S32.HI R42, RZ, 0x1f, R43 ;  /* 0x0000001fff2a7819 */ /* 0x000fe2000001142b */
[-C--:B------:R-:W-:Y:S01]  /*2280*/  IMAD R27, R74, R43.reuse, RZ ;  /* 0x0000002b4a1b7224 */ /* 0x080fe200078e02ff */
[----:B------:R-:W1:Y:S01]  /*2290*/  LDC.64 R90, c[0x0][0x2f0] ;  /* 0x0000bc00ff5a7b82 */ /* 0x000e620000000a00 */
[----:B------:R-:W-:Y:S01]  /*22a0*/  IMAD.WIDE.U32 R38, R30, R43, RZ ;  /* 0x0000002b1e267225 */ /* 0x000fe200078e00ff */
[----:B------:R-:W-:Y:S03]  /*22b0*/  BSSY B0, `(.L_x_320) ;  /* 0x00002f6000007945 */ /* 0x000fe60003800000 */
[----:B------:R-:W-:-:S02]  /*22c0*/  IMAD R27, R42, R30, R27 ;  /* 0x0000001e2a1b7224 */ /* 0x000fc400078e021b */
[----:B------:R-:W-:Y:S01]  /*22d0*/  IMAD.MOV.U32 R88, RZ, RZ, R38 ;  /* 0x000000ffff587224 */ /* 0x000fe200078e0026 */
[----:B------:R-:W4:Y:S01]  /*22e0*/  LDC R92, c[0x0][0x3d4] ;  /* 0x0000f500ff5c7b82 */ /* 0x000f220000000800 */
[----:B------:R-:W-:Y:S01]  /*22f0*/  IMAD.IADD R89, R39, 0x1, R27 ;  /* 0x0000000127597824 */ /* 0x000fe200078e021b */
[----:B------:R-:W-:Y:S01]  /*2300*/  IADD3 R39, P4, R81, R38, RZ ;  /* 0x0000002651277210 */ /* 0x000fe20007f9e0ff */
[----:B------:R-:W-:-:S04]  /*2310*/  IMAD R27, R19, 0x3000, R71 ;  /* 0x00003000131b7824 */ /* 0x000fc800078e0247 */
[----:B------:R-:W-:Y:S01]  /*2320*/  IMAD.X R40, R89, 0x1, R80, P4 ;  /* 0x0000000159287824 */ /* 0x000fe200020e0650 */
[----:B0-----:R-:W-:Y:S01]  /*2330*/  LEA R46, P4, R39, R84, 0x1 ;  /* 0x00000054272e7211 */ /* 0x001fe200078808ff */
[----:B------:R-:W-:-:S03]  /*2340*/  IMAD R94, R27, 0x2, R26 ;  /* 0x000000021b5e7824 */ /* 0x000fc600078e021a */
[----:B------:R-:W-:Y:S02]  /*2350*/  LEA.HI.X R47, R39, R85, R40, 0x1, P4 ;  /* 0x00000055272f7211 */ /* 0x000fe400020f0c28 */
[----:B------:R-:W-:Y:S01]  /*2360*/  ISETP.GT.AND P4, PT, R43, R28, PT ;  /* 0x0000001c2b00720c */ /* 0x000fe20003f84270 */
[----:B-1----:R-:W-:-:S04]  /*2370*/  IMAD.WIDE.U32 R36, R90, 0x60, R88 ;  /* 0x000000605a247825 */ /* 0x002fc800078e0058 */
[----:B------:R-:W-:Y:S01]  /*2380*/  IMAD R41, R91, 0x60, RZ ;  /* 0x000000605b297824 */ /* 0x000fe200078e02ff */
[----:B------:R-:W-:-:S04]  /*2390*/  IADD3 R36, P3, R81, R36, RZ ;  /* 0x0000002451247210 */ /* 0x000fc80007f7e0ff */
[----:B------:R-:W-:Y:S01]  /*23a0*/  IADD3.X R38, R80, R37, R41, P3, !PT ;  /* 0x0000002550267210 */ /* 0x000fe20001ffe429 */
[----:B------:R-:W-:Y:S01]  /*23b0*/  VIADD R37, R27, 0x20 ;  /* 0x000000201b257836 */ /* 0x000fe20000000000 */
[----:B------:R-:W-:-:S04]  /*23c0*/  LEA R44, P3, R36, R84, 0x1 ;  /* 0x00000054242c7211 */ /* 0x000fc800078608ff */
[----:B------:R-:W-:Y:S02]  /*23d0*/  LEA.HI.X R45, R36, R85, R38, 0x1, P3 ;  /* 0x00000055242d7211 */ /* 0x000fe400018f0c26 */
[----:B----4-:R-:W-:Y:S02]  /*23e0*/  ISETP.GE.AND P3, PT, R92, 0x1, PT ;  /* 0x000000015c00780c */ /* 0x010fe40003f66270 */
[----:B--2---:R-:W-:Y:S02]  /*23f0*/  LOP3.LUT P5, RZ, R49, 0x4, RZ, 0xc0, !PT ;  /* 0x0000000431ff7812 */ /* 0x004fe400078ac0ff */
[----:B---3--:R-:W-:-:S04]  /*2400*/  LOP3.LUT R48, R48, 0xfffffffd, RZ, 0xc0, !PT ;  /* 0xfffffffd30307812 */ /* 0x008fc800078ec0ff */
[----:B------:R-:W-:-:S05]  /*2410*/  @P4 LOP3.LUT R48, R48, 0x2, RZ, 0xfc, !PT ;  /* 0x0000000230304812 */ /* 0x000fca00078efcff */
[----:B------:R0:W-:Y:S02]  /*2420*/  STL [R1], R48 ;  /* 0x0000003001007387 */ /* 0x0001e40000100800 */
[----:B------:R-:W-:Y:S02]  /*2430*/  @P5 VIADD R37, R27, 0xffffffe0 ;  /* 0xffffffe01b255836 */ /* 0x000fe40000000000 */
[----:B------:R-:W-:Y:S02]  /*2440*/  IMAD.MOV.U32 R27, RZ, RZ, R43 ;  /* 0x000000ffff1b7224 */ /* 0x000fe400078e002b */
[----:B------:R-:W-:Y:S01]  /*2450*/  IMAD R86, R37, 0x2, R26 ;  /* 0x0000000225567824 */ /* 0x000fe200078e021a */
[----:B------:R-:W-:Y:S06]  /*2460*/  @!P3 BRA `(.L_x_321) ;  /* 0x0000002c0000b947 */ /* 0x000fec0003800000 */
[----:B------:R-:W-:Y:S01]  /*2470*/  ULDC.U8 UR4, c[0x0][0x3f0] ;  /* 0x0000fc0000047ab9 */ /* 0x000fe20000000000 */
[-C--:B------:R-:W-:Y:S01]  /*2480*/  IMAD R37, R72, R43.reuse, RZ ;  /* 0x0000002b48257224 */ /* 0x080fe200078e02ff */
[----:B------:R-:W-:Y:S01]  /*2490*/  ISETP.NE.AND P3, PT, RZ, UR4, PT ;  /* 0x00000004ff007c0c */ /* 0x000fe2000bf65270 */
[-C--:B------:R-:W-:Y:S02]  /*24a0*/  IMAD R39, R73, R43.reuse, RZ ;  /* 0x0000002b49277224 */ /* 0x080fe400078e02ff */
[----:B------:R-:W-:Y:S02]  /*24b0*/  IMAD R87, R27, -0xc0, R29 ;  /* 0xffffff401b577824 */ /* 0x000fe400078e021d */
[C---:B------:R-:W-:Y:S02]  /*24c0*/  IMAD R37, R42.reuse, R6, R37 ;  /* 0x000000062a257224 */ /* 0x040fe400078e0225 */
[----:B------:R-:W-:Y:S01]  /*24d0*/  IMAD R39, R42, R12, R39 ;  /* 0x0000000c2a277224 */ /* 0x000fe200078e0227 */
[----:B------:R-:W-:Y:S01]  /*24e0*/  VIMNMX R87, R87, 0xc0, PT ;  /* 0x000000c057577848 */ /* 0x000fe20003fe0100 */
[----:B------:R-:W-:-:S04]  /*24f0*/  IMAD.WIDE.U32 R54, R6, R43, RZ ;  /* 0x0000002b06367225 */ /* 0x000fc800078e00ff */
[----:B------:R-:W-:-:S04]  /*2500*/  IMAD.WIDE.U32 R52, R12, R43, RZ ;  /* 0x0000002b0c347225 */ /* 0x000fc800078e00ff */
[----:B------:R-:W-:Y:S02]  /*2510*/  IMAD.IADD R93, R55, 0x1, R37 ;  /* 0x00000001375d7824 */ /* 0x000fe400078e0225 */
[----:B------:R-:W-:Y:S01]  /*2520*/  IMAD.IADD R83, R53, 0x1, R39 ;  /* 0x0000000135537824 */ /* 0x000fe200078e0227 */
[----:B------:R-:W-:Y:S06]  /*2530*/  @!P3 BRA `(.L_x_322) ;  /* 0x000000140024b947 */ /* 0x000fec0003800000 */
[----:B------:R-:W-:Y:S01]  /*2540*/  ISETP.GE.AND P4, PT, R18, R87, PT ;  /* 0x000000571200720c */ /* 0x000fe20003f86270 */
[----:B------:R-:W-:Y:S01]  /*2550*/  BSSY B1, `(.L_x_323) ;  /* 0x000001f000017945 */ /* 0x000fe20003800000 */
[----:B------:R-:W-:Y:S02]  /*2560*/  CS2R R40, SRZ ;  /* 0x0000000000287805 */ /* 0x000fe4000001ff00 */
[----:B------:R-:W-:Y:S02]  /*2570*/  CS2R R56, SRZ ;  /* 0x0000000000387805 */ /* 0x000fe4000001ff00 */
[----:B------:R-:W-:Y:S02]  /*2580*/  CS2R R84, SRZ ;  /* 0x0000000000547805 */ /* 0x000fe4000001ff00 */
[----:B------:R-:W-:Y:S02]  /*2590*/  CS2R R58, SRZ ;  /* 0x00000000003a7805 */ /* 0x000fe4000001ff00 */
[----:B0-----:R-:W-:-:S02]  /*25a0*/  CS2R R48, SRZ ;  /* 0x0000000000307805 */ /* 0x001fc4000001ff00 */
[----:B------:R-:W-:Y:S02]  /*25b0*/  CS2R R42, SRZ ;  /* 0x00000000002a7805 */ /* 0x000fe4000001ff00 */
[----:B------:R-:W-:Y:S02]  /*25c0*/  CS2R R50, SRZ ;  /* 0x0000000000327805 */ /* 0x000fe4000001ff00 */
[----:B------:R-:W-:Y:S01]  /*25d0*/  CS2R R88, SRZ ;  /* 0x0000000000587805 */ /* 0x000fe2000001ff00 */
[----:B------:R-:W-:Y:S06]  /*25e0*/  @P4 BRA `(.L_x_324) ;  /* 0x0000000000544947 */ /* 0x000fec0003800000 */
[----:B------:R-:W-:Y:S01]  /*25f0*/  IADD3 R37, P3, R8, R54, RZ ;  /* 0x0000003608257210 */ /* 0x000fe20007f7e0ff */
[----:B------:R-:W-:Y:S01]  /*2600*/  ULDC.64 UR4, c[0x0][0x3c8] ;  /* 0x0000f20000047ab9 */ /* 0x000fe20000000a00 */
[----:B------:R-:W-:Y:S02]  /*2610*/  CS2R R84, SRZ ;  /* 0x0000000000547805 */ /* 0x000fe4000001ff00 */
[----:B------:R-:W-:Y:S01]  /*2620*/  CS2R R88, SRZ ;  /* 0x0000000000587805 */ /* 0x000fe2000001ff00 */
[----:B------:R-:W-:Y:S01]  /*2630*/  IMAD.X R38, R93, 0x1, R65, P3 ;  /* 0x000000015d267824 */ /* 0x000fe200018e0641 */
[----:B------:R-:W-:-:S05]  /*2640*/  IADD3 R39, P3, R14, R52, RZ ;  /* 0x000000340e277210 */ /* 0x000fca0007f7e0ff */
[----:B------:R-:W-:Y:S01]  /*2650*/  IMAD.X R56, R83, 0x1, R66, P3 ;  /* 0x0000000153387824 */ /* 0x000fe200018e0642 */
[----:B------:R-:W-:-:S04]  /*2660*/  LEA R36, P3, R37, UR4, 0x1 ;  /* 0x0000000425247c11 */ /* 0x000fc8000f8608ff */
[----:B------:R-:W-:Y:S01]  /*2670*/  LEA.HI.X R37, R37, UR5, R38, 0x1, P3 ;  /* 0x0000000525257c11 */ /* 0x000fe200098f0c26 */
[----:B------:R-:W-:Y:S02]  /*2680*/  ULDC.64 UR4, c[0x0][0x3e0] ;  /* 0x0000f80000047ab9 */ /* 0x000fe40000000a00 */
[----:B------:R-:W-:-:S04]  /*2690*/  LEA R38, P3, R39, UR4, 0x1 ;  /* 0x0000000427267c11 */ /* 0x000fc8000f8608ff */
[----:B------:R-:W-:Y:S02]  /*26a0*/  LEA.HI.X R39, R39, UR5, R56, 0x1, P3 ;  /* 0x0000000527277c11 */ /* 0x000fe400098f0c38 */
[C---:B------:R-:W-:Y:S01]  /*26b0*/  ISETP.GE.AND P3, PT, R60.reuse, R92, PT ;  /* 0x0000005c3c00720c */ /* 0x040fe20003f66270 */
[----:B------:R-:W-:Y:S01]  /*26c0*/  VIADD R91, R60, 0x10 ;  /* 0x000000103c5b7836 */ /* 0x000fe20000000000 */
[----:B------:R-:W-:Y:S02]  /*26d0*/  CS2R R56, SRZ ;  /* 0x0000000000387805 */ /* 0x000fe4000001ff00 */
[----:B------:R-:W-:-:S09]  /*26e0*/  CS2R R58, SRZ ;  /* 0x00000000003a7805 */ /* 0x000fd2000001ff00 */
[----:B------:R0:W5:Y:S04]  /*26f0*/  @!P3 LDG.E.64 R84, desc[UR56][R36.64] ;  /* 0x000000382454b981 */ /* 0x000168000c1e1b00 */
[----:B------:R0:W5:Y:S01]  /*2700*/  @!P3 LDG.E.64 R88, desc[UR56][R38.64] ;  /* 0x000000382658b981 */ /* 0x000162000c1e1b00 */
[----:B------:R-:W-:-:S13]  /*2710*/  ISETP.GE.AND P3, PT, R91, R92, PT ;  /* 0x0000005c5b00720c */ /* 0x000fda0003f66270 */
[----:B------:R0:W5:Y:S04]  /*2720*/  @!P3 LDG.E.64 R56, desc[UR56][R36.64+0x20] ;  /* 0x000020382438b981 */ /* 0x000168000c1e1b00 */
[----:B------:R0:W5:Y:S02]  /*2730*/  @!P3 LDG.E.64 R58, desc[UR56][R38.64+0x20] ;  /* 0x00002038263ab981 */ /* 0x000164000c1e1b00 */
.L_x_324:
[----:B------:R-:W-:Y:S05]  /*2740*/  BSYNC B1 ;  /* 0x0000000000017941 */ /* 0x000fea0003800000 */
.L_x_323:
[----:B0-----:R-:W-:Y:S01]  /*2750*/  VIADD R36, R18, 0x60 ;  /* 0x0000006012247836 */ /* 0x001fe20000000000 */
[----:B------:R-:W-:Y:S01]  /*2760*/  BSSY B1, `(.L_x_325) ;  /* 0x0000022000017945 */ /* 0x000fe20003800000 */
[----:B-----5:R-:W-:Y:S02]  /*2770*/  IMAD.MOV.U32 R90, RZ, RZ, R56 ;  /* 0x000000ffff5a7224 */ /* 0x020fe400078e0038 */
[----:B------:R-:W-:Y:S01]  /*2780*/  IMAD.MOV.U32 R91, RZ, RZ, R57 ;  /* 0x000000ffff5b7224 */ /* 0x000fe200078e0039 */
[----:B------:R-:W-:-:S13]  /*2790*/  ISETP.GE.AND P5, PT, R36, R87, PT ;  /* 0x000000572400720c */ /* 0x000fda0003fa6270 */
[----:B------:R-:W-:Y:S05]  /*27a0*/  @P5 BRA `(.L_x_326) ;  /* 0x0000000000745947 */ /* 0x000fea0003800000 */
[----:B------:R-:W0:Y:S01]  /*27b0*/  LDC.64 R36, c[0x0][0x3d8] ;  /* 0x0000f600ff247b82 */ /* 0x000e220000000a00 */
[----:B------:R-:W-:Y:S01]  /*27c0*/  IMAD.MOV.U32 R55, RZ, RZ, R93 ;  /* 0x000000ffff377224 */ /* 0x000fe200078e005d */
[----:B------:R-:W-:Y:S01]  /*27d0*/  ULDC.64 UR4, c[0x0][0x3c8] ;  /* 0x0000f20000047ab9 */ /* 0x000fe20000000a00 */
[----:B------:R-:W-:Y:S01]  /*27e0*/  IMAD.MOV.U32 R53, RZ, RZ, R83 ;  /* 0x000000ffff357224 */ /* 0x000fe200078e0053 */
[----:B------:R-:W-:Y:S02]  /*27f0*/  CS2R R48, SRZ ;  /* 0x0000000000307805 */ /* 0x000fe4000001ff00 */
[----:B------:R-:W-:Y:S01]  /*2800*/  CS2R R50, SRZ ;  /* 0x0000000000327805 */ /* 0x000fe2000001ff00 */
[----:B0-----:R-:W-:-:S04]  /*2810*/  IMAD.WIDE.U32 R54, R36, 0x60, R54 ;  /* 0x0000006024367825 */ /* 0x001fc800078e0036 */
[----:B------:R-:W-:Y:S01]  /*2820*/  IMAD R37, R37, 0x60, RZ ;  /* 0x0000006025257824 */ /* 0x000fe200078e02ff */
[----:B------:R-:W-:-:S04]  /*2830*/  IADD3 R38, P3, R8, R54, RZ ;  /* 0x0000003608267210 */ /* 0x000fc80007f7e0ff */
[----:B------:R-:W-:Y:S02]  /*2840*/  IADD3.X R55, R65, R55, R37, P3, !PT ;  /* 0x0000003741377210 */ /* 0x000fe40001ffe425 */
[----:B------:R-:W0:Y:S02]  /*2850*/  LDC.64 R36, c[0x0][0x3e8] ;  /* 0x0000fa00ff247b82 */ /* 0x000e240000000a00 */
[----:B0-----:R-:W-:-:S04]  /*2860*/  IMAD.WIDE.U32 R52, R36, 0x60, R52 ;  /* 0x0000006024347825 */ /* 0x001fc800078e0034 */
[----:B------:R-:W-:Y:S01]  /*2870*/  IMAD R37, R37, 0x60, RZ ;  /* 0x0000006025257824 */ /* 0x000fe200078e02ff */
[----:B------:R-:W-:-:S04]  /*2880*/  IADD3 R39, P3, R14, R52, RZ ;  /* 0x000000340e277210 */ /* 0x000fc80007f7e0ff */
[----:B------:R-:W-:Y:S02]  /*2890*/  IADD3.X R52, R66, R53, R37, P3, !PT ;  /* 0x0000003542347210 */ /* 0x000fe40001ffe425 */
        /* <DEDUP_REMOVED lines=14> */
.L_x_326:
[----:B------:R-:W-:Y:S05]  /*2980*/  BSYNC B1 ;  /* 0x0000000000017941 */ /* 0x000fea0003800000 */
.L_x_325:
[----:B0-----:R-:W-:Y:S01]  /*2990*/  IMAD.MOV.U32 R36, RZ, RZ, R84 ;  /* 0x000000ffff247224 */ /* 0x001fe200078e0054 */
[----:B------:R-:W-:Y:S01]  /*29a0*/  ISETP.NE.AND P3, PT, R152, 0x3, PT ;  /* 0x000000039800780c */ /* 0x000fe20003f65270 */
[----:B------:R-:W-:Y:S01]  /*29b0*/  IMAD.MOV.U32 R37, RZ, RZ, R85 ;  /* 0x000000ffff257224 */ /* 0x000fe200078e0055 */
[----:B------:R-:W-:Y:S01]  /*29c0*/  PRMT R101, R90, 0x7610, R101 ;  /* 0x000076105a657816 */ /* 0x000fe20000000065 */
        /* <DEDUP_REMOVED lines=8> */
[----:B-----5:R-:W-:Y:S01]  /*2a50*/  IMAD.MOV.U32 R36, RZ, RZ, R40 ;  /* 0x000000ffff247224 */ /* 0x020fe200078e0028 */
        /* <DEDUP_REMOVED lines=14> */
[----:B------:R-:W-:-:S02]  /*2b40*/  PRMT R54, R36, 0x7610, R54 ;  /* 0x0000761024367816 */ /* 0x000fc40000000036 */
[----:B------:R-:W-:Y:S02]  /*2b50*/  PRMT R55, R37, 0x7610, R55 ;  /* 0x0000761025377816 */ /* 0x000fe40000000037 */
[----:B------:R-:W-:Y:S02]  /*2b60*/  PRMT R93, R38, 0x7610, R93 ;  /* 0x00007610265d7816 */ /* 0x000fe4000000005d */
[----:B------:R-:W-:Y:S01]  /*2b70*/  PRMT R97, R39, 0x7610, R97 ;  /* 0x0000761027617816 */ /* 0x000fe20000000061 */
[----:B------:R-:W-:Y:S06]  /*2b80*/  @!P3 BRA `(.L_x_327) ;  /* 0x000000000004b947 */ /* 0x000fec0003800000 */
[----:B------:R-:W-:Y:S01]  /*2b90*/  BPT.TRAP 0x1 ;  /* 0x000000040000795c */ /* 0x000fe20000300000 */
.L_x_327:
[----:B------:R-:W-:Y:S01]  /*2ba0*/  IMAD R83, R19, 0x8, R2 ;  /* 0x0000000813537824 */ /* 0x000fe200078e0202 */
[----:B------:R-:W-:Y:S01]  /*2bb0*/  SHF.L.U32 R95, R23, 0x1f, RZ ;  /* 0x0000001f175f7819 */ /* 0x000fe200000006ff */
[----:B------:R-:W-:Y:S03]  /*2bc0*/  BSSY B1, `(.L_x_328) ;  /* 0x0000003000017945 */ /* 0x000fe60003800000 */
[----:B------:R-:W0:Y:S02]  /*2bd0*/  SYNCS.PHASECHK.TRANS64.TRYWAIT P6, [R83+URZ+0x30890], R95 ;  /* 0x0308905f530075a7 */ /* 0x000e2400080c017f */
[----:B0-----:R-:W-:Y:S05]  /*2be0*/  @!P6 BRA `(.L_x_329) ;  /* 0x000001240018e947 */ /* 0x001fea0003800000 */
.L_x_547:
[----:B------:R-:W-:Y:S05]  /*2bf0*/  BSYNC B1 ;  /* 0x0000000000017941 */ /* 0x000fea0003800000 */
.L_x_328:
[----:B------:R-:W-:Y:S04]  /*2c00*/  BSSY B1, `(.L_x_330) ;  /* 0x000006d000017945 */ /* 0x000fe80003800000 */
[----:B------:R-:W-:Y:S05]  /*2c10*/  @P4 BRA `(.L_x_331) ;  /* 0x0000000400ac4947 */ /* 0x000fea0003800000 */
[----:B------:R-:W-:Y:S04]  /*2c20*/  BSSY B2, `(.L_x_332) ;  /* 0x0000035000027945 */ /* 0x000fe80003800000 */
[----:B------:R-:W-:Y:S05]  /*2c30*/  @P1 BRA `(.L_x_333) ;  /* 0x0000000000cc1947 */ /* 0x000fea0003800000 */
[----:B------:R1:W2:Y:S01]  /*2c40*/  LDS.128 R36, [R94+0x12000] ;  /* 0x012000005e247984 */ /* 0x0002a20000000c00 */
[----:B------:R-:W-:Y:S01]  /*2c50*/  ISETP.GE.AND P4, PT, R60, R92, PT ;  /* 0x0000005c3c00720c */ /* 0x000fe20003f86270 */
[----:B------:R-:W-:-:S12]  /*2c60*/  BSSY B3, `(.L_x_334) ;  /* 0x000002f000037945 */ /* 0x000fd80003800000 */
[----:B-1----:R-:W-:Y:S05]  /*2c70*/  @P4 BRA `(.L_x_335) ;  /* 0x0000000000b44947 */ /* 0x002fea0003800000 */
[----:B------:R-:W-:Y:S02]  /*2c80*/  SHF.R.U64 R105, R88, 0x10, R89 ;  /* 0x0000001058697819 */ /* 0x000fe40000001259 */
[----:B------:R-:W-:Y:S02]  /*2c90*/  SHF.R.U64 R102, R84, 0x10, R85 ;  /* 0x0000001054667819 */ /* 0x000fe40000001255 */
[----:B------:R-:W-:Y:S02]  /*2ca0*/  PRMT R105, R103, 0x5410, R105 ;  /* 0x0000541067697816 */ /* 0x000fe40000000069 */
[----:B------:R-:W-:Y:S02]  /*2cb0*/  PRMT R102, R52, 0x5432, R102 ;  /* 0x0000543234667816 */ /* 0x000fe40000000066 */
[----:B------:R-:W-:Y:S01]  /*2cc0*/  SHF.R.U32.HI R104, RZ, 0x10, R85 ;  /* 0x00000010ff687819 */ /* 0x000fe20000011655 */
[----:B--2---:R-:W-:Y:S01]  /*2cd0*/  IMAD.U32 R85, R38, 0x10000, RZ ;  /* 0x0001000026557824 */ /* 0x004fe200078e00ff */
[----:B------:R-:W-:-:S02]  /*2ce0*/  SHF.R.U32.HI R108, RZ, 0x10, R89 ;  /* 0x00000010ff6c7819 */ /* 0x000fc40000011659 */
[----:B------:R-:W-:Y:S02]  /*2cf0*/  LOP3.LUT R88, R37, 0xffff0000, RZ, 0xc0, !PT ;  /* 0xffff000025587812 */ /* 0x000fe400078ec0ff */
[C---:B------:R-:W-:Y:S01]  /*2d00*/  LOP3.LUT R107, R105.reuse, 0xffff0000, RZ, 0xc0, !PT ;  /* 0xffff0000696b7812 */ /* 0x040fe200078ec0ff */
[----:B------:R-:W-:Y:S01]  /*2d10*/  IMAD.U32 R105, R105, 0x10000, RZ ;  /* 0x0001000069697824 */ /* 0x000fe200078e00ff */
[C---:B------:R-:W-:Y:S01]  /*2d20*/  LOP3.LUT R103, R102.reuse, 0xffff0000, RZ, 0xc0, !PT ;  /* 0xffff000066677812 */ /* 0x040fe200078ec0ff */
[----:B------:R-:W-:Y:S01]  /*2d30*/  IMAD.U32 R102, R102, 0x10000, RZ ;  /* 0x0001000066667824 */ /* 0x000fe200078e00ff */
[----:B------:R-:W-:Y:S01]  /*2d40*/  PRMT R104, R53, 0x5432, R104 ;  /* 0x0000543235687816 */ /* 0x000fe20000000068 */
[----:B------:R-:W-:Y:S01]  /*2d50*/  FMUL.FTZ R112, R88, R107 ;  /* 0x0000006b58707220 */ /* 0x000fe20000410000 */
[----:B------:R-:W-:Y:S01]  /*2d60*/  PRMT R108, R54, 0x5432, R108 ;  /* 0x00005432366c7816 */ /* 0x000fe2000000006c */
[----:B------:R-:W-:Y:S01]  /*2d70*/  FMUL.FTZ R88, R88, R103 ;  /* 0x0000006758587220 */ /* 0x000fe20000410000 */
[----:B------:R-:W-:Y:S01]  /*2d80*/  LOP3.LUT R89, R38, 0xffff0000, RZ, 0xc0, !PT ;  /* 0xffff000026597812 */ /* 0x000fe200078ec0ff */
[C---:B------:R-:W-:Y:S01]  /*2d90*/  IMAD.U32 R38, R39.reuse, 0x10000, RZ ;  /* 0x0001000027267824 */ /* 0x040fe200078e00ff */
[----:B------:R-:W-:Y:S01]  /*2da0*/  LOP3.LUT R84, R39, 0xffff0000, RZ, 0xc0, !PT ;  /* 0xffff000027547812 */ /* 0x000fe200078ec0ff */
[----:B------:R-:W-:-:S02]  /*2db0*/  IMAD.U32 R39, R37, 0x10000, RZ ;  /* 0x0001000025277824 */ /* 0x000fc400078e00ff */
[----:B------:R-:W-:Y:S02]  /*2dc0*/  IMAD.U32 R110, R108, 0x10000, RZ ;  /* 0x000100006c6e7824 */ /* 0x000fe400078e00ff */
[----:B------:R-:W-:Y:S02]  /*2dd0*/  IMAD.U32 R106, R104, 0x10000, RZ ;  /* 0x00010000686a7824 */ /* 0x000fe400078e00ff */
[----:B------:R-:W-:Y:S01]  /*2de0*/  FFMA.FTZ R107, R39, R107, R88 ;  /* 0x0000006b276b7223 */ /* 0x000fe20000010058 */
[----:B------:R-:W-:Y:S01]  /*2df0*/  FMUL.FTZ R114, R89, R110 ;  /* 0x0000006e59727220 */ /* 0x000fe20000410000 */
[----:B------:R-:W-:Y:S01]  /*2e00*/  FFMA.FTZ R112, R39, R103, -R112 ;  /* 0x0000006727707223 */ /* 0x000fe20000010870 */
[-C--:B------:R-:W-:Y:S01]  /*2e10*/  FMUL.FTZ R88, R89, R106.reuse ;  /* 0x0000006a59587220 */ /* 0x080fe20000410000 */
[----:B------:R-:W-:Y:S01]  /*2e20*/  IMAD.U32 R37, R36, 0x10000, RZ ;  /* 0x0001000024257824 */ /* 0x000fe200078e00ff */
[----:B------:R-:W-:Y:S01]  /*2e30*/  LOP3.LUT R89, R108, 0xffff0000, RZ, 0xc0, !PT ;  /* 0xffff00006c597812 */ /* 0x000fe200078ec0ff */
[C---:B------:R-:W-:Y:S01]  /*2e40*/  FFMA.FTZ R114, R85.reuse, R106, -R114 ;  /* 0x0000006a55727223 */ /* 0x040fe20000010872 */
[----:B------:R-:W-:Y:S01]  /*2e50*/  LOP3.LUT R39, R104, 0xffff0000, RZ, 0xc0, !PT ;  /* 0xffff000068277812 */ /* 0x000fe200078ec0ff */
[----:B------:R-:W-:Y:S01]  /*2e60*/  FFMA.FTZ R85, R85, R110, R88 ;  /* 0x0000006e55557223 */ /* 0x000fe20000010058 */
[----:B------:R-:W-:Y:S01]  /*2e70*/  LOP3.LUT R36, R36, 0xffff0000, RZ, 0xc0, !PT ;  /* 0xffff000024247812 */ /* 0x000fe200078ec0ff */
[C---:B------:R-:W-:Y:S01]  /*2e80*/  FMUL.FTZ R103, R84.reuse, R89 ;  /* 0x0000005954677220 */ /* 0x040fe20000410000 */
[----:B------:R-:W-:Y:S01]  /*2e90*/  F2FP.BF16.F32.PACK_AB R107, R107, R112 ;  /* 0x000000706b6b723e */ /* 0x000fe200000010ff */
[----:B------:R-:W-:-:S02]  /*2ea0*/  FMUL.FTZ R88, R84, R39 ;  /* 0x0000002754587220 */ /* 0x000fc40000410000 */
[C---:B------:R-:W-:Y:S01]  /*2eb0*/  FMUL.FTZ R84, R36.reuse, R105 ;  /* 0x0000006924547220 */ /* 0x040fe20000410000 */
[-C--:B------:R-:W-:Y:S01]  /*2ec0*/  FMUL.FTZ R36, R36, R102.reuse ;  /* 0x0000006624247220 */ /* 0x080fe20000410000 */
[C---:B------:R-:W-:Y:S01]  /*2ed0*/  FFMA.FTZ R103, R38.reuse, R39, -R103 ;  /* 0x0000002726677223 */ /* 0x040fe20000010867 */
[----:B------:R-:W-:Y:S01]  /*2ee0*/  FFMA.FTZ R88, R38, R89, R88 ;  /* 0x0000005926587223 */ /* 0x000fe20000010058 */
[C---:B------:R-:W-:Y:S01]  /*2ef0*/  FFMA.FTZ R84, R37.reuse, R102, -R84 ;  /* 0x0000006625547223 */ /* 0x040fe20000010854 */
[----:B------:R-:W-:Y:S01]  /*2f00*/  FFMA.FTZ R37, R37, R105, R36 ;  /* 0x0000006925257223 */ /* 0x000fe20000010024 */
[----:B------:R-:W-:Y:S02]  /*2f10*/  F2FP.BF16.F32.PACK_AB R38, R85, R114 ;  /* 0x000000725526723e */ /* 0x000fe400000010ff */
[----:B------:R-:W-:Y:S02]  /*2f20*/  F2FP.BF16.F32.PACK_AB R39, R88, R103 ;  /* 0x000000675827723e */ /* 0x000fe400000010ff */
[----:B------:R-:W-:Y:S01]  /*2f30*/  F2FP.BF16.F32.PACK_AB R36, R37, R84 ;  /* 0x000000542524723e */ /* 0x000fe200000010ff */
[----:B------:R-:W-:-:S07]  /*2f40*/  IMAD.MOV.U32 R37, RZ, RZ, R107 ;  /* 0x000000ffff257224 */ /* 0x000fce00078e006b */
.L_x_335:
[----:B------:R-:W-:Y:S05]  /*2f50*/  BSYNC B3 ;  /* 0x0000000000037941 */ /* 0x000fea0003800000 */
.L_x_334:
[----:B--2---:R1:W-:Y:S02]  /*2f60*/  STG.E.128 desc[UR56][R46.64], R36 ;  /* 0x000000242e007986 */ /* 0x0043e4000c101d38 */
.L_x_333:
[----:B------:R-:W-:Y:S05]  /*2f70*/  BSYNC B2 ;  /* 0x0000000000027941 */ /* 0x000fea0003800000 */
.L_x_332:
[----:B------:R-:W-:Y:S05]  /*2f80*/  @P2 BRA `(.L_x_331) ;  /* 0x0000000000d02947 */ /* 0x000fea0003800000 */
[----:B-1----:R1:W2:Y:S01]  /*2f90*/  LDS.128 R36, [R86+0x12000] ;  /* 0x0120000056247984 */ /* 0x0022a20000000c00 */
[----:B------:R-:W-:Y:S01]  /*2fa0*/  VIADD R85, R60, 0x10 ;  /* 0x000000103c557836 */ /* 0x000fe20000000000 */
[----:B------:R-:W-:Y:S04]  /*2fb0*/  BSSY B2, `(.L_x_336) ;  /* 0x0000030000027945 */ /* 0x000fe80003800000 */
[----:B------:R-:W-:-:S13]  /*2fc0*/  ISETP.GE.AND P4, PT, R85, R92, PT ;  /* 0x0000005c5500720c */ /* 0x000fda0003f86270 */
[----:B-1----:R-:W-:Y:S05]  /*2fd0*/  @P4 BRA `(.L_x_337) ;  /* 0x0000000000b44947 */ /* 0x002fea0003800000 */
[----:B------:R-:W-:Y:S02]  /*2fe0*/  SHF.R.U64 R84, R56, 0x10, R57 ;  /* 0x0000001038547819 */ /* 0x000fe40000001239 */
[--C-:B------:R-:W-:Y:S02]  /*2ff0*/  SHF.R.U64 R56, R58, 0x10, R59.reuse ;  /* 0x000000103a387819 */ /* 0x100fe4000000123b */
[----:B------:R-:W-:Y:S02]  /*3000*/  SHF.R.U32.HI R85, RZ, 0x10, R59 ;  /* 0x00000010ff557819 */ /* 0x000fe4000001163b */
[----:B------:R-:W-:Y:S01]  /*3010*/  SHF.R.U32.HI R89, RZ, 0x10, R57 ;  /* 0x00000010ff597819 */ /* 0x000fe20000011639 */
[----:B--2---:R-:W-:Y:S01]  /*3020*/  IMAD.U32 R57, R38, 0x10000, RZ ;  /* 0x0001000026397824 */ /* 0x004fe200078e00ff */
[----:B------:R-:W-:Y:S02]  /*3030*/  PRMT R101, R101, 0x5410, R84 ;  /* 0x0000541065657816 */ /* 0x000fe40000000054 */
[----:B------:R-:W-:-:S02]  /*3040*/  PRMT R99, R99, 0x5410, R56 ;  /* 0x0000541063637816 */ /* 0x000fc40000000038 */
[----:B------:R-:W-:Y:S02]  /*3050*/  PRMT R98, R98, 0x5410, R85 ;  /* 0x0000541062627816 */ /* 0x000fe40000000055 */
[----:B------:R-:W-:Y:S02]  /*3060*/  PRMT R100, R100, 0x5410, R89 ;  /* 0x0000541064647816 */ /* 0x000fe40000000059 */
[----:B------:R-:W-:Y:S01]  /*3070*/  LOP3.LUT R56, R37, 0xffff0000, RZ, 0xc0, !PT ;  /* 0xffff000025387812 */ /* 0x000fe200078ec0ff */
[----:B------:R-:W-:Y:S01]  /*3080*/  IMAD.U32 R89, R98, 0x10000, RZ ;  /* 0x0001000062597824 */ /* 0x000fe200078e00ff */
[----:B------:R-:W-:Y:S01]  /*3090*/  LOP3.LUT R88, R99, 0xffff0000, RZ, 0xc0, !PT ;  /* 0xffff000063587812 */ /* 0x000fe200078ec0ff */
[----:B------:R-:W-:Y:S01]  /*30a0*/  IMAD.U32 R85, R100, 0x10000, RZ ;  /* 0x0001000064557824 */ /* 0x000fe200078e00ff */
[----:B------:R-:W-:Y:S01]  /*30b0*/  LOP3.LUT R84, R101, 0xffff0000, RZ, 0xc0, !PT ;  /* 0xffff000065547812 */ /* 0x000fe200078ec0ff */
[----:B------:R-:W-:Y:S01]  /*30c0*/  IMAD.U32 R99, R99, 0x10000, RZ ;  /* 0x0001000063637824 */ /* 0x000fe200078e00ff */
[----:B------:R-:W-:Y:S01]  /*30d0*/  LOP3.LUT R58, R38, 0xffff0000, RZ, 0xc0, !PT ;  /* 0xffff0000263a7812 */ /* 0x000fe200078ec0ff */
[C---:B------:R-:W-:Y:S01]  /*30e0*/  IMAD.U32 R38, R39.reuse, 0x10000, RZ ;  /* 0x0001000027267824 */ /* 0x040fe200078e00ff */
[----:B------:R-:W-:Y:S01]  /*30f0*/  LOP3.LUT R59, R39, 0xffff0000, RZ, 0xc0, !PT ;  /* 0xffff0000273b7812 */ /* 0x000fe200078ec0ff */
[----:B------:R-:W-:-:S02]  /*3100*/  IMAD.U32 R39, R37, 0x10000, RZ ;  /* 0x0001000025277824 */ /* 0x000fc400078e00ff */
[----:B------:R-:W-:Y:S01]  /*3110*/  FMUL.FTZ R102, R56, R88 ;  /* 0x0000005838667220 */ /* 0x000fe20000410000 */
[----:B------:R-:W-:Y:S02]  /*3120*/  IMAD.U32 R37, R36, 0x10000, RZ ;  /* 0x0001000024257824 */ /* 0x000fe400078e00ff */
[-C--:B------:R-:W-:Y:S01]  /*3130*/  FMUL.FTZ R103, R56, R84.reuse ;  /* 0x0000005438677220 */ /* 0x080fe20000410000 */
[----:B------:R-:W-:Y:S01]  /*3140*/  LOP3.LUT R36, R36, 0xffff0000, RZ, 0xc0, !PT ;  /* 0xffff000024247812 */ /* 0x000fe200078ec0ff */
[----:B------:R-:W-:Y:S01]  /*3150*/  FMUL.FTZ R56, R58, R89 ;  /* 0x000000593a387220 */ /* 0x000fe20000410000 */
[----:B------:R-:W-:Y:S01]  /*3160*/  LOP3.LUT R98, R98, 0xffff0000, RZ, 0xc0, !PT ;  /* 0xffff000062627812 */ /* 0x000fe200078ec0ff */
[----:B------:R-:W-:Y:S01]  /*3170*/  IMAD.U32 R101, R101, 0x10000, RZ ;  /* 0x0001000065657824 */ /* 0x000fe200078e00ff */
[----:B------:R-:W-:Y:S01]  /*3180*/  LOP3.LUT R100, R100, 0xffff0000, RZ, 0xc0, !PT ;  /* 0xffff000064647812 */ /* 0x000fe200078ec0ff */
[-C--:B------:R-:W-:Y:S01]  /*3190*/  FMUL.FTZ R58, R58, R85.reuse ;  /* 0x000000553a3a7220 */ /* 0x080fe20000410000 */
[C---:B------:R-:W-:Y:S01]  /*31a0*/  FFMA.FTZ R102, R39.reuse, R84, -R102 ;  /* 0x0000005427667223 */ /* 0x040fe20000010866 */
[----:B------:R-:W-:Y:S01]  /*31b0*/  FFMA.FTZ R103, R39, R88, R103 ;  /* 0x0000005827677223 */ /* 0x000fe20000010067 */
[----:B------:R-:W-:Y:S01]  /*31c0*/  FFMA.FTZ R85, R57, R85, -R56 ;  /* 0x0000005539557223 */ /* 0x000fe20000010838 */
[C---:B------:R-:W-:Y:S01]  /*31d0*/  FMUL.FTZ R39, R59.reuse, R98 ;  /* 0x000000623b277220 */ /* 0x040fe20000410000 */
[C---:B------:R-:W-:Y:S01]  /*31e0*/  FMUL.FTZ R56, R36.reuse, R99 ;  /* 0x0000006324387220 */ /* 0x040fe20000410000 */
[-C--:B------:R-:W-:Y:S01]  /*31f0*/  FMUL.FTZ R59, R59, R100.reuse ;  /* 0x000000643b3b7220 */ /* 0x080fe20000410000 */
[-C--:B------:R-:W-:Y:S01]  /*3200*/  FMUL.FTZ R36, R36, R101.reuse ;  /* 0x0000006524247220 */ /* 0x080fe20000410000 */
[C---:B------:R-:W-:Y:S01]  /*3210*/  FFMA.FTZ R39, R38.reuse, R100, -R39 ;  /* 0x0000006426277223 */ /* 0x040fe20000010827 */
[C---:B------:R-:W-:Y:S01]  /*3220*/  FFMA.FTZ R56, R37.reuse, R101, -R56 ;  /* 0x0000006525387223 */ /* 0x040fe20000010838 */
[----:B------:R-:W-:Y:S01]  /*3230*/  FFMA.FTZ R38, R38, R98, R59 ;  /* 0x0000006226267223 */ /* 0x000fe2000001003b */
[----:B------:R-:W-:Y:S01]  /*3240*/  FFMA.FTZ R37, R37, R99, R36 ;  /* 0x0000006325257223 */ /* 0x000fe20000010024 */
[----:B------:R-:W-:Y:S01]  /*3250*/  FFMA.FTZ R58, R57, R89, R58 ;  /* 0x00000059393a7223 */ /* 0x000fe2000001003a */
[----:B------:R-:W-:-:S02]  /*3260*/  F2FP.BF16.F32.PACK_AB R102, R103, R102 ;  /* 0x000000666766723e */ /* 0x000fc400000010ff */
[----:B------:R-:W-:Y:S02]  /*3270*/  F2FP.BF16.F32.PACK_AB R39, R38, R39 ;  /* 0x000000272627723e */ /* 0x000fe400000010ff */
[----:B------:R-:W-:Y:S01]  /*3280*/  F2FP.BF16.F32.PACK_AB R36, R37, R56 ;  /* 0x000000382524723e */ /* 0x000fe200000010ff */
[----:B------:R-:W-:Y:S01]  /*3290*/  IMAD.MOV.U32 R37, RZ, RZ, R102 ;  /* 0x000000ffff257224 */ /* 0x000fe200078e0066 */
[----:B------:R-:W-:-:S07]  /*32a0*/  F2FP.BF16.F32.PACK_AB R38, R58, R85 ;  /* 0x000000553a26723e */ /* 0x000fce00000010ff */
.L_x_337:
[----:B------:R-:W-:Y:S05]  /*32b0*/  BSYNC B2 ;  /* 0x0000000000027941 */ /* 0x000fea0003800000 */
.L_x_336:
[----:B--2---:R2:W-:Y:S02]  /*32c0*/  STG.E.128 desc[UR56][R46.64+0x40], R36 ;  /* 0x000040242e007986 */ /* 0x0045e4000c101d38 */
.L_x_331:
[----:B------:R-:W-:Y:S05]  /*32d0*/  BSYNC B1 ;  /* 0x0000000000017941 */ /* 0x000fea0003800000 */
.L_x_330:
[----:B------:R-:W-:Y:S05]  /*32e0*/  @P5 BRA `(.L_x_338) ;  /* 0x0000001c00c85947 */ /* 0x000fea0003800000 */
[----:B------:R-:W-:Y:S04]  /*32f0*/  BSSY B1, `(.L_x_339) ;  /* 0x0000036000017945 */ /* 0x000fe80003800000 */
[----:B------:R-:W-:Y:S05]  /*3300*/  @P1 BRA `(.L_x_340) ;  /* 0x0000000000d01947 */ /* 0x000fea0003800000 */
[----:B-12---:R1:W2:Y:S01]  /*3310*/  LDS.128 R36, [R94+0x15000] ;  /* 0x015000005e247984 */ /* 0x0062a20000000c00 */
[----:B------:R-:W-:Y:S01]  /*3320*/  ISETP.GE.AND P4, PT, R60, R92, PT ;  /* 0x0000005c3c00720c */ /* 0x000fe20003f86270 */
[----:B------:R-:W-:-:S12]  /*3330*/  BSSY B2, `(.L_x_341) ;  /* 0x0000030000027945 */ /* 0x000fd80003800000 */
[----:B-1----:R-:W-:Y:S05]  /*3340*/  @P4 BRA `(.L_x_342) ;  /* 0x0000000000b84947 */ /* 0x002fea0003800000 */
[----:B------:R-:W-:Y:S01]  /*3350*/  SHF.R.U64 R56, R50, 0x10, R51 ;  /* 0x0000001032387819 */ /* 0x000fe20000001233 */
[----:B--2---:R-:W-:Y:S01]  /*3360*/  IMAD.U32 R46, R38, 0x10000, RZ ;  /* 0x00010000262e7824 */ /* 0x004fe200078e00ff */
[----:B------:R-:W-:Y:S01]  /*3370*/  SHF.R.U64 R57, R48, 0x10, R49 ;  /* 0x0000001030397819 */ /* 0x000fe20000001231 */
[----:B------:R-:W-:Y:S01]  /*3380*/  IMAD.U32 R48, R39, 0x10000, RZ ;  /* 0x0001000027307824 */ /* 0x000fe200078e00ff */
[----:B------:R-:W-:Y:S02]  /*3390*/  SHF.R.U32.HI R50, RZ, 0x10, R51 ;  /* 0x00000010ff327819 */ /* 0x000fe40000011633 */
[----:B------:R-:W-:Y:S02]  /*33a0*/  SHF.R.U32.HI R58, RZ, 0x10, R49 ;  /* 0x00000010ff3a7819 */ /* 0x000fe40000011631 */
[----:B------:R-:W-:Y:S02]  /*33b0*/  PRMT R93, R93, 0x5410, R56 ;  /* 0x000054105d5d7816 */ /* 0x000fe40000000038 */
[----:B------:R-:W-:-:S02]  /*33c0*/  PRMT R90, R90, 0x5410, R57 ;  /* 0x000054105a5a7816 */ /* 0x000fc40000000039 */
[----:B------:R-:W-:Y:S02]  /*33d0*/  PRMT R97, R97, 0x5410, R50 ;  /* 0x0000541061617816 */ /* 0x000fe40000000032 */
[----:B------:R-:W-:Y:S02]  /*33e0*/  LOP3.LUT R49, R39, 0xffff0000, RZ, 0xc0, !PT ;  /* 0xffff000027317812 */ /* 0x000fe400078ec0ff */
[----:B------:R-:W-:Y:S01]  /*33f0*/  PRMT R91, R91, 0x5410, R58 ;  /* 0x000054105b5b7816 */ /* 0x000fe2000000003a */
[----:B------:R-:W-:Y:S01]  /*3400*/  IMAD.U32 R57, R97, 0x10000, RZ ;  /* 0x0001000061397824 */ /* 0x000fe200078e00ff */
[----:B------:R-:W-:Y:S02]  /*3410*/  LOP3.LUT R39, R37, 0xffff0000, RZ, 0xc0, !PT ;  /* 0xffff000025277812 */ /* 0x000fe400078ec0ff */
[----:B------:R-:W-:Y:S01]  /*3420*/  LOP3.LUT R56, R93, 0xffff0000, RZ, 0xc0, !PT ;  /* 0xffff00005d387812 */ /* 0x000fe200078ec0ff */
[----:B------:R-:W-:Y:S01]  /*3430*/  IMAD.U32 R51, R91, 0x10000, RZ ;  /* 0x000100005b337824 */ /* 0x000fe200078e00ff */
[----:B------:R-:W-:Y:S01]  /*3440*/  LOP3.LUT R50, R90, 0xffff0000, RZ, 0xc0, !PT ;  /* 0xffff00005a327812 */ /* 0x000fe200078ec0ff */
[----:B------:R-:W-:Y:S01]  /*3450*/  IMAD.U32 R93, R93, 0x10000, RZ ;  /* 0x000100005d5d7824 */ /* 0x000fe200078e00ff */
[----:B------:R-:W-:Y:S01]  /*3460*/  LOP3.LUT R47, R38, 0xffff0000, RZ, 0xc0, !PT ;  /* 0xffff0000262f7812 */ /* 0x000fe200078ec0ff */
[----:B------:R-:W-:-:S02]  /*3470*/  IMAD.U32 R38, R37, 0x10000, RZ ;  /* 0x0001000025267824 */ /* 0x000fc400078e00ff */
[C---:B------:R-:W-:Y:S01]  /*3480*/  FMUL.FTZ R59, R39.reuse, R56 ;  /* 0x00000038273b7220 */ /* 0x040fe20000410000 */
[C---:B------:R-:W-:Y:S02]  /*3490*/  IMAD.U32 R37, R36.reuse, 0x10000, RZ ;  /* 0x0001000024257824 */ /* 0x040fe400078e00ff */
[-C--:B------:R-:W-:Y:S01]  /*34a0*/  FMUL.FTZ R39, R39, R50.reuse ;  /* 0x0000003227277220 */ /* 0x080fe20000410000 */
[----:B------:R-:W-:Y:S01]  /*34b0*/  LOP3.LUT R36, R36, 0xffff0000, RZ, 0xc0, !PT ;  /* 0xffff000024247812 */ /* 0x000fe200078ec0ff */
[C---:B------:R-:W-:Y:S01]  /*34c0*/  FMUL.FTZ R85, R47.reuse, R57 ;  /* 0x000000392f557220 */ /* 0x040fe20000410000 */
[-C--:B------:R-:W-:Y:S01]  /*34d0*/  FMUL.FTZ R47, R47, R51.reuse ;  /* 0x000000332f2f7220 */ /* 0x080fe20000410000 */
[----:B------:R-:W-:Y:S01]  /*34e0*/  LOP3.LUT R97, R97, 0xffff0000, RZ, 0xc0, !PT ;  /* 0xffff000061617812 */ /* 0x000fe200078ec0ff */
[----:B------:R-:W-:Y:S01]  /*34f0*/  IMAD.U32 R90, R90, 0x10000, RZ ;  /* 0x000100005a5a7824 */ /* 0x000fe200078e00ff */
[----:B------:R-:W-:Y:S01]  /*3500*/  LOP3.LUT R91, R91, 0xffff0000, RZ, 0xc0, !PT ;  /* 0xffff00005b5b7812 */ /* 0x000fe200078ec0ff */
[C---:B------:R-:W-:Y:S01]  /*3510*/  FFMA.FTZ R59, R38.reuse, R50, -R59 ;  /* 0x00000032263b7223 */ /* 0x040fe2000001083b */
[----:B------:R-:W-:Y:S01]  /*3520*/  FFMA.FTZ R56, R38, R56, R39 ;  /* 0x0000003826387223 */ /* 0x000fe20000010027 */
[----:B------:R-:W-:Y:S01]  /*3530*/  FFMA.FTZ R85, R46, R51, -R85 ;  /* 0x000000332e557223 */ /* 0x000fe20000010855 */
[----:B------:R-:W-:Y:S01]  /*3540*/  FMUL.FTZ R38, R36, R93 ;  /* 0x0000005d24267220 */ /* 0x000fe20000410000 */
[----:B------:R-:W-:Y:S01]  /*3550*/  FFMA.FTZ R46, R46, R57, R47 ;  /* 0x000000392e2e7223 */ /* 0x000fe2000001002f */
[-C--:B------:R-:W-:Y:S01]  /*3560*/  FMUL.FTZ R36, R36, R90.reuse ;  /* 0x0000005a24247220 */ /* 0x080fe20000410000 */
[C---:B------:R-:W-:Y:S01]  /*3570*/  FMUL.FTZ R39, R49.reuse, R97 ;  /* 0x0000006131277220 */ /* 0x040fe20000410000 */
[----:B------:R-:W-:Y:S01]  /*3580*/  FMUL.FTZ R50, R49, R91 ;  /* 0x0000005b31327220 */ /* 0x000fe20000410000 */
[C---:B------:R-:W-:Y:S01]  /*3590*/  FFMA.FTZ R38, R37.reuse, R90, -R38 ;  /* 0x0000005a25267223 */ /* 0x040fe20000010826 */
[----:B------:R-:W-:Y:S01]  /*35a0*/  FFMA.FTZ R37, R37, R93, R36 ;  /* 0x0000005d25257223 */ /* 0x000fe20000010024 */
[C---:B------:R-:W-:Y:S01]  /*35b0*/  FFMA.FTZ R39, R48.reuse, R91, -R39 ;  /* 0x0000005b30277223 */ /* 0x040fe20000010827 */
[----:B------:R-:W-:Y:S01]  /*35c0*/  FFMA.FTZ R50, R48, R97, R50 ;  /* 0x0000006130327223 */ /* 0x000fe20000010032 */
[----:B------:R-:W-:-:S02]  /*35d0*/  F2FP.BF16.F32.PACK_AB R56, R56, R59 ;  /* 0x0000003b3838723e */ /* 0x000fc400000010ff */
[----:B------:R-:W-:Y:S02]  /*35e0*/  F2FP.BF16.F32.PACK_AB R46, R46, R85 ;  /* 0x000000552e2e723e */ /* 0x000fe400000010ff */
[----:B------:R-:W-:Y:S01]  /*35f0*/  F2FP.BF16.F32.PACK_AB R36, R37, R38 ;  /* 0x000000262524723e */ /* 0x000fe200000010ff */
[----:B------:R-:W-:Y:S01]  /*3600*/  IMAD.MOV.U32 R37, RZ, RZ, R56 ;  /* 0x000000ffff257224 */ /* 0x000fe200078e0038 */
[----:B------:R-:W-:Y:S01]  /*3610*/  F2FP.BF16.F32.PACK_AB R39, R50, R39 ;  /* 0x000000273227723e */ /* 0x000fe200000010ff */
[----:B------:R-:W-:-:S07]  /*3620*/  IMAD.MOV.U32 R38, RZ, RZ, R46 ;  /* 0x000000ffff267224 */ /* 0x000fce00078e002e */
.L_x_342:
[----:B------:R-:W-:Y:S05]  /*3630*/  BSYNC B2 ;  /* 0x0000000000027941 */ /* 0x000fea0003800000 */
.L_x_341:
[----:B--2---:R3:W-:Y:S02]  /*3640*/  STG.E.128 desc[UR56][R44.64], R36 ;  /* 0x000000242c007986 */ /* 0x0047e4000c101d38 */
.L_x_340:
[----:B------:R-:W-:Y:S05]  /*3650*/  BSYNC B1 ;  /* 0x0000000000017941 */ /* 0x000fea0003800000 */
.L_x_339:
[----:B------:R-:W-:Y:S05]  /*3660*/  @P2 BRA `(.L_x_338) ;  /* 0x0000001800e82947 */ /* 0x000fea0003800000 */
[----:B-123--:R1:W2:Y:S01]  /*3670*/  LDS.128 R36, [R86+0x15000] ;  /* 0x0150000056247984 */ /* 0x00e2a20000000c00 */
[----:B------:R-:W-:Y:S01]  /*3680*/  VIADD R47, R60, 0x10 ;  /* 0x000000103c2f7836 */ /* 0x000fe20000000000 */
[----:B------:R-:W-:Y:S04]  /*3690*/  BSSY B1, `(.L_x_343) ;  /* 0x0000031000017945 */ /* 0x000fe80003800000 */
[----:B------:R-:W-:-:S13]  /*36a0*/  ISETP.GE.AND P4, PT, R47, R92, PT ;  /* 0x0000005c2f00720c */ /* 0x000fda0003f86270 */
[----:B-1----:R-:W-:Y:S05]  /*36b0*/  @P4 BRA `(.L_x_344) ;  /* 0x0000000000b84947 */ /* 0x002fea0003800000 */
[----:B------:R-:W-:Y:S02]  /*36c0*/  SHF.R.U32.HI R46, RZ, 0x10, R43 ;  /* 0x00000010ff2e7819 */ /* 0x000fe4000001162b */
[----:B------:R-:W-:Y:S02]  /*36d0*/  SHF.R.U32.HI R48, RZ, 0x10, R41 ;  /* 0x00000010ff307819 */ /* 0x000fe40000011629 */
[----:B------:R-:W-:Y:S01]  /*36e0*/  SHF.R.U64 R47, R42, 0x10, R43 ;  /* 0x000000102a2f7819 */ /* 0x000fe2000000122b */
[----:B--2---:R-:W-:Y:S01]  /*36f0*/  IMAD.U32 R42, R39, 0x10000, RZ ;  /* 0x00010000272a7824 */ /* 0x004fe200078e00ff */
[----:B------:R-:W-:Y:S01]  /*3700*/  SHF.R.U64 R49, R40, 0x10, R41 ;  /* 0x0000001028317819 */ /* 0x000fe20000001229 */
[----:B------:R-:W-:Y:S01]  /*3710*/  IMAD.U32 R40, R38, 0x10000, RZ ;  /* 0x0001000026287824 */ /* 0x000fe200078e00ff */
[----:B------:R-:W-:Y:S02]  /*3720*/  PRMT R55, R55, 0x5410, R46 ;  /* 0x0000541037377816 */ /* 0x000fe4000000002e */
[----:B------:R-:W-:-:S02]  /*3730*/  PRMT R53, R53, 0x5410, R48 ;  /* 0x0000541035357816 */ /* 0x000fc40000000030 */
[----:B------:R-:W-:Y:S02]  /*3740*/  PRMT R54, R54, 0x5410, R47 ;  /* 0x0000541036367816 */ /* 0x000fe4000000002f */
[----:B------:R-:W-:Y:S01]  /*3750*/  LOP3.LUT R41, R38, 0xffff0000, RZ, 0xc0, !PT ;  /* 0xffff000026297812 */ /* 0x000fe200078ec0ff */
[----:B------:R-:W-:Y:S01]  /*3760*/  IMAD.U32 R47, R53, 0x10000, RZ ;  /* 0x00010000352f7824 */ /* 0x000fe200078e00ff */
[----:B------:R-:W-:Y:S01]  /*3770*/  LOP3.LUT R43, R39, 0xffff0000, RZ, 0xc0, !PT ;  /* 0xffff0000272b7812 */ /* 0x000fe200078ec0ff */
[----:B------:R-:W-:Y:S01]  /*3780*/  IMAD.U32 R38, R37, 0x10000, RZ ;  /* 0x0001000025267824 */ /* 0x000fe200078e00ff */
[----:B------:R-:W-:Y:S01]  /*3790*/  PRMT R52, R52, 0x5410, R49 ;  /* 0x0000541034347816 */ /* 0x000fe20000000031 */
[----:B------:R-:W-:Y:S01]  /*37a0*/  IMAD.U32 R49, R55, 0x10000, RZ ;  /* 0x0001000037317824 */ /* 0x000fe200078e00ff */
[----:B------:R-:W-:Y:S01]  /*37b0*/  LOP3.LUT R39, R37, 0xffff0000, RZ, 0xc0, !PT ;  /* 0xffff000025277812 */ /* 0x000fe200078ec0ff */
[----:B------:R-:W-:Y:S01]  /*37c0*/  IMAD.U32 R37, R36, 0x10000, RZ ;  /* 0x0001000024257824 */ /* 0x000fe200078e00ff */
[----:B------:R-:W-:Y:S01]  /*37d0*/  LOP3.LUT R48, R54, 0xffff0000, RZ, 0xc0, !PT ;  /* 0xffff000036307812 */ /* 0x000fe200078ec0ff */
[C---:B------:R-:W-:Y:S01]  /*37e0*/  FMUL.FTZ R57, R41.reuse, R49 ;  /* 0x0000003129397220 */ /* 0x040fe20000410000 */
[----:B------:R-:W-:Y:S01]  /*37f0*/  LOP3.LUT R46, R52, 0xffff0000, RZ, 0xc0, !PT ;  /* 0xffff0000342e7812 */ /* 0x000fe200078ec0ff */
[-C--:B------:R-:W-:Y:S01]  /*3800*/  FMUL.FTZ R41, R41, R47.reuse ;  /* 0x0000002f29297220 */ /* 0x080fe20000410000 */
[----:B------:R-:W-:Y:S01]  /*3810*/  LOP3.LUT R55, R55, 0xffff0000, RZ, 0xc0, !PT ;  /* 0xffff000037377812 */ /* 0x000fe200078ec0ff */
[----:B------:R-:W-:Y:S01]  /*3820*/  FMUL.FTZ R51, R39, R48 ;  /* 0x0000003027337220 */ /* 0x000fe20000410000 */
[----:B------:R-:W-:Y:S01]  /*3830*/  LOP3.LUT R53, R53, 0xffff0000, RZ, 0xc0, !PT ;  /* 0xffff000035357812 */ /* 0x000fe200078ec0ff */
[----:B------:R-:W-:Y:S01]  /*3840*/  FFMA.FTZ R57, R40, R47, -R57 ;  /* 0x0000002f28397223 */ /* 0x000fe20000010839 */
[-C--:B------:R-:W-:Y:S01]  /*3850*/  FMUL.FTZ R39, R39, R46.reuse ;  /* 0x0000002e27277220 */ /* 0x080fe20000410000 */
[----:B------:R-:W-:Y:S01]  /*3860*/  LOP3.LUT R36, R36, 0xffff0000, RZ, 0xc0, !PT ;  /* 0xffff000024247812 */ /* 0x000fe200078ec0ff */
[----:B------:R-:W-:Y:S01]  /*3870*/  FFMA.FTZ R51, R38, R46, -R51 ;  /* 0x0000002e26337223 */ /* 0x000fe20000010833 */
[----:B------:R-:W-:Y:S01]  /*3880*/  FFMA.FTZ R40, R40, R49, R41 ;  /* 0x0000003128287223 */ /* 0x000fe20000010029 */
[----:B------:R-:W-:-:S02]  /*3890*/  IMAD.U32 R54, R54, 0x10000, RZ ;  /* 0x0001000036367824 */ /* 0x000fc400078e00ff */
[C---:B------:R-:W-:Y:S01]  /*38a0*/  FMUL.FTZ R41, R43.reuse, R55 ;  /* 0x000000372b297220 */ /* 0x040fe20000410000 */
[----:B------:R-:W-:Y:S02]  /*38b0*/  IMAD.U32 R52, R52, 0x10000, RZ ;  /* 0x0001000034347824 */ /* 0x000fe400078e00ff */
[-C--:B------:R-:W-:Y:S01]  /*38c0*/  FMUL.FTZ R46, R43, R53.reuse ;  /* 0x000000352b2e7220 */ /* 0x080fe20000410000 */
[----:B------:R-:W-:Y:S01]  /*38d0*/  FFMA.FTZ R48, R38, R48, R39 ;  /* 0x0000003026307223 */ /* 0x000fe20000010027 */
[C---:B------:R-:W-:Y:S01]  /*38e0*/  FMUL.FTZ R38, R36.reuse, R54 ;  /* 0x0000003624267220 */ /* 0x040fe20000410000 */
[-C--:B------:R-:W-:Y:S01]  /*38f0*/  FMUL.FTZ R39, R36, R52.reuse ;  /* 0x0000003424277220 */ /* 0x080fe20000410000 */
        /* <DEDUP_REMOVED lines=10> */
.L_x_344:
[----:B------:R-:W-:Y:S05]  /*39a0*/  BSYNC B1 ;  /* 0x0000000000017941 */ /* 0x000fea0003800000 */
.L_x_343:
[----:B--2---:R1:W-:Y:S01]  /*39b0*/  STG.E.128 desc[UR56][R44.64+0x40], R36 ;  /* 0x000040242c007986 */ /* 0x0043e2000c101d38 */
[----:B------:R-:W-:Y:S05]  /*39c0*/  BRA `(.L_x_338) ;  /* 0x0000001800107947 */ /* 0x000fea0003800000 */
.L_x_322:
[C---:B------:R-:W-:Y:S02]  /*39d0*/  ISETP.GE.AND P3, PT, R18.reuse, R87, PT ;  /* 0x000000571200720c */ /* 0x040fe40003f66270 */
[----:B------:R-:W-:Y:S02]  /*39e0*/  CS2R R42, SRZ ;  /* 0x00000000002a7805 */ /* 0x000fe4000001ff00 */
[----:B------:R-:W-:Y:S01]  /*39f0*/  CS2R R40, SRZ ;  /* 0x0000000000287805 */ /* 0x000fe2000001ff00 */
[----:B0-----:R-:W-:Y:S01]  /*3a00*/  VIADD R48, R18, 0x60 ;  /* 0x0000006012307836 */ /* 0x001fe20000000000 */
[----:B------:R-:W-:-:S13]  /*3a10*/  ISETP.GE.OR P3, PT, R16, R92, P3 ;  /* 0x0000005c1000720c */ /* 0x000fda0001f66670 */
[----:B------:R-:W0:Y:S01]  /*3a20*/  @!P3 LDC.64 R44, c[0x0][0x3c8] ;  /* 0x0000f200ff2cbb82 */ /* 0x000e220000000a00 */
[----:B------:R-:W-:-:S05]  /*3a30*/  @!P3 IADD3 R38, P4, R10, R54, RZ ;  /* 0x000000360a26b210 */ /* 0x000fca0007f9e0ff */
[----:B------:R-:W-:Y:S01]  /*3a40*/  @!P3 IMAD.X R39, R93, 0x1, R69, P4 ;  /* 0x000000015d27b824 */ /* 0x000fe200020e0645 */
[----:B------:R-:W-:Y:S01]  /*3a50*/  @!P3 IADD3 R36, P4, R20, R52, RZ ;  /* 0x000000341424b210 */ /* 0x000fe20007f9e0ff */
[----:B------:R-:W1:Y:S04]  /*3a60*/  @!P3 LDC.64 R46, c[0x0][0x3e0] ;  /* 0x0000f800ff2ebb82 */ /* 0x000e680000000a00 */
[----:B------:R-:W-:Y:S01]  /*3a70*/  @!P3 IMAD.X R37, R83, 0x1, R70, P4 ;  /* 0x000000015325b824 */ /* 0x000fe200020e0646 */
[----:B0-----:R-:W-:-:S04]  /*3a80*/  @!P3 LEA R44, P4, R38, R44, 0x1 ;  /* 0x0000002c262cb211 */ /* 0x001fc800078808ff */
[----:B------:R-:W-:Y:S02]  /*3a90*/  @!P3 LEA.HI.X R45, R38, R45, R39, 0x1, P4 ;  /* 0x0000002d262db211 */ /* 0x000fe400020f0c27 */
[----:B------:R-:W-:Y:S02]  /*3aa0*/  CS2R R38, SRZ ;  /* 0x0000000000267805 */ /* 0x000fe4000001ff00 */
[----:B-1----:R-:W-:-:S04]  /*3ab0*/  @!P3 LEA R46, P4, R36, R46, 0x1 ;  /* 0x0000002e242eb211 */ /* 0x002fc800078808ff */
[----:B------:R-:W-:Y:S02]  /*3ac0*/  @!P3 LEA.HI.X R47, R36, R47, R37, 0x1, P4 ;  /* 0x0000002f242fb211 */ /* 0x000fe400020f0c25 */
[----:B------:R-:W-:-:S03]  /*3ad0*/  CS2R R36, SRZ ;  /* 0x0000000000247805 */ /* 0x000fc6000001ff00 */
[----:B------:R0:W5:Y:S04]  /*3ae0*/  @!P3 LDG.E.128 R40, desc[UR56][R46.64] ;  /* 0x000000382e28b981 */ /* 0x000168000c1e1d00 */
[----:B------:R1:W5:Y:S01]  /*3af0*/  @!P3 LDG.E.128 R36, desc[UR56][R44.64] ;  /* 0x000000382c24b981 */ /* 0x000362000c1e1d00 */
[----:B------:R-:W-:-:S04]  /*3b00*/  ISETP.GE.AND P3, PT, R48, R87, PT ;  /* 0x000000573000720c */ /* 0x000fc80003f66270 */
[CC--:B------:R-:W-:Y:S01]  /*3b10*/  ISETP.GE.OR P3, PT, R16.reuse, R92.reuse, P3 ;  /* 0x0000005c1000720c */ /* 0x0c0fe20001f66670 */
[----:B------:R-:W-:Y:S01]  /*3b20*/  BSSY B1, `(.L_x_345) ;  /* 0x000001b000017945 */ /* 0x000fe20003800000 */
[----:B0-----:R-:W-:Y:S02]  /*3b30*/  CS2R R46, SRZ ;  /* 0x00000000002e7805 */ /* 0x001fe4000001ff00 */
[----:B------:R-:W-:Y:S02]  /*3b40*/  CS2R R50, SRZ ;  /* 0x0000000000327805 */ /* 0x000fe4000001ff00 */
[----:B------:R-:W-:Y:S02]  /*3b50*/  CS2R R48, SRZ ;  /* 0x0000000000307805 */ /* 0x000fe4000001ff00 */
[----:B-1----:R-:W-:Y:S02]  /*3b60*/  CS2R R44, SRZ ;  /* 0x00000000002c7805 */ /* 0x002fe4000001ff00 */
[----:B------:R-:W-:-:S03]  /*3b70*/  ISETP.GE.AND P4, PT, R16, R92, PT ;  /* 0x0000005c1000720c */ /* 0x000fc60003f86270 */
[----:B------:R-:W-:Y:S10]  /*3b80*/  @P3 BRA `(.L_x_346) ;  /* 0x0000000000503947 */ /* 0x000ff40003800000 */
[----:B------:R-:W0:Y:S01]  /*3b90*/  LDC.64 R44, c[0x0][0x3d8] ;  /* 0x0000f600ff2c7b82 */ /* 0x000e220000000a00 */
[----:B------:R-:W-:Y:S01]  /*3ba0*/  IMAD.MOV.U32 R55, RZ, RZ, R93 ;  /* 0x000000ffff377224 */ /* 0x000fe200078e005d */
[----:B------:R-:W-:Y:S01]  /*3bb0*/  ULDC.64 UR4, c[0x0][0x3c8] ;  /* 0x0000f20000047ab9 */ /* 0x000fe20000000a00 */
[----:B------:R-:W-:Y:S02]  /*3bc0*/  IMAD.MOV.U32 R53, RZ, RZ, R83 ;  /* 0x000000ffff357224 */ /* 0x000fe400078e0053 */
        /* <DEDUP_REMOVED lines=14> */
[----:B------:R-:W5:Y:S04]  /*3cb0*/  LDG.E.128 R44, desc[UR56][R44.64] ;  /* 0x000000382c2c7981 */ /* 0x000f68000c1e1d00 */
[----:B------:R-:W5:Y:S03]  /*3cc0*/  LDG.E.128 R48, desc[UR56][R48.64] ;  /* 0x0000003830307981 */ /* 0x000f66000c1e1d00 */
.L_x_346:
[----:B------:R-:W-:Y:S05]  /*3cd0*/  BSYNC B1 ;  /* 0x0000000000017941 */ /* 0x000fea0003800000 */
.L_x_345:
[----:B-----5:R-:W-:Y:S01]  /*3ce0*/  IMAD.MOV.U32 R52, RZ, RZ, R46 ;  /* 0x000000ffff347224 */ /* 0x020fe200078e002e */
[----:B------:R-:W-:Y:S01]  /*3cf0*/  ISETP.NE.AND P3, PT, R152, 0x3, PT ;  /* 0x000000039800780c */ /* 0x000fe20003f65270 */
[----:B------:R-:W-:Y:S02]  /*3d00*/  IMAD.MOV.U32 R53, RZ, RZ, R47 ;  /* 0x000000ffff357224 */ /* 0x000fe400078e002f */
        /* <DEDUP_REMOVED lines=29> */
[----:B------:R-:W-:Y:S01]  /*3ee0*/  PRMT R122, R55, 0x7610, R122 ;  /* 0x00007610377a7816 */ /* 0x000fe2000000007a */
[----:B------:R-:W-:Y:S06]  /*3ef0*/  @!P3 BRA `(.L_x_347) ;  /* 0x000000000004b947 */ /* 0x000fec0003800000 */
[----:B------:R-:W-:Y:S01]  /*3f00*/  BPT.TRAP 0x1 ;  /* 0x000000040000795c */ /* 0x000fe20000300000 */
.L_x_347:
[----:B------:R-:W-:Y:S01]  /*3f10*/  IMAD R83, R19, 0x8, R2 ;  /* 0x0000000813537824 */ /* 0x000fe200078e0202 */
[----:B------:R-:W-:Y:S01]  /*3f20*/  SHF.L.U32 R95, R23, 0x1f, RZ ;  /* 0x0000001f175f7819 */ /* 0x000fe200000006ff */
[----:B------:R-:W0:Y:S01]  /*3f30*/  LDC R98, c[0x0][0x2e4] ;  /* 0x0000b900ff627b82 */ /* 0x000e220000000800 */
[----:B------:R-:W-:Y:S02]  /*3f40*/  BSSY B1, `(.L_x_348) ;  /* 0x0000004000017945 */ /* 0x000fe40003800000 */
[----:B------:R-:W1:Y:S01]  /*3f50*/  SYNCS.PHASECHK.TRANS64.TRYWAIT P5, [R83+URZ+0x30890], R95 ;  /* 0x0308905f530075a7 */ /* 0x000e6200080a017f */
[----:B0-----:R-:W-:Y:S01]  /*3f60*/  IMAD.IADD R100, R98, 0x1, -R75 ;  /* 0x0000000162647824 */ /* 0x001fe200078e0a4b */
[----:B-1----:R-:W-:Y:S06]  /*3f70*/  @!P5 BRA `(.L_x_349) ;  /* 0x000001100048d947 */ /* 0x002fec0003800000 */
.L_x_548:
[----:B------:R-:W-:Y:S05]  /*3f80*/  BSYNC B1 ;  /* 0x0000000000017941 */ /* 0x000fea0003800000 */
.L_x_348:
[----:B------:R-:W-:Y:S01]  /*3f90*/  ISETP.GE.OR P5, PT, R18, R87, P1 ;  /* 0x000000571200720c */ /* 0x000fe20000fa6670 */
[----:B------:R-:W-:-:S12]  /*3fa0*/  BSSY B1, `(.L_x_350) ;  /* 0x0000088000017945 */ /* 0x000fd80003800000 */
[----:B------:R-:W-:Y:S05]  /*3fb0*/  @P5 BRA `(.L_x_351) ;  /* 0x0000000800185947 */ /* 0x000fea0003800000 */
[----:B------:R-:W1:Y:S01]  /*3fc0*/  S2R R53, SR_TID.X ;  /* 0x0000000000357919 */ /* 0x000e620000002100 */
[----:B------:R-:W-:Y:S01]  /*3fd0*/  SHF.R.S32.HI R52, RZ, 0x1f, R18 ;  /* 0x0000001fff347819 */ /* 0x000fe20000011412 */
[-C--:B------:R-:W-:Y:S01]  /*3fe0*/  IMAD.WIDE.U32 R92, R18, R90.reuse, R88 ;  /* 0x0000005a125c7225 */ /* 0x080fe200078e0058 */
[----:B------:R-:W-:Y:S03]  /*3ff0*/  BSSY B2, `(.L_x_352) ;  /* 0x0000076000027945 */ /* 0x000fe60003800000 */
[----:B------:R-:W-:Y:S01]  /*4000*/  IMAD R52, R52, R90, RZ ;  /* 0x0000005a34347224 */ /* 0x000fe200078e02ff */
[----:B------:R-:W-:-:S03]  /*4010*/  IADD3 R97, P5, P6, R62, R92, R67 ;  /* 0x0000005c3e617210 */ /* 0x000fc60007ebe043 */
[----:B------:R-:W-:Y:S01]  /*4020*/  IMAD R99, R18, R91, R52 ;  /* 0x0000005b12637224 */ /* 0x000fe200078e0234 */
[----:B------:R-:W-:-:S03]  /*4030*/  SEL R52, R75, R100, !P0 ;  /* 0x000000644b347207 */ /* 0x000fc60004000000 */
[----:B------:R-:W-:-:S05]  /*4040*/  IMAD.IADD R99, R99, 0x1, R93 ;  /* 0x0000000163637824 */ /* 0x000fca00078e025d */
[----:B------:R-:W-:Y:S01]  /*4050*/  IADD3.X R102, R82, R99, R64, P5, P6 ;  /* 0x0000006352667210 */ /* 0x000fe20002fec440 */
[----:B-1----:R-:W-:Y:S01]  /*4060*/  VIADD R55, R53, 0xffffff80 ;  /* 0xffffff8035377836 */ /* 0x002fe20000000000 */
[----:B------:R-:W-:-:S04]  /*4070*/  SHF.R.S32.HI R53, RZ, 0x1f, R52 ;  /* 0x0000001fff357819 */ /* 0x000fc80000011434 */
[----:B------:R-:W-:Y:S02]  /*4080*/  LEA.HI R53, R53, R52, RZ, 0x4 ;  /* 0x0000003435357211 */ /* 0x000fe400078f20ff */
[----:B------:R-:W-:Y:S02]  /*4090*/  SHF.R.S32.HI R54, RZ, 0x1f, R55 ;  /* 0x0000001fff367819 */ /* 0x000fe40000011437 */
[----:B------:R-:W-:Y:S02]  /*40a0*/  LEA.HI.SX32 R53, R53, R68, 0x1c ;  /* 0x0000004435357211 */ /* 0x000fe400078fe2ff */
[----:B------:R-:W-:-:S03]  /*40b0*/  LEA.HI R54, R54, R55, RZ, 0x5 ;  /* 0x0000003736367211 */ /* 0x000fc600078f28ff */
[----:B------:R-:W-:Y:S01]  /*40c0*/  IMAD.SHL.U32 R101, R53, 0x8, RZ ;  /* 0x0000000835657824 */ /* 0x000fe200078e00ff */
[----:B------:R-:W-:-:S04]  /*40d0*/  SHF.R.S32.HI R54, RZ, 0x5, R54 ;  /* 0x00000005ff367819 */ /* 0x000fc80000011436 */
[----:B------:R-:W-:-:S04]  /*40e0*/  LOP3.LUT R53, R79, 0x38, R101, 0xf8, !PT ;  /* 0x000000384f357812 */ /* 0x000fc800078ef865 */
[----:B------:R-:W-:-:S05]  /*40f0*/  LOP3.LUT R53, R53, R76, RZ, 0x3c, !PT ;  /* 0x0000004c35357212 */ /* 0x000fca00078e3cff */
[----:B------:R-:W-:Y:S02]  /*4100*/  IMAD R52, R54, 0x200, R53 ;  /* 0x0000020036347824 */ /* 0x000fe400078e0235 */
[C---:B------:R-:W-:Y:S02]  /*4110*/  IMAD R53, R19.reuse, 0x3000, R32 ;  /* 0x0000300013357824 */ /* 0x040fe400078e0220 */
[----:B------:R-:W-:Y:S02]  /*4120*/  IMAD R55, R19, 0x3000, R52 ;  /* 0x0000300013377824 */ /* 0x000fe400078e0234 */
[--C-:B------:R-:W-:Y:S02]  /*4130*/  IMAD R53, R53, 0x2, R2.reuse ;  /* 0x0000000235357824 */ /* 0x100fe400078e0202 */
[----:B------:R-:W-:-:S04]  /*4140*/  IMAD R56, R55, 0x2, R2 ;  /* 0x0000000237387824 */ /* 0x000fc800078e0202 */
[----:B------:R-:W1:Y:S04]  /*4150*/  LDS.128 R52, [R53+0x12400] ;  /* 0x0124000035347984 */ /* 0x000e680000000c00 */
[----:B------:R-:W2:Y:S01]  /*4160*/  LDS.128 R56, [R56+0x12400] ;  /* 0x0124000038387984 */ /* 0x000ea20000000c00 */
[----:B------:R-:W-:Y:S05]  /*4170*/  @P4 BRA `(.L_x_353) ;  /* 0x0000000400744947 */ /* 0x000fea0003800000 */
[--C-:B------:R-:W-:Y:S01]  /*4180*/  SHF.R.U64 R38, R38, 0x10, R39.reuse ;  /* 0x0000001026267819 */ /* 0x100fe20000001227 */
[----:B--2---:R-:W-:Y:S01]  /*4190*/  IMAD.U32 R105, R57, 0x10000, RZ ;  /* 0x0001000039697824 */ /* 0x004fe200078e00ff */
[----:B------:R-:W-:Y:S01]  /*41a0*/  SHF.R.U32.HI R103, RZ, 0x10, R39 ;  /* 0x00000010ff677819 */ /* 0x000fe20000011627 */
[----:B-1----:R-:W-:Y:S01]  /*41b0*/  IMAD.U32 R104, R53, 0x10000, RZ ;  /* 0x0001000035687824 */ /* 0x002fe200078e00ff */
[----:B------:R-:W-:Y:S01]  /*41c0*/  SHF.R.U64 R36, R36, 0x10, R37 ;  /* 0x0000001024247819 */ /* 0x000fe20000001225 */
[----:B------:R-:W-:Y:S01]  /*41d0*/  IMAD.U32 R118, R59, 0x10000, RZ ;  /* 0x000100003b767824 */ /* 0x000fe200078e00ff */
[----:B------:R-:W-:Y:S01]  /*41e0*/  SHF.R.U64 R39, R40, 0x10, R41 ;  /* 0x0000001028277819 */ /* 0x000fe20000001229 */
[----:B------:R-:W-:Y:S01]  /*41f0*/  IMAD.U32 R116, R55, 0x10000, RZ ;  /* 0x0001000037747824 */ /* 0x000fe200078e00ff */
[----:B------:R-:W-:Y:S01]  /*4200*/  SHF.R.U32.HI R37, RZ, 0x10, R37 ;  /* 0x00000010ff257819 */ /* 0x000fe20000011625 */
[----:B------:R-:W-:Y:S01]  /*4210*/  IMAD.U32 R115, R54, 0x10000, RZ ;  /* 0x0001000036737824 */ /* 0x000fe200078e00ff */
[----:B------:R-:W-:-:S02]  /*4220*/  SHF.R.U32.HI R41, RZ, 0x10, R41 ;  /* 0x00000010ff297819 */ /* 0x000fc40000011629 */
[----:B------:R-:W-:Y:S02]  /*4230*/  PRMT R37, R119, 0x5410, R37 ;  /* 0x0000541077257816 */ /* 0x000fe40000000025 */
[----:B------:R-:W-:Y:S02]  /*4240*/  PRMT R122, R122, 0x5410, R41 ;  /* 0x000054107a7a7816 */ /* 0x000fe40000000029 */
[--C-:B------:R-:W-:Y:S01]  /*4250*/  SHF.R.U64 R40, R42, 0x10, R43.reuse ;  /* 0x000000102a287819 */ /* 0x100fe2000000122b */
[----:B------:R-:W-:Y:S01]  /*4260*/  IMAD.U32 R41, R37, 0x10000, RZ ;  /* 0x0001000025297824 */ /* 0x000fe200078e00ff */
[----:B------:R-:W-:Y:S01]  /*4270*/  SHF.R.U32.HI R42, RZ, 0x10, R43 ;  /* 0x00000010ff2a7819 */ /* 0x000fe2000001162b */
[----:B------:R-:W-:Y:S01]  /*4280*/  IMAD.U32 R119, R122, 0x10000, RZ ;  /* 0x000100007a777824 */ /* 0x000fe200078e00ff */
[----:B------:R-:W-:Y:S01]  /*4290*/  PRMT R103, R121, 0x5410, R103 ;  /* 0x0000541079677816 */ /* 0x000fe20000000067 */
[----:B------:R-:W-:Y:S01]  /*42a0*/  FMUL.FTZ R124, R105, R41 ;  /* 0x00000029697c7220 */ /* 0x000fe20000410000 */
[----:B------:R-:W-:Y:S01]  /*42b0*/  LOP3.LUT R106, R57, 0xffff0000, RZ, 0xc0, !PT ;  /* 0xffff0000396a7812 */ /* 0x000fe200078ec0ff */
[----:B------:R-:W-:Y:S01]  /*42c0*/  FMUL.FTZ R121, R105, R119 ;  /* 0x0000007769797220 */ /* 0x000fe20000410000 */
[----:B------:R-:W-:Y:S01]  /*42d0*/  PRMT R39, R120, 0x5410, R39 ;  /* 0x0000541078277816 */ /* 0x000fe20000000027 */
[----:B------:R-:W-:Y:S01]  /*42e0*/  IMAD.U32 R57, R56, 0x10000, RZ ;  /* 0x0001000038397824 */ /* 0x000fe200078e00ff */
[----:B------:R-:W-:Y:S01]  /*42f0*/  LOP3.LUT R105, R122, 0xffff0000, RZ, 0xc0, !PT ;  /* 0xffff00007a697812 */ /* 0x000fe200078ec0ff */
[----:B------:R-:W-:Y:S01]  /*4300*/  FFMA.FTZ R41, R104, R41, -R121 ;  /* 0x0000002968297223 */ /* 0x000fe20000010879 */
[----:B------:R-:W-:Y:S01]  /*4310*/  PRMT R120, R108, 0x5432, R42 ;  /* 0x000054326c787816 */ /* 0x000fe2000000002a */
[----:B------:R-:W-:Y:S01]  /*4320*/  FFMA.FTZ R104, R104, R119, R124 ;  /* 0x0000007768687223 */ /* 0x000fe2000001007c */
[----:B------:R-:W-:Y:S01]  /*4330*/  LOP3.LUT R43, R53, 0xffff0000, RZ, 0xc0, !PT ;  /* 0xffff0000352b7812 */ /* 0x000fe200078ec0ff */
[----:B------:R-:W-:Y:S01]  /*4340*/  FMUL.FTZ R42, R106, R105 ;  /* 0x000000696a2a7220 */ /* 0x000fe20000410000 */
[----:B------:R-:W-:Y:S01]  /*4350*/  LOP3.LUT R37, R37, 0xffff0000, RZ, 0xc0, !PT ;  /* 0xffff000025257812 */ /* 0x000fe200078ec0ff */
[----:B------:R-:W-:Y:S01]  /*4360*/  IMAD.U32 R119, R120, 0x10000, RZ ;  /* 0x0001000078777824 */ /* 0x000fe200078e00ff */
[----:B------:R-:W-:Y:S01]  /*4370*/  PRMT R36, R110, 0x5432, R36 ;  /* 0x000054326e247816 */ /* 0x000fe20000000024 */
[----:B------:R-:W-:Y:S01]  /*4380*/  IMAD.U32 R121, R103, 0x10000, RZ ;  /* 0x0001000067797824 */ /* 0x000fe200078e00ff */
[----:B------:R-:W-:Y:S01]  /*4390*/  LOP3.LUT R59, R59, 0xffff0000, RZ, 0xc0, !PT ;  /* 0xffff00003b3b7812 */ /* 0x000fe200078ec0ff */
[-C--:B------:R-:W-:Y:S01]  /*43a0*/  FMUL.FTZ R122, R106, R37.reuse ;  /* 0x000000256a7a7220 */ /* 0x080fe20000410000 */
[----:B------:R-:W-:Y:S01]  /*43b0*/  FFMA.FTZ R42, R43, R37, -R42 ;  /* 0x000000252b2a7223 */ /* 0x000fe2000001082a */
[----:B------:R-:W-:Y:S01]  /*43c0*/  FMUL.FTZ R37, R118, R119 ;  /* 0x0000007776257220 */ /* 0x000fe20000410000 */
[----:B------:R-:W-:Y:S01]  /*43d0*/  LOP3.LUT R106, R120, 0xffff0000, RZ, 0xc0, !PT ;  /* 0xffff0000786a7812 */ /* 0x000fe200078ec0ff */
[-C--:B------:R-:W-:Y:S01]  /*43e0*/  FMUL.FTZ R120, R118, R121.reuse ;  /* 0x0000007976787220 */ /* 0x080fe20000410000 */
[----:B------:R-:W-:Y:S01]  /*43f0*/  LOP3.LUT R118, R103, 0xffff0000, RZ, 0xc0, !PT ;  /* 0xffff000067767812 */ /* 0x000fe200078ec0ff */
[C---:B------:R-:W-:Y:S01]  /*4400*/  FFMA.FTZ R37, R116.reuse, R121, -R37 ;  /* 0x0000007974257223 */ /* 0x040fe20000010825 */
[----:B------:R-:W-:Y:S01]  /*4410*/  FFMA.FTZ R43, R43, R105, R122 ;  /* 0x000000692b2b7223 */ /* 0x000fe2000001007a */
[----:B------:R-:W-:Y:S01]  /*4420*/  FFMA.FTZ R116, R116, R119, R120 ;  /* 0x0000007774747223 */ /* 0x000fe20000010078 */
[C---:B------:R-:W-:Y:S01]  /*4430*/  IMAD.U32 R120, R39.reuse, 0x10000, RZ ;  /* 0x0001000027787824 */ /* 0x040fe200078e00ff */
[----:B------:R-:W-:Y:S01]  /*4440*/  LOP3.LUT R56, R56, 0xffff0000, RZ, 0xc0, !PT ;  /* 0xffff000038387812 */ /* 0x000fe200078ec0ff */
[C---:B------:R-:W-:Y:S01]  /*4450*/  IMAD.U32 R122, R36.reuse, 0x10000, RZ ;  /* 0x00010000247a7824 */ /* 0x040fe200078e00ff */
[----:B------:R-:W-:Y:S01]  /*4460*/  LOP3.LUT R39, R39, 0xffff0000, RZ, 0xc0, !PT ;  /* 0xffff000027277812 */ /* 0x000fe200078ec0ff */
[C---:B------:R-:W-:Y:S01]  /*4470*/  FMUL.FTZ R124, R59.reuse, R106 ;  /* 0x0000006a3b7c7220 */ /* 0x040fe20000410000 */
[----:B------:R-:W-:Y:S01]  /*4480*/  FMUL.FTZ R128, R59, R118 ;  /* 0x000000763b807220 */ /* 0x000fe20000410000 */
[----:B------:R-:W-:Y:S01]  /*4490*/  LOP3.LUT R59, R36, 0xffff0000, RZ, 0xc0, !PT ;  /* 0xffff0000243b7812 */ /* 0x000fe200078ec0ff */
[----:B------:R-:W-:-:S02]  /*44a0*/  IMAD.U32 R53, R52, 0x10000, RZ ;  /* 0x0001000034357824 */ /* 0x000fc400078e00ff */
[C---:B------:R-:W-:Y:S01]  /*44b0*/  FMUL.FTZ R36, R57.reuse, R120 ;  /* 0x0000007839247220 */ /* 0x040fe20000410000 */
[----:B------:R-:W-:Y:S01]  /*44c0*/  LOP3.LUT R52, R52, 0xffff0000, RZ, 0xc0, !PT ;  /* 0xffff000034347812 */ /* 0x000fe200078ec0ff */
[-C--:B------:R-:W-:Y:S01]  /*44d0*/  FMUL.FTZ R57, R57, R122.reuse ;  /* 0x0000007a39397220 */ /* 0x080fe20000410000 */
[----:B------:R-:W-:Y:S01]  /*44e0*/  PRMT R40, R107, 0x5432, R40 ;  /* 0x000054326b287816 */ /* 0x000fe20000000028 */
[C---:B------:R-:W-:Y:S01]  /*44f0*/  FMUL.FTZ R103, R56.reuse, R39 ;  /* 0x0000002738677220 */ /* 0x040fe20000410000 */
[----:B------:R-:W-:Y:S01]  /*4500*/  FFMA.FTZ R36, R53, R122, -R36 ;  /* 0x0000007a35247223 */ /* 0x000fe20000010824 */
[----:B------:R-:W-:Y:S01]  /*4510*/  PRMT R38, R109, 0x5432, R38 ;  /* 0x000054326d267816 */ /* 0x000fe20000000026 */
[----:B------:R-:W-:Y:S01]  /*4520*/  FFMA.FTZ R53, R53, R120, R57 ;  /* 0x0000007835357223 */ /* 0x000fe20000010039 */
[----:B------:R-:W-:Y:S01]  /*4530*/  LOP3.LUT R55, R55, 0xffff0000, RZ, 0xc0, !PT ;  /* 0xffff000037377812 */ /* 0x000fe200078ec0ff */
[-C--:B------:R-:W-:Y:S01]  /*4540*/  FMUL.FTZ R105, R56, R59.reuse ;  /* 0x0000003b38697220 */ /* 0x080fe20000410000 */
[----:B------:R-:W-:Y:S01]  /*4550*/  LOP3.LUT R117, R54, 0xffff0000, RZ, 0xc0, !PT ;  /* 0xffff000036757812 */ /* 0x000fe200078ec0ff */
[----:B------:R-:W-:Y:S01]  /*4560*/  FFMA.FTZ R57, R52, R59, -R103 ;  /* 0x0000003b34397223 */ /* 0x000fe20000010867 */
[C---:B------:R-:W-:Y:S01]  /*4570*/  IMAD.U32 R54, R58.reuse, 0x10000, RZ ;  /* 0x000100003a367824 */ /* 0x040fe200078e00ff */
[----:B------:R-:W-:Y:S01]  /*4580*/  LOP3.LUT R58, R58, 0xffff0000, RZ, 0xc0, !PT ;  /* 0xffff00003a3a7812 */ /* 0x000fe200078ec0ff */
[C---:B------:R-:W-:Y:S01]  /*4590*/  IMAD.U32 R59, R40.reuse, 0x10000, RZ ;  /* 0x00010000283b7824 */ /* 0x040fe200078e00ff */
[----:B------:R-:W-:Y:S01]  /*45a0*/  LOP3.LUT R40, R40, 0xffff0000, RZ, 0xc0, !PT ;  /* 0xffff000028287812 */ /* 0x000fe200078ec0ff */
[----:B------:R-:W-:-:S02]  /*45b0*/  IMAD.U32 R56, R38, 0x10000, RZ ;  /* 0x0001000026387824 */ /* 0x000fc400078e00ff */
[C---:B------:R-:W-:Y:S01]  /*45c0*/  FFMA.FTZ R118, R55.reuse, R118, -R124 ;  /* 0x0000007637767223 */ /* 0x040fe2000001087c */
[----:B------:R-:W-:Y:S01]  /*45d0*/  LOP3.LUT R38, R38, 0xffff0000, RZ, 0xc0, !PT ;  /* 0xffff000026267812 */ /* 0x000fe200078ec0ff */
[----:B------:R-:W-:Y:S01]  /*45e0*/  FFMA.FTZ R55, R55, R106, R128 ;  /* 0x0000006a37377223 */ /* 0x000fe20000010080 */
[----:B------:R-:W-:Y:S01]  /*45f0*/  FMUL.FTZ R106, R54, R59 ;  /* 0x0000003b366a7220 */ /* 0x000fe20000410000 */
[----:B------:R-:W-:Y:S01]  /*4600*/  FMUL.FTZ R120, R58, R40 ;  /* 0x000000283a787220 */ /* 0x000fe20000410000 */
[----:B------:R-:W-:Y:S01]  /*4610*/  FFMA.FTZ R52, R52, R39, R105 ;  /* 0x0000002734347223 */ /* 0x000fe20000010069 */
[----:B------:R-:W-:Y:S01]  /*4620*/  FMUL.FTZ R103, R58, R38 ;  /* 0x000000263a677220 */ /* 0x000fe20000410000 */
[-C--:B------:R-:W-:Y:S01]  /*4630*/  FMUL.FTZ R54, R54, R56.reuse ;  /* 0x0000003836367220 */ /* 0x080fe20000410000 */
[----:B------:R-:W-:Y:S01]  /*4640*/  FFMA.FTZ R106, R115, R56, -R106 ;  /* 0x00000038736a7223 */ /* 0x000fe2000001086a */
[C---:B------:R-:W-:Y:S01]  /*4650*/  FFMA.FTZ R39, R117.reuse, R38, -R120 ;  /* 0x0000002675277223 */ /* 0x040fe20000010878 */
[----:B------:R-:W-:Y:S01]  /*4660*/  FFMA.FTZ R103, R117, R40, R103 ;  /* 0x0000002875677223 */ /* 0x000fe20000010067 */
[----:B------:R-:W-:Y:S01]  /*4670*/  FFMA.FTZ R54, R115, R59, R54 ;  /* 0x0000003b73367223 */ /* 0x000fe20000010036 */
[----:B------:R-:W-:-:S02]  /*4680*/  F2FP.BF16.F32.PACK_AB R40, R57, R36 ;  /* 0x000000243928723e */ /* 0x000fc400000010ff */
[----:B------:R-:W-:Y:S02]  /*4690*/  F2FP.BF16.F32.PACK_AB R41, R42, R41 ;  /* 0x000000292a29723e */ /* 0x000fe400000010ff */
[----:B------:R-:W-:Y:S02]  /*46a0*/  F2FP.BF16.F32.PACK_AB R37, R118, R37 ;  /* 0x000000257625723e */ /* 0x000fe400000010ff */
[----:B------:R-:W-:Y:S02]  /*46b0*/  F2FP.BF16.F32.PACK_AB R43, R43, R104 ;  /* 0x000000682b2b723e */ /* 0x000fe400000010ff */
[----:B------:R-:W-:Y:S02]  /*46c0*/  F2FP.BF16.F32.PACK_AB R36, R39, R106 ;  /* 0x0000006a2724723e */ /* 0x000fe400000010ff */
[----:B------:R-:W-:Y:S01]  /*46d0*/  F2FP.BF16.F32.PACK_AB R59, R55, R116 ;  /* 0x00000074373b723e */ /* 0x000fe200000010ff */
[----:B------:R-:W-:Y:S01]  /*46e0*/  IMAD.MOV.U32 R57, RZ, RZ, R43 ;  /* 0x000000ffff397224 */ /* 0x000fe200078e002b */
[----:B------:R-:W-:Y:S01]  /*46f0*/  F2FP.BF16.F32.PACK_AB R56, R52, R53 ;  /* 0x000000353438723e */ /* 0x000fe200000010ff */
[----:B------:R-:W-:Y:S01]  /*4700*/  IMAD.MOV.U32 R52, RZ, RZ, R40 ;  /* 0x000000ffff347224 */ /* 0x000fe200078e0028 */
[----:B------:R-:W-:Y:S01]  /*4710*/  F2FP.BF16.F32.PACK_AB R58, R103, R54 ;  /* 0x00000036673a723e */ /* 0x000fe200000010ff */
[----:B------:R-:W-:-:S02]  /*4720*/  IMAD.MOV.U32 R53, RZ, RZ, R41 ;  /* 0x000000ffff357224 */ /* 0x000fc400078e0029 */
[----:B------:R-:W-:Y:S02]  /*4730*/  IMAD.MOV.U32 R54, RZ, RZ, R36 ;  /* 0x000000ffff367224 */ /* 0x000fe400078e0024 */
[----:B------:R-:W-:-:S07]  /*4740*/  IMAD.MOV.U32 R55, RZ, RZ, R37 ;  /* 0x000000ffff377224 */ /* 0x000fce00078e0025 */
.L_x_353:
[----:B------:R-:W-:Y:S05]  /*4750*/  BSYNC B2 ;  /* 0x0000000000027941 */ /* 0x000fea0003800000 */
.L_x_352:
[----:B------:R-:W-:Y:S02]  /*4760*/  ISETP.GE.AND P5, PT, R101, R98, PT ;  /* 0x000000626500720c */ /* 0x000fe40003fa6270 */
[----:B------:R-:W-:-:S11]  /*4770*/  P2R R37, PR, RZ, 0x1 ;  /* 0x00000001ff257803 */ /* 0x000fd60000000000 */
[--C-:B------:R-:W-:Y:S02]  /*4780*/  @!P5 SHF.R.S32.HI R36, RZ, 0x1f, R101.reuse ;  /* 0x0000001fff24d819 */ /* 0x100fe40000011465 */
[----:B------:R-:W-:-:S04]  /*4790*/  @!P5 IADD3 R92, P0, P6, R62, R92, R101 ;  /* 0x0000005c3e5cd210 */ /* 0x000fc80007e1e065 */
[----:B------:R-:W-:Y:S02]  /*47a0*/  @!P5 IADD3.X R99, R82, R99, R36, P0, P6 ;  /* 0x000000635263d210 */ /* 0x000fe400007ec424 */
[-C--:B------:R-:W-:Y:S02]  /*47b0*/  LEA R36, P6, R97, R84.reuse, 0x1 ;  /* 0x0000005461247211 */ /* 0x080fe400078c08ff */
[----:B------:R-:W-:Y:S02]  /*47c0*/  ISETP.NE.AND P0, PT, R37, RZ, PT ;  /* 0x000000ff2500720c */ /* 0x000fe40003f05270 */
[----:B------:R-:W-:Y:S02]  /*47d0*/  LEA.HI.X R37, R97, R85, R102, 0x1, P6 ;  /* 0x0000005561257211 */ /* 0x000fe400030f0c66 */
[----:B------:R-:W-:-:S03]  /*47e0*/  @!P5 LEA R38, P6, R92, R84, 0x1 ;  /* 0x000000545c26d211 */ /* 0x000fc600078c08ff */
[----:B-1----:R1:W-:Y:S01]  /*47f0*/  STG.E.128 desc[UR56][R36.64], R52 ;  /* 0x0000003424007986 */ /* 0x0023e2000c101d38 */
[----:B------:R-:W-:-:S05]  /*4800*/  @!P5 LEA.HI.X R39, R92, R85, R99, 0x1, P6 ;  /* 0x000000555c27d211 */ /* 0x000fca00030f0c63 */
[----:B--2---:R1:W-:Y:S04]  /*4810*/  @!P5 STG.E.128 desc[UR56][R38.64], R56 ;  /* 0x000000382600d986 */ /* 0x0043e8000c101d38 */
.L_x_351:
[----:B------:R-:W-:Y:S05]  /*4820*/  BSYNC B1 ;  /* 0x0000000000017941 */ /* 0x000fea0003800000 */
.L_x_350:
[----:B-1----:R-:W-:Y:S02]  /*4830*/  VIADD R37, R18, 0x60 ;  /* 0x0000006012257836 */ /* 0x002fe40000000000 */
[-C--:B------:R-:W-:Y:S02]  /*4840*/  IMAD R36, R77, R90.reuse, RZ ;  /* 0x0000005a4d247224 */ /* 0x080fe400078e02ff */
[C---:B------:R-:W-:Y:S01]  /*4850*/  IMAD.WIDE.U32 R88, R37.reuse, R90, R88 ;  /* 0x0000005a25587225 */ /* 0x040fe200078e0058 */
[----:B------:R-:W-:-:S03]  /*4860*/  ISETP.GE.OR P5, PT, R37, R87, P1 ;  /* 0x000000572500720c */ /* 0x000fc60000fa6670 */
[----:B------:R-:W-:-:S10]  /*4870*/  IMAD R55, R37, R91, R36 ;  /* 0x0000005b25377224 */ /* 0x000fd400078e0224 */
[----:B------:R-:W-:Y:S05]  /*4880*/  @P5 BRA `(.L_x_338) ;  /* 0x0000000800605947 */ /* 0x000fea0003800000 */
[----:B------:R-:W2:Y:S01]  /*4890*/  LDL R38, [R1+0x38] ;  /* 0x0000380001267983 */ /* 0x000ea20000100800 */
[----:B------:R-:W-:Y:S01]  /*48a0*/  IMAD.IADD R55, R89, 0x1, R55 ;  /* 0x0000000159377824 */ /* 0x000fe200078e0237 */
[----:B------:R-:W-:Y:S01]  /*48b0*/  IADD3 R36, P5, P6, R62, R88, R67 ;  /* 0x000000583e247210 */ /* 0x000fe20007ebe043 */
[----:B------:R-:W-:Y:S01]  /*48c0*/  BSSY B1, `(.L_x_354) ;  /* 0x0000070000017945 */ /* 0x000fe20003800000 */
[----:B------:R-:W-:Y:S02]  /*48d0*/  SEL R100, R75, R100, !P0 ;  /* 0x000000644b647207 */ /* 0x000fe40004000000 */
[----:B------:R-:W-:Y:S02]  /*48e0*/  IADD3.X R37, R82, R55, R64, P5, P6 ;  /* 0x0000003752257210 */ /* 0x000fe40002fec440 */
[----:B------:R-:W-:Y:S02]  /*48f0*/  LEA R52, P5, R36, R84, 0x1 ;  /* 0x0000005424347211 */ /* 0x000fe400078a08ff */
[----:B------:R-:W-:-:S02]  /*4900*/  SHF.R.U32.HI R39, RZ, 0x3, R157 ;  /* 0x00000003ff277819 */ /* 0x000fc4000001169d */
[----:B------:R-:W-:Y:S02]  /*4910*/  LEA.HI.X R53, R36, R85, R37, 0x1, P5 ;  /* 0x0000005524357211 */ /* 0x000fe400028f0c25 */
[----:B------:R-:W-:-:S04]  /*4920*/  SHF.R.S32.HI R37, RZ, 0x1f, R100 ;  /* 0x0000001fff257819 */ /* 0x000fc80000011464 */
[----:B------:R-:W-:-:S04]  /*4930*/  LEA.HI R37, R37, R100, RZ, 0x4 ;  /* 0x0000006425257211 */ /* 0x000fc800078f20ff */
[----:B------:R-:W-:-:S05]  /*4940*/  LEA.HI.SX32 R37, R37, R68, 0x1c ;  /* 0x0000004425257211 */ /* 0x000fca00078fe2ff */
[----:B------:R-:W-:Y:S02]  /*4950*/  IMAD.SHL.U32 R57, R37, 0x8, RZ ;  /* 0x0000000825397824 */ /* 0x000fe400078e00ff */
[----:B------:R-:W-:-:S03]  /*4960*/  IMAD R37, R19, 0x3000, R3 ;  /* 0x0000300013257824 */ /* 0x000fc600078e0203 */
[----:B------:R-:W-:Y:S01]  /*4970*/  LOP3.LUT R36, R157, 0x38, R57, 0xf8, !PT ;  /* 0x000000389d247812 */ /* 0x000fe200078ef839 */
[----:B------:R-:W-:-:S03]  /*4980*/  IMAD R37, R37, 0x2, R2 ;  /* 0x0000000225257824 */ /* 0x000fc600078e0202 */
[----:B------:R-:W-:-:S05]  /*4990*/  LOP3.LUT R36, R36, R39, RZ, 0x3c, !PT ;  /* 0x0000002724247212 */ /* 0x000fca00078e3cff */
[----:B--2---:R-:W-:-:S04]  /*49a0*/  IMAD.IADD R36, R38, 0x1, R36 ;  /* 0x0000000126247824 */ /* 0x004fc800078e0224 */
[----:B------:R-:W-:-:S04]  /*49b0*/  IMAD R39, R19, 0x3000, R36 ;  /* 0x0000300013277824 */ /* 0x000fc800078e0224 */
[----:B------:R-:W-:Y:S02]  /*49c0*/  IMAD R40, R39, 0x2, R2 ;  /* 0x0000000227287824 */ /* 0x000fe400078e0202 */
[----:B------:R-:W1:Y:S04]  /*49d0*/  LDS.128 R36, [R37+0x12400] ;  /* 0x0124000025247984 */ /* 0x000e680000000c00 */
[----:B------:R-:W2:Y:S01]  /*49e0*/  LDS.128 R40, [R40+0x12400] ;  /* 0x0124000028287984 */ /* 0x000ea20000000c00 */
[----:B------:R-:W-:Y:S05]  /*49f0*/  @P4 BRA `(.L_x_355) ;  /* 0x0000000400704947 */ /* 0x000fea0003800000 */
[----:B------:R-:W-:Y:S01]  /*4a00*/  SHF.R.U32.HI R59, RZ, 0x10, R49 ;  /* 0x00000010ff3b7819 */ /* 0x000fe20000011631 */
[----:B--2---:R-:W-:Y:S01]  /*4a10*/  IMAD.U32 R54, R41, 0x10000, RZ ;  /* 0x0001000029367824 */ /* 0x004fe200078e00ff */
[----:B------:R-:W-:Y:S02]  /*4a20*/  SHF.R.U32.HI R97, RZ, 0x10, R45 ;  /* 0x00000010ff617819 */ /* 0x000fe4000001162d */
[----:B------:R-:W-:Y:S02]  /*4a30*/  PRMT R114, R114, 0x5410, R59 ;  /* 0x0000541072727816 */ /* 0x000fe4000000003b */
[----:B------:R-:W-:Y:S02]  /*4a40*/  PRMT R110, R110, 0x5410, R97 ;  /* 0x000054106e6e7816 */ /* 0x000fe40000000061 */
[----:B------:R-:W-:Y:S01]  /*4a50*/  SHF.R.U32.HI R93, RZ, 0x10, R51 ;  /* 0x00000010ff5d7819 */ /* 0x000fe20000011633 */
[----:B------:R-:W-:Y:S01]  /*4a60*/  IMAD.U32 R59, R114, 0x10000, RZ ;  /* 0x00010000723b7824 */ /* 0x000fe200078e00ff */
[----:B------:R-:W-:-:S02]  /*4a70*/  SHF.R.U32.HI R91, RZ, 0x10, R47 ;  /* 0x00000010ff5b7819 */ /* 0x000fc4000001162f */
[----:B------:R-:W-:Y:S02]  /*4a80*/  SHF.R.U64 R58, R48, 0x10, R49 ;  /* 0x00000010303a7819 */ /* 0x000fe40000001231 */
[----:B------:R-:W-:Y:S01]  /*4a90*/  SHF.R.U64 R56, R50, 0x10, R51 ;  /* 0x0000001032387819 */ /* 0x000fe20000001233 */
[C---:B------:R-:W-:Y:S01]  /*4aa0*/  IMAD.U32 R51, R43.reuse, 0x10000, RZ ;  /* 0x000100002b337824 */ /* 0x040fe200078e00ff */
[----:B------:R-:W-:Y:S01]  /*4ab0*/  LOP3.LUT R49, R43, 0xffff0000, RZ, 0xc0, !PT ;  /* 0xffff00002b317812 */ /* 0x000fe200078ec0ff */
[----:B------:R-:W-:Y:S01]  /*4ac0*/  IMAD.U32 R43, R110, 0x10000, RZ ;  /* 0x000100006e2b7824 */ /* 0x000fe200078e00ff */
[----:B------:R-:W-:Y:S01]  /*4ad0*/  PRMT R112, R112, 0x5410, R93 ;  /* 0x0000541070707816 */ /* 0x000fe2000000005d */
[----:B-1----:R-:W-:Y:S01]  /*4ae0*/  IMAD.U32 R50, R39, 0x10000, RZ ;  /* 0x0001000027327824 */ /* 0x002fe200078e00ff */
[----:B------:R-:W-:Y:S01]  /*4af0*/  PRMT R108, R108, 0x5410, R91 ;  /* 0x000054106c6c7816 */ /* 0x000fe2000000005b */
[----:B------:R-:W-:Y:S01]  /*4b00*/  FMUL.FTZ R91, R54, R59 ;  /* 0x0000003b365b7220 */ /* 0x000fe20000410000 */
[----:B------:R-:W-:Y:S01]  /*4b10*/  SHF.R.U64 R90, R46, 0x10, R47 ;  /* 0x000000102e5a7819 */ /* 0x000fe2000000122f */
[----:B------:R-:W-:Y:S01]  /*4b20*/  IMAD.U32 R46, R37, 0x10000, RZ ;  /* 0x00010000252e7824 */ /* 0x000fe200078e00ff */
[----:B------:R-:W-:Y:S01]  /*4b30*/  PRMT R111, R111, 0x5410, R56 ;  /* 0x000054106f6f7816 */ /* 0x000fe20000000038 */
[-C--:B------:R-:W-:Y:S01]  /*4b40*/  FMUL.FTZ R93, R54, R43.reuse ;  /* 0x0000002b365d7220 */ /* 0x080fe20000410000 */
[----:B------:R-:W-:Y:S01]  /*4b50*/  IMAD.U32 R56, R112, 0x10000, RZ ;  /* 0x0001000070387824 */ /* 0x000fe200078e00ff */
[----:B------:R-:W-:Y:S01]  /*4b60*/  SHF.R.U64 R92, R44, 0x10, R45 ;  /* 0x000000102c5c7819 */ /* 0x000fe2000000122d */
[----:B------:R-:W-:Y:S01]  /*4b70*/  IMAD.U32 R54, R108, 0x10000, RZ ;  /* 0x000100006c367824 */ /* 0x000fe200078e00ff */
[----:B------:R-:W-:Y:S01]  /*4b80*/  LOP3.LUT R48, R41, 0xffff0000, RZ, 0xc0, !PT ;  /* 0xffff000029307812 */ /* 0x000fe200078ec0ff */
[----:B------:R-:W-:Y:S01]  /*4b90*/  FFMA.FTZ R43, R46, R43, -R91 ;  /* 0x0000002b2e2b7223 */ /* 0x000fe2000001085b */
[----:B------:R-:W-:Y:S01]  /*4ba0*/  LOP3.LUT R114, R114, 0xffff0000, RZ, 0xc0, !PT ;  /* 0xffff000072727812 */ /* 0x000fe200078ec0ff */
[----:B------:R-:W-:Y:S01]  /*4bb0*/  FFMA.FTZ R46, R46, R59, R93 ;  /* 0x0000003b2e2e7223 */ /* 0x000fe2000001005d */
[----:B------:R-:W-:Y:S01]  /*4bc0*/  PRMT R113, R113, 0x5410, R58 ;  /* 0x0000541071717816 */ /* 0x000fe2000000003a */
[----:B------:R-:W-:Y:S01]  /*4bd0*/  FMUL.FTZ R59, R51, R56 ;  /* 0x00000038333b7220 */ /* 0x000fe20000410000 */
[----:B------:R-:W-:Y:S01]  /*4be0*/  PRMT R109, R109, 0x5410, R92 ;  /* 0x000054106d6d7816 */ /* 0x000fe2000000005c */
[----:B------:R-:W-:Y:S01]  /*4bf0*/  FMUL.FTZ R91, R51, R54 ;  /* 0x00000036335b7220 */ /* 0x000fe20000410000 */
[----:B------:R-:W-:Y:S01]  /*4c00*/  LOP3.LUT R110, R110, 0xffff0000, RZ, 0xc0, !PT ;  /* 0xffff00006e6e7812 */ /* 0x000fe200078ec0ff */
[----:B------:R-:W-:Y:S01]  /*4c10*/  FMUL.FTZ R58, R48, R114 ;  /* 0x00000072303a7220 */ /* 0x000fe20000410000 */
[----:B------:R-:W-:Y:S01]  /*4c20*/  LOP3.LUT R47, R37, 0xffff0000, RZ, 0xc0, !PT ;  /* 0xffff0000252f7812 */ /* 0x000fe200078ec0ff */
[----:B------:R-:W-:Y:S01]  /*4c30*/  FFMA.FTZ R51, R50, R54, -R59 ;  /* 0x0000003632337223 */ /* 0x000fe2000001083b */
[----:B------:R-:W-:Y:S01]  /*4c40*/  LOP3.LUT R112, R112, 0xffff0000, RZ, 0xc0, !PT ;  /* 0xffff000070707812 */ /* 0x000fe200078ec0ff */
[----:B------:R-:W-:Y:S01]  /*4c50*/  IMAD.U32 R41, R40, 0x10000, RZ ;  /* 0x0001000028297824 */ /* 0x000fe200078e00ff */
[----:B------:R-:W-:Y:S01]  /*4c60*/  LOP3.LUT R108, R108, 0xffff0000, RZ, 0xc0, !PT ;  /* 0xffff00006c6c7812 */ /* 0x000fe200078ec0ff */
[----:B------:R-:W-:Y:S01]  /*4c70*/  FFMA.FTZ R91, R50, R56, R91 ;  /* 0x00000038325b7223 */ /* 0x000fe2000001005b */
[----:B------:R-:W-:Y:S01]  /*4c80*/  PRMT R107, R107, 0x5410, R90 ;  /* 0x000054106b6b7816 */ /* 0x000fe2000000005a */
[----:B------:R-:W-:-:S02]  /*4c90*/  IMAD.U32 R54, R113, 0x10000, RZ ;  /* 0x0001000071367824 */ /* 0x000fc400078e00ff */
[-C--:B------:R-:W-:Y:S01]  /*4ca0*/  FMUL.FTZ R90, R48, R110.reuse ;  /* 0x0000006e305a7220 */ /* 0x080fe20000410000 */
[----:B------:R-:W-:Y:S02]  /*4cb0*/  IMAD.U32 R50, R109, 0x10000, RZ ;  /* 0x000100006d327824 */ /* 0x000fe400078e00ff */
[----:B------:R-:W-:Y:S01]  /*4cc0*/  FFMA.FTZ R48, R47, R110, -R58 ;  /* 0x0000006e2f307223 */ /* 0x000fe2000001083a */
[C---:B------:R-:W-:Y:S01]  /*4cd0*/  FMUL.FTZ R56, R49.reuse, R112 ;  /* 0x0000007031387220 */ /* 0x040fe20000410000 */
[----:B------:R-:W-:Y:S01]  /*4ce0*/  FMUL.FTZ R58, R49, R108 ;  /* 0x0000006c313a7220 */ /* 0x000fe20000410000 */
[----:B------:R-:W-:Y:S01]  /*4cf0*/  IMAD.U32 R44, R36, 0x10000, RZ ;  /* 0x00010000242c7824 */ /* 0x000fe200078e00ff */
[----:B------:R-:W-:Y:S01]  /*4d00*/  LOP3.LUT R45, R39, 0xffff0000, RZ, 0xc0, !PT ;  /* 0xffff0000272d7812 */ /* 0x000fe200078ec0ff */
[C---:B------:R-:W-:Y:S01]  /*4d10*/  FMUL.FTZ R49, R41.reuse, R54 ;  /* 0x0000003629317220 */ /* 0x040fe20000410000 */
[----:B------:R-:W-:Y:S01]  /*4d20*/  LOP3.LUT R40, R40, 0xffff0000, RZ, 0xc0, !PT ;  /* 0xffff000028287812 */ /* 0x000fe200078ec0ff */
[-C--:B------:R-:W-:Y:S01]  /*4d30*/  FMUL.FTZ R41, R41, R50.reuse ;  /* 0x0000003229297220 */ /* 0x080fe20000410000 */
[----:B------:R-:W-:Y:S01]  /*4d40*/  LOP3.LUT R113, R113, 0xffff0000, RZ, 0xc0, !PT ;  /* 0xffff000071717812 */ /* 0x000fe200078ec0ff */
[----:B------:R-:W-:Y:S01]  /*4d50*/  FFMA.FTZ R49, R44, R50, -R49 ;  /* 0x000000322c317223 */ /* 0x000fe20000010831 */
[----:B------:R-:W-:Y:S01]  /*4d60*/  LOP3.LUT R109, R109, 0xffff0000, RZ, 0xc0, !PT ;  /* 0xffff00006d6d7812 */ /* 0x000fe200078ec0ff */
[C---:B------:R-:W-:Y:S01]  /*4d70*/  IMAD.U32 R37, R38.reuse, 0x10000, RZ ;  /* 0x0001000026257824 */ /* 0x040fe200078e00ff */
[----:B------:R-:W-:Y:S01]  /*4d80*/  LOP3.LUT R39, R38, 0xffff0000, RZ, 0xc0, !PT ;  /* 0xffff000026277812 */ /* 0x000fe200078ec0ff */
[C---:B------:R-:W-:Y:S01]  /*4d90*/  FFMA.FTZ R56, R45.reuse, R108, -R56 ;  /* 0x0000006c2d387223 */ /* 0x040fe20000010838 */
[----:B------:R-:W-:Y:S01]  /*4da0*/  FFMA.FTZ R58, R45, R112, R58 ;  /* 0x000000702d3a7223 */ /* 0x000fe2000001003a */
[----:B------:R-:W-:Y:S01]  /*4db0*/  FFMA.FTZ R44, R44, R54, R41 ;  /* 0x000000362c2c7223 */ /* 0x000fe20000010029 */
[----:B------:R-:W-:Y:S01]  /*4dc0*/  LOP3.LUT R36, R36, 0xffff0000, RZ, 0xc0, !PT ;  /* 0xffff000024247812 */ /* 0x000fe200078ec0ff */
[----:B------:R-:W-:-:S02]  /*4dd0*/  IMAD.U32 R38, R42, 0x10000, RZ ;  /* 0x000100002a267824 */ /* 0x000fc400078e00ff */
[C---:B------:R-:W-:Y:S01]  /*4de0*/  FMUL.FTZ R45, R40.reuse, R113 ;  /* 0x00000071282d7220 */ /* 0x040fe20000410000 */
[-C--:B------:R-:W-:Y:S01]  /*4df0*/  FMUL.FTZ R59, R40, R109.reuse ;  /* 0x0000006d283b7220 */ /* 0x080fe20000410000 */
[----:B------:R-:W-:Y:S01]  /*4e00*/  IMAD.U32 R41, R111, 0x10000, RZ ;  /* 0x000100006f297824 */ /* 0x000fe200078e00ff */
[----:B------:R-:W-:Y:S01]  /*4e10*/  LOP3.LUT R42, R42, 0xffff0000, RZ, 0xc0, !PT ;  /* 0xffff00002a2a7812 */ /* 0x000fe200078ec0ff */
[----:B------:R-:W-:Y:S01]  /*4e20*/  IMAD.U32 R40, R107, 0x10000, RZ ;  /* 0x000100006b287824 */ /* 0x000fe200078e00ff */
[----:B------:R-:W-:Y:S01]  /*4e30*/  LOP3.LUT R111, R111, 0xffff0000, RZ, 0xc0, !PT ;  /* 0xffff00006f6f7812 */ /* 0x000fe200078ec0ff */
[C---:B------:R-:W-:Y:S01]  /*4e40*/  FFMA.FTZ R50, R36.reuse, R109, -R45 ;  /* 0x0000006d24327223 */ /* 0x040fe2000001082d */
[----:B------:R-:W-:Y:S01]  /*4e50*/  LOP3.LUT R107, R107, 0xffff0000, RZ, 0xc0, !PT ;  /* 0xffff00006b6b7812 */ /* 0x000fe200078ec0ff */
[----:B------:R-:W-:Y:S01]  /*4e60*/  FFMA.FTZ R59, R36, R113, R59 ;  /* 0x00000071243b7223 */ /* 0x000fe2000001003b */
[----:B------:R-:W-:Y:S01]  /*4e70*/  FMUL.FTZ R36, R38, R41 ;  /* 0x0000002926247220 */ /* 0x000fe20000410000 */
[----:B------:R-:W-:Y:S01]  /*4e80*/  FMUL.FTZ R54, R42, R111 ;  /* 0x0000006f2a367220 */ /* 0x000fe20000410000 */
[-C--:B------:R-:W-:Y:S01]  /*4e90*/  FMUL.FTZ R38, R38, R40.reuse ;  /* 0x0000002826267220 */ /* 0x080fe20000410000 */
[-C--:B------:R-:W-:Y:S01]  /*4ea0*/  FMUL.FTZ R42, R42, R107.reuse ;  /* 0x0000006b2a2a7220 */ /* 0x080fe20000410000 */
[----:B------:R-:W-:Y:S01]  /*4eb0*/  FFMA.FTZ R36, R37, R40, -R36 ;  /* 0x0000002825247223 */ /* 0x000fe20000010824 */
[----:B------:R-:W-:Y:S01]  /*4ec0*/  FFMA.FTZ R107, R39, R107, -R54 ;  /* 0x0000006b276b7223 */ /* 0x000fe20000010836 */
[----:B------:R-:W-:Y:S01]  /*4ed0*/  FFMA.FTZ R38, R37, R41, R38 ;  /* 0x0000002925267223 */ /* 0x000fe20000010026 */
[----:B------:R-:W-:Y:S01]  /*4ee0*/  FFMA.FTZ R39, R39, R111, R42 ;  /* 0x0000006f27277223 */ /* 0x000fe2000001002a */
[----:B------:R-:W-:Y:S01]  /*4ef0*/  F2FP.BF16.F32.PACK_AB R40, R59, R44 ;  /* 0x0000002c3b28723e */ /* 0x000fe200000010ff */
[----:B------:R-:W-:Y:S01]  /*4f00*/  FFMA.FTZ R47, R47, R114, R90 ;  /* 0x000000722f2f7223 */ /* 0x000fe2000001005a */
[----:B------:R-:W-:-:S02]  /*4f10*/  F2FP.BF16.F32.PACK_AB R42, R107, R36 ;  /* 0x000000246b2a723e */ /* 0x000fc400000010ff */
[----:B------:R-:W-:Y:S02]  /*4f20*/  F2FP.BF16.F32.PACK_AB R51, R56, R51 ;  /* 0x000000333833723e */ /* 0x000fe400000010ff */
[----:B------:R-:W-:Y:S02]  /*4f30*/  F2FP.BF16.F32.PACK_AB R50, R50, R49 ;  /* 0x000000313232723e */ /* 0x000fe400000010ff */
[----:B------:R-:W-:Y:S01]  /*4f40*/  F2FP.BF16.F32.PACK_AB R44, R39, R38 ;  /* 0x00000026272c723e */ /* 0x000fe200000010ff */
[----:B------:R-:W-:Y:S01]  /*4f50*/  IMAD.MOV.U32 R38, RZ, RZ, R42 ;  /* 0x000000ffff267224 */ /* 0x000fe200078e002a */
[----:B------:R-:W-:Y:S01]  /*4f60*/  F2FP.BF16.F32.PACK_AB R37, R48, R43 ;  /* 0x0000002b3025723e */ /* 0x000fe200000010ff */
[----:B------:R-:W-:Y:S01]  /*4f70*/  IMAD.MOV.U32 R36, RZ, RZ, R50 ;  /* 0x000000ffff247224 */ /* 0x000fe200078e0032 */
[----:B------:R-:W-:Y:S01]  /*4f80*/  F2FP.BF16.F32.PACK_AB R41, R47, R46 ;  /* 0x0000002e2f29723e */ /* 0x000fe200000010ff */
[----:B------:R-:W-:Y:S01]  /*4f90*/  IMAD.MOV.U32 R39, RZ, RZ, R51 ;  /* 0x000000ffff277224 */ /* 0x000fe200078e0033 */
[----:B------:R-:W-:Y:S01]  /*4fa0*/  F2FP.BF16.F32.PACK_AB R43, R58, R91 ;  /* 0x0000005b3a2b723e */ /* 0x000fe200000010ff */
[----:B------:R-:W-:-:S07]  /*4fb0*/  IMAD.MOV.U32 R42, RZ, RZ, R44 ;  /* 0x000000ffff2a7224 */ /* 0x000fce00078e002c */
.L_x_355:
[----:B------:R-:W-:Y:S05]  /*4fc0*/  BSYNC B1 ;  /* 0x0000000000017941 */ /* 0x000fea0003800000 */
.L_x_354:
[----:B-1----:R3:W-:Y:S01]  /*4fd0*/  STG.E.128 desc[UR56][R52.64], R36 ;  /* 0x0000002434007986 */ /* 0x0027e2000c101d38 */
[----:B------:R-:W-:-:S13]  /*4fe0*/  ISETP.GE.AND P4, PT, R57, R98, PT ;  /* 0x000000623900720c */ /* 0x000fda0003f86270 */
[----:B------:R-:W-:Y:S05]  /*4ff0*/  @P4 BRA `(.L_x_338) ;  /* 0x0000000000844947 */ /* 0x000fea0003800000 */
[--C-:B---3--:R-:W-:Y:S02]  /*5000*/  SHF.R.S32.HI R36, RZ, 0x1f, R57.reuse ;  /* 0x0000001fff247819 */ /* 0x108fe40000011439 */
[----:B------:R-:W-:-:S04]  /*5010*/  IADD3 R57, P4, P5, R62, R88, R57 ;  /* 0x000000583e397210 */ /* 0x000fc80007d9e039 */
[----:B------:R-:W-:Y:S02]  /*5020*/  IADD3.X R36, R82, R55, R36, P4, P5 ;  /* 0x0000003752247210 */ /* 0x000fe400027ea424 */
[----:B------:R-:W-:-:S04]  /*5030*/  LEA R84, P4, R57, R84, 0x1 ;  /* 0x0000005439547211 */ /* 0x000fc800078808ff */
[----:B------:R-:W-:-:S05]  /*5040*/  LEA.HI.X R85, R57, R85, R36, 0x1, P4 ;  /* 0x0000005539557211 */ /* 0x000fca00020f0c24 */
[----:B--2---:R4:W-:Y:S01]  /*5050*/  STG.E.128 desc[UR56][R84.64], R40 ;  /* 0x0000002854007986 */ /* 0x0049e2000c101d38 */
[----:B------:R-:W-:Y:S05]  /*5060*/  BRA `(.L_x_338) ;  /* 0x0000000000687947 */ /* 0x000fea0003800000 */
.L_x_321:
[----:B------:R-:W-:-:S13]  /*5070*/  ISETP.NE.AND P3, PT, R152, 0x3, PT ;  /* 0x000000039800780c */ /* 0x000fda0003f65270 */
[----:B------:R-:W-:Y:S05]  /*5080*/  @!P3 BRA `(.L_x_356) ;  /* 0x000000000004b947 */ /* 0x000fea0003800000 */
[----:B------:R-:W-:Y:S01]  /*5090*/  BPT.TRAP 0x1 ;  /* 0x000000040000795c */ /* 0x000fe20000300000 */
.L_x_356:
[----:B------:R-:W-:Y:S01]  /*50a0*/  IMAD R83, R19, 0x8, R2 ;  /* 0x0000000813537824 */ /* 0x000fe200078e0202 */
[----:B------:R-:W-:Y:S01]  /*50b0*/  SHF.L.U32 R95, R23, 0x1f, RZ ;  /* 0x0000001f175f7819 */ /* 0x000fe200000006ff */
[----:B------:R-:W-:Y:S01]  /*50c0*/  IMAD R87, R27, -0xc0, R29 ;  /* 0xffffff401b577824 */ /* 0x000fe200078e021d */
[----:B------:R-:W-:Y:S02]  /*50d0*/  BSSY B1, `(.L_x_357) ;  /* 0x0000004000017945 */ /* 0x000fe40003800000 */
[----:B------:R-:W1:Y:S02]  /*50e0*/  SYNCS.PHASECHK.TRANS64.TRYWAIT P4, [R83+URZ+0x30890], R95 ;  /* 0x0308905f530075a7 */ /* 0x000e64000808017f */
[----:B------:R-:W-:Y:S01]  /*50f0*/  VIMNMX R87, R87, 0xc0, PT ;  /* 0x000000c057577848 */ /* 0x000fe20003fe0100 */
[----:B-1----:R-:W-:Y:S06]  /*5100*/  @!P4 BRA `(.L_x_358) ;  /* 0x000000fc00f8c947 */ /* 0x002fec0003800000 */
.L_x_549:
[----:B------:R-:W-:Y:S05]  /*5110*/  BSYNC B1 ;  /* 0x0000000000017941 */ /* 0x000fea0003800000 */
.L_x_357:
[----:B------:R-:W-:Y:S01]  /*5120*/  ISETP.GE.AND P4, PT, R18, R87, PT ;  /* 0x000000571200720c */ /* 0x000fe20003f86270 */
[----:B------:R-:W-:-:S12]  /*5130*/  BSSY B1, `(.L_x_359) ;  /* 0x0000006000017945 */ /* 0x000fd80003800000 */
[----:B------:R-:W-:Y:S05]  /*5140*/  @P4 BRA `(.L_x_360) ;  /* 0x0000000000104947 */ /* 0x000fea0003800000 */
[----:B------:R-:W2:Y:S04]  /*5150*/  @!P1 LDS.128 R36, [R94+0x12000] ;  /* 0x012000005e249984 */ /* 0x000ea80000000c00 */
[----:B------:R-:W3:Y:S04]  /*5160*/  @!P2 LDS.128 R40, [R86+0x12000] ;  /* 0x012000005628a984 */ /* 0x000ee80000000c00 */
[----:B--2---:R2:W-:Y:S04]  /*5170*/  @!P1 STG.E.128 desc[UR56][R46.64], R36 ;  /* 0x000000242e009986 */ /* 0x0045e8000c101d38 */
[----:B---3--:R2:W-:Y:S02]  /*5180*/  @!P2 STG.E.128 desc[UR56][R46.64+0x40], R40 ;  /* 0x000040282e00a986 */ /* 0x0085e4000c101d38 */
.L_x_360:
[----:B------:R-:W-:Y:S05]  /*5190*/  BSYNC B1 ;  /* 0x0000000000017941 */ /* 0x000fea0003800000 */
.L_x_359:
[----:B--2---:R-:W-:-:S04]  /*51a0*/  IADD3 R36, R18, 0x60, RZ ;  /* 0x0000006012247810 */ /* 0x004fc80007ffe0ff */
[----:B------:R-:W-:-:S13]  /*51b0*/  ISETP.GE.AND P4, PT, R36, R87, PT ;  /* 0x000000572400720c */ /* 0x000fda0003f86270 */
[----:B------:R-:W-:Y:S05]  /*51c0*/  @P4 BRA `(.L_x_338) ;  /* 0x0000000000104947 */ /* 0x000fea0003800000 */
[----:B------:R-:W2:Y:S04]  /*51d0*/  @!P1 LDS.128 R36, [R94+0x15000] ;  /* 0x015000005e249984 */ /* 0x000ea80000000c00 */
[----:B------:R-:W3:Y:S04]  /*51e0*/  @!P2 LDS.128 R40, [R86+0x15000] ;  /* 0x015000005628a984 */ /* 0x000ee80000000c00 */
[----:B--2---:R2:W-:Y:S04]  /*51f0*/  @!P1 STG.E.128 desc[UR56][R44.64], R36 ;  /* 0x000000242c009986 */ /* 0x0045e8000c101d38 */
[----:B---3--:R2:W-:Y:S02]  /*5200*/  @!P2 STG.E.128 desc[UR56][R44.64+0x40], R40 ;  /* 0x000040282c00a986 */ /* 0x0085e4000c101d38 */
.L_x_338:
[----:B------:R-:W-:Y:S05]  /*5210*/  BSYNC B0 ;  /* 0x0000000000007941 */ /* 0x000fea0003800000 */
.L_x_320:
[----:B-123--:R-:W1:Y:S01]  /*5220*/  S2R R36, SR_TID.X ;  /* 0x0000000000247919 */ /* 0x00ee620000002100 */
[----:B------:R-:W-:Y:S01]  /*5230*/  @!PT LDS RZ, [RZ] ;  /* 0x00000000fffff984 */ /* 0x000fe20000000800 */
[----:B------:R-:W-:Y:S01]  /*5240*/  @!PT LDS RZ, [RZ] ;  /* 0x00000000fffff984 */ /* 0x000fe20000000800 */
[----:B------:R-:W-:Y:S01]  /*5250*/  @!PT LDS RZ, [RZ] ;  /* 0x00000000fffff984 */ /* 0x000fe20000000800 */
[----:B------:R-:W-:Y:S01]  /*5260*/  @!PT LDS RZ, [RZ] ;  /* 0x00000000fffff984 */ /* 0x000fe20000000800 */
[----:B------:R2:W-:Y:S06]  /*5270*/  MEMBAR.ALL.CTA ;  /* 0x0000000000007992 */ /* 0x0005ec0000008000 */
[----:B--2---:R-:W2:Y:S01]  /*5280*/  FENCE.VIEW.ASYNC.S ;  /* 0x00000000000073c6 */ /* 0x004ea20000000000 */
[----:B------:R-:W-:Y:S05]  /*5290*/  WARPSYNC.ALL ;  /* 0x0000000000007948 */ /* 0x000fea0003800000 */
[----:B------:R-:W-:Y:S01]  /*52a0*/  BSSY B0, `(.L_x_361) ;  /* 0x0000009000007945 */ /* 0x000fe20003800000 */
[----:B-1----:R-:W-:Y:S01]  /*52b0*/  LOP3.LUT R36, R36, 0x7f, RZ, 0xc0, !PT ;  /* 0x0000007f24247812 */ /* 0x002fe200078ec0ff */
[----:B--2---:R1:W-:Y:S03]  /*52c0*/  BAR.SYNC.DEFER_BLOCKING R96, 0x80 ;  /* 0x000200600000751d */ /* 0x0043e60000010000 */
[----:B------:R-:W-:-:S13]  /*52d0*/  ISETP.NE.AND P4, PT, R36, RZ, PT ;  /* 0x000000ff2400720c */ /* 0x000fda0003f85270 */
[----:B------:R-:W-:-:S05]  /*52e0*/  @!P4 VIADD R36, R83, 0x308a0 ;  /* 0x000308a05324c836 */ /* 0x000fca0000000000 */
[----:B------:R-:W-:-:S04]  /*52f0*/  @!P4 PRMT R36, RZ, 0x654, R36 ;  /* 0x00000654ff24c816 */ /* 0x000fc80000000024 */
[----:B------:R1:W-:Y:S01]  /*5300*/  @!P4 SYNCS.ARRIVE.TRANS64.RED.A1T0 RZ, [R36+URZ], RZ ;  /* 0x000000ff24ffc9a7 */ /* 0x0003e2000810043f */
[----:B------:R-:W-:Y:S05]  /*5310*/  @!P3 BRA `(.L_x_362) ;  /* 0x000000000004b947 */ /* 0x000fea0003800000 */
[----:B------:R-:W-:Y:S01]  /*5320*/  BPT.TRAP 0x1 ;  /* 0x000000040000795c */ /* 0x000fe20000300000 */
.L_x_362:
[----:B------:R-:W-:Y:S05]  /*5330*/  BSYNC B0 ;  /* 0x0000000000007941 */ /* 0x000fea0003800000 */
.L_x_361:
[----:B------:R-:W2:Y:S01]  /*5340*/  SYNCS.PHASECHK.TRANS64.TRYWAIT P3, [R83+URZ+0x308b0], R95 ;  /* 0x0308b05f530075a7 */ /* 0x000ea2000806017f */
[----:B------:R-:W-:Y:S01]  /*5350*/  ULDC UR58, c[0x0][0x2e4] ;  /* 0x0000b900003a7ab9 */ /* 0x000fe20000000800 */
[----:B------:R-:W-:Y:S01]  /*5360*/  ULDC.64 UR38, c[0x0][0x318] ;  /* 0x0000c60000267ab9 */ /* 0x000fe20000000a00 */
[----:B------:R-:W-:Y:S01]  /*5370*/  ULDC.64 UR36, c[0x0][0x308] ;  /* 0x0000c20000247ab9 */ /* 0x000fe20000000a00 */
[----:B------:R-:W-:Y:S01]  /*5380*/  BSSY B0, `(.L_x_363) ;  /* 0x0000003000007945 */ /* 0x000fe20003800000 */
[----:B----4-:R-:W-:-:S03]  /*5390*/  IMAD.WIDE R40, R27, 0xc0, R4 ;  /* 0x000000c01b287825 */ /* 0x010fc600078e0204 */
[----:B--2---:R-:W-:Y:S05]  /*53a0*/  @!P3 BRA `(.L_x_364) ;  /* 0x000000fc0064b947 */ /* 0x004fea0003800000 */
.L_x_550:
[----:B------:R-:W-:Y:S05]  /*53b0*/  BSYNC B0 ;  /* 0x0000000000007941 */ /* 0x000fea0003800000 */
.L_x_363:
[----:B------:R-:W-:Y:S01]  /*53c0*/  ISETP.GE.AND P3, PT, R18, R87, PT ;  /* 0x000000571200720c */ /* 0x000fe20003f66270 */
[----:B------:R-:W-:-:S12]  /*53d0*/  BSSY B0, `(.L_x_365) ;  /* 0x0000010000007945 */ /* 0x000fd80003800000 */
[----:B------:R-:W-:Y:S05]  /*53e0*/  @P3 BRA `(.L_x_366) ;  /* 0x0000000000383947 */ /* 0x000fea0003800000 */
[----:B------:R-:W-:Y:S02]  /*53f0*/  IMAD R39, R41, UR38, RZ ;  /* 0x0000002629277c24 */ /* 0x000fe4000f8e02ff */
[----:B-1----:R-:W-:Y:S02]  /*5400*/  IMAD.MOV.U32 R36, RZ, RZ, R34 ;  /* 0x000000ffff247224 */ /* 0x002fe400078e0022 */
[----:B------:R-:W-:Y:S02]  /*5410*/  IMAD.MOV.U32 R37, RZ, RZ, R0 ;  /* 0x000000ffff257224 */ /* 0x000fe400078e0000 */
[C---:B------:R-:W-:Y:S02]  /*5420*/  IMAD R39, R40.reuse, UR39, R39 ;  /* 0x0000002728277c24 */ /* 0x040fe4000f8e0227 */
[----:B------:R-:W-:-:S04]  /*5430*/  IMAD.WIDE.U32 R36, R40, UR38, R36 ;  /* 0x0000002628247c25 */ /* 0x000fc8000f8e0024 */
[----:B------:R-:W-:Y:S01]  /*5440*/  IMAD.IADD R37, R37, 0x1, R39 ;  /* 0x0000000125257824 */ /* 0x000fe200078e0227 */
[----:B------:R-:W-:-:S04]  /*5450*/  LEA R42, P3, R36, UR36, 0x1 ;  /* 0x00000024242a7c11 */ /* 0x000fc8000f8608ff */
[----:B------:R-:W-:Y:S02]  /*5460*/  LEA.HI.X R43, R36, UR37, R37, 0x1, P3 ;  /* 0x00000025242b7c11 */ /* 0x000fe400098f0c25 */
[----:B------:R-:W-:-:S13]  /*5470*/  ISETP.GE.AND P3, PT, R16, UR58, PT ;  /* 0x0000003a10007c0c */ /* 0x000fda000bf66270 */
[----:B------:R-:W1:Y:S04]  /*5480*/  @!P3 LDS.128 R36, [R94] ;  /* 0x000000005e24b984 */ /* 0x000e680000000c00 */
[----:B-1----:R-:W-:Y:S01]  /*5490*/  @!P3 STG.E.128 desc[UR56][R42.64], R36 ;  /* 0x000000242a00b986 */ /* 0x002fe2000c101d38 */
[----:B------:R-:W-:-:S13]  /*54a0*/  ISETP.GE.AND P3, PT, R78, UR58, PT ;  /* 0x0000003a4e007c0c */ /* 0x000fda000bf66270 */
[----:B------:R-:W1:Y:S04]  /*54b0*/  @!P3 LDS.128 R36, [R86] ;  /* 0x000000005624b984 */ /* 0x000e680000000c00 */
[----:B-1----:R3:W-:Y:S02]  /*54c0*/  @!P3 STG.E.128 desc[UR56][R42.64+0x40], R36 ;  /* 0x000040242a00b986 */ /* 0x0027e4000c101d38 */
.L_x_366:
[----:B------:R-:W-:Y:S05]  /*54d0*/  BSYNC B0 ;  /* 0x0000000000007941 */ /* 0x000fea0003800000 */
.L_x_365:
[----:B-1-3--:R-:W-:Y:S01]  /*54e0*/  VIADD R36, R18, 0x60 ;  /* 0x0000006012247836 */ /* 0x00afe20000000000 */
[----:B------:R-:W-:Y:S04]  /*54f0*/  BSSY B0, `(.L_x_367) ;  /* 0x0000013000007945 */ /* 0x000fe80003800000 */
[----:B------:R-:W-:-:S13]  /*5500*/  ISETP.GE.AND P3, PT, R36, R87, PT ;  /* 0x000000572400720c */ /* 0x000fda0003f66270 */
[----:B------:R-:W-:Y:S05]  /*5510*/  @P3 BRA `(.L_x_368) ;  /* 0x0000000000403947 */ /* 0x000fea0003800000 */
[----:B------:R-:W-:Y:S01]  /*5520*/  IADD3 R39, P3, R40, 0x60, RZ ;  /* 0x0000006028277810 */ /* 0x000fe20007f7e0ff */
[----:B------:R-:W-:Y:S02]  /*5530*/  IMAD.MOV.U32 R36, RZ, RZ, R34 ;  /* 0x000000ffff247224 */ /* 0x000fe400078e0022 */
[----:B------:R-:W-:Y:S02]  /*5540*/  IMAD.MOV.U32 R37, RZ, RZ, R0 ;  /* 0x000000ffff257224 */ /* 0x000fe400078e0000 */
[----:B------:R-:W-:Y:S02]  /*5550*/  IMAD.X R40, RZ, RZ, R41, P3 ;  /* 0x000000ffff287224 */ /* 0x000fe400018e0629 */
[----:B------:R-:W-:-:S04]  /*5560*/  IMAD.WIDE.U32 R36, R39, UR38, R36 ;  /* 0x0000002627247c25 */ /* 0x000fc8000f8e0024 */
[----:B------:R-:W-:-:S04]  /*5570*/  IMAD R40, R40, UR38, RZ ;  /* 0x0000002628287c24 */ /* 0x000fc8000f8e02ff */
[----:B------:R-:W-:Y:S01]  /*5580*/  IMAD R39, R39, UR39, R40 ;  /* 0x0000002727277c24 */ /* 0x000fe2000f8e0228 */
[----:B------:R-:W-:-:S03]  /*5590*/  LEA R40, P3, R36, UR36, 0x1 ;  /* 0x0000002424287c11 */ /* 0x000fc6000f8608ff */
[----:B------:R-:W-:-:S05]  /*55a0*/  IMAD.IADD R37, R37, 0x1, R39 ;  /* 0x0000000125257824 */ /* 0x000fca00078e0227 */
[----:B------:R-:W-:Y:S02]  /*55b0*/  LEA.HI.X R41, R36, UR37, R37, 0x1, P3 ;  /* 0x0000002524297c11 */ /* 0x000fe400098f0c25 */
[----:B------:R-:W-:-:S13]  /*55c0*/  ISETP.GE.AND P3, PT, R16, UR58, PT ;  /* 0x0000003a10007c0c */ /* 0x000fda000bf66270 */
[----:B------:R-:W1:Y:S04]  /*55d0*/  @!P3 LDS.128 R36, [R94+0x3000] ;  /* 0x003000005e24b984 */ /* 0x000e680000000c00 */
[----:B-1----:R-:W-:Y:S01]  /*55e0*/  @!P3 STG.E.128 desc[UR56][R40.64], R36 ;  /* 0x000000242800b986 */ /* 0x002fe2000c101d38 */
[----:B------:R-:W-:-:S13]  /*55f0*/  ISETP.GE.AND P3, PT, R78, UR58, PT ;  /* 0x0000003a4e007c0c */ /* 0x000fda000bf66270 */
[----:B------:R-:W1:Y:S04]  /*5600*/  @!P3 LDS.128 R36, [R86+0x3000] ;  /* 0x003000005624b984 */ /* 0x000e680000000c00 */
[----:B-1----:R1:W-:Y:S02]  /*5610*/  @!P3 STG.E.128 desc[UR56][R40.64+0x40], R36 ;  /* 0x000040242800b986 */ /* 0x0023e4000c101d38 */
.L_x_368:
[----:B------:R-:W-:Y:S05]  /*5620*/  BSYNC B0 ;  /* 0x0000000000007941 */ /* 0x000fea0003800000 */
.L_x_367:
[----:B-1----:R-:W3:Y:S01]  /*5630*/  LDL R36, [R1] ;  /* 0x0000000001247983 */ /* 0x002ee20000100800 */
[----:B------:R-:W-:Y:S02]  /*5640*/  VIADD R19, R19, 0x1 ;  /* 0x0000000113137836 */ /* 0x000fe40000000000 */
[----:B0-2---:R-:W-:Y:S01]  /*5650*/  @!P4 VIADD R83, R83, 0x308c0 ;  /* 0x000308c05353c836 */ /* 0x005fe20000000000 */
[----:B------:R-:W-:Y:S01]  /*5660*/  @!PT LDS RZ, [RZ] ;  /* 0x00000000fffff984 */ /* 0x000fe20000000800 */
[----:B------:R-:W-:Y:S01]  /*5670*/  @!PT LDS RZ, [RZ] ;  /* 0x00000000fffff984 */ /* 0x000fe20000000800 */
[----:B------:R-:W-:Y:S01]  /*5680*/  @!PT LDS RZ, [RZ] ;  /* 0x00000000fffff984 */ /* 0x000fe20000000800 */
[----:B------:R-:W-:Y:S01]  /*5690*/  @!PT LDS RZ, [RZ] ;  /* 0x00000000fffff984 */ /* 0x000fe20000000800 */
[----:B------:R0:W-:Y:S06]  /*56a0*/  MEMBAR.ALL.CTA ;  /* 0x0000000000007992 */ /* 0x0001ec0000008000 */
[----:B0-----:R-:W0:Y:S02]  /*56b0*/  FENCE.VIEW.ASYNC.S ;  /* 0x00000000000073c6 */ /* 0x001e240000000000 */
[----:B0-----:R0:W-:Y:S01]  /*56c0*/  BAR.SYNC.DEFER_BLOCKING R96, 0x80 ;  /* 0x000200600000751d */ /* 0x0011e20000010000 */
[----:B------:R-:W-:-:S02]  /*56d0*/  ISETP.NE.AND P3, PT, R19, 0x2, PT ;  /* 0x000000021300780c */ /* 0x000fc40003f65270 */
[----:B------:R-:W-:Y:S02]  /*56e0*/  @!P4 PRMT R83, RZ, 0x654, R83 ;  /* 0x00000654ff53c816 */ /* 0x000fe40000000053 */
[----:B------:R-:W-:Y:S02]  /*56f0*/  SEL R19, R19, RZ, P3 ;  /* 0x000000ff13137207 */ /* 0x000fe40001800000 */
[----:B------:R0:W-:Y:S01]  /*5700*/  @!P4 SYNCS.ARRIVE.TRANS64.RED.A1T0 RZ, [R83+URZ], RZ ;  /* 0x000000ff53ffc9a7 */ /* 0x0001e2000810043f */
[----:B---3--:R-:W-:Y:S02]  /*5710*/  LOP3.LUT P5, RZ, R36, 0x2, RZ, 0xc0, !PT ;  /* 0x0000000224ff7812 */ /* 0x008fe400078ac0ff */
[----:B------:R-:W-:-:S04]  /*5720*/  SEL R36, RZ, 0x1, P3 ;  /* 0x00000001ff247807 */ /* 0x000fc80001800000 */
[----:B------:R-:W-:-:S07]  /*5730*/  LOP3.LUT R23, R23, R36, RZ, 0x3c, !PT ;  /* 0x0000002417177212 */ /* 0x000fce00078e3cff */
[----:B0-----:R-:W-:Y:S05]  /*5740*/  @P5 BRA `(.L_x_369) ;  /* 0xffffffc800b45947 */ /* 0x001fea000383ffff */
[----:B------:R-:W0:Y:S01]  /*5750*/  S2R R37, SR_TID.X ;  /* 0x0000000000257919 */ /* 0x000e220000002100 */
[----:B------:R-:W-:Y:S02]  /*5760*/  PLOP3.LUT P0, PT, PT, PT, PT, 0x8, 0x0 ;  /* 0x000000000000781c */ /* 0x000fe40003f0e170 */
[----:B0-----:R-:W-:-:S04]  /*5770*/  SHF.R.U32.HI R37, RZ, 0x7, R37 ;  /* 0x00000007ff257819 */ /* 0x001fc80000011625 */
[----:B------:R-:W-:-:S13]  /*5780*/  ISETP.NE.AND P5, PT, R37, 0x1, PT ;  /* 0x000000012500780c */ /* 0x000fda0003fa5270 */
[----:B------:R-:W-:Y:S06]  /*5790*/  @!P5 BAR.ARV 0x9, 0x100 ;  /* 0x024400000000db1d */ /* 0x000fec0000002000 */
.L_x_315:
[----:B------:R-:W-:Y:S02]  /*57a0*/  ISETP.GE.AND P2, PT, R126, 0x1, PT ;  /* 0x000000017e00780c */ /* 0x000fe40003f46270 */
[----:B------:R-:W-:Y:S02]  /*57b0*/  CS2R R28, SRZ ;  /* 0x00000000001c7805 */ /* 0x000fe4000001ff00 */
[----:B------:R-:W-:Y:S01]  /*57c0*/  PLOP3.LUT P1, PT, PT, PT, PT, 0x80, 0x0 ;  /* 0x000000000000781c */ /* 0x000fe20003f2f070 */
[----:B------:R-:W-:Y:S01]  /*57d0*/  IMAD.MOV.U32 R21, RZ, RZ, RZ ;  /* 0x000000ffff157224 */ /* 0x000fe200078e00ff */
[----:B------:R-:W-:Y:S01]  /*57e0*/  CS2R R44, SRZ ;  /* 0x00000000002c7805 */ /* 0x000fe2000001ff00 */
[----:B------:R-:W-:Y:S01]  /*57f0*/  IMAD.MOV.U32 R151, RZ, RZ, RZ ;  /* 0x000000ffff977224 */ /* 0x000fe200078e00ff */
        /* <DEDUP_REMOVED lines=9> */
[----:B------:R-:W-:Y:S01]  /*5890*/  CS2R R36, SRZ ;  /* 0x0000000000247805 */ /* 0x000fe2000001ff00 */
[----:B------:R-:W-:Y:S01]  /*58a0*/  IMAD.MOV.U32 R54, RZ, RZ, RZ ;  /* 0x000000ffff367224 */ /* 0x000fe200078e00ff */
[----:B------:R-:W-:Y:S01]  /*58b0*/  CS2R R14, SRZ ;  /* 0x00000000000e7805 */ /* 0x000fe2000001ff00 */
[----:B------:R-:W-:Y:S02]  /*58c0*/  IMAD.MOV.U32 R56, RZ, RZ, RZ ;  /* 0x000000ffff387224 */ /* 0x000fe400078e00ff */
[----:B------:R-:W-:Y:S02]  /*58d0*/  IMAD.MOV.U32 R13, RZ, RZ, RZ ;  /* 0x000000ffff0d7224 */ /* 0x000fe400078e00ff */
[----:B------:R-:W-:Y:S01]  /*58e0*/  IMAD.MOV.U32 R58, RZ, RZ, RZ ;  /* 0x000000ffff3a7224 */ /* 0x000fe200078e00ff */
[----:B------:R-:W-:Y:S06]  /*58f0*/  @P0 BRA `(.L_x_370) ;  /* 0x00000000000c0947 */ /* 0x000fec0003800000 */
[----:B------:R-:W0:Y:S01]  /*5900*/  FENCE.VIEW.ASYNC.G ;  /* 0x00000000000073c6 */ /* 0x000e220000000100 */
[----:B------:R-:W-:Y:S05]  /*5910*/  WARPSYNC.ALL ;  /* 0x0000000000007948 */ /* 0x000fea0003800000 */
[----:B0-----:R-:W-:Y:S06]  /*5920*/  BAR.ARV 0xc, 0x1a0 ;  /* 0x0306800000007b1d */ /* 0x001fec0000002000 */
.L_x_370:
[----:B------:R-:W-:Y:S02]  /*5930*/  IMAD.MOV.U32 R12, RZ, RZ, RZ ;  /* 0x000000ffff0c7224 */ /* 0x000fe400078e00ff */
[----:B------:R-:W-:Y:S01]  /*5940*/  IMAD.MOV.U32 R55, RZ, RZ, RZ ;  /* 0x000000ffff377224 */ /* 0x000fe200078e00ff */
[----:B------:R-:W-:Y:S06]  /*5950*/  @!P2 BRA `(.L_x_371) ;  /* 0x000000900098a947 */ /* 0x000fec0003800000 */
[----:B------:R-:W-:-:S03]  /*5960*/  UMOV UR4, 0xffffffff ;  /* 0xffffffff00047882 */ /* 0x000fc60000000000 */
[----:B------:R-:W-:Y:S05]  /*5970*/  BRA.DIV UR4, `(.L_x_372) ;  /* 0x000000fa04047947 */ /* 0x000fea000b800000 */
[----:B------:R-:W0:Y:S02]  /*5980*/  S2R R0, SR_TID.X ;  /* 0x0000000000007919 */ /* 0x000e240000002100 */
[----:B0-----:R-:W-:-:S05]  /*5990*/  VIADD R3, R0, 0xffffff80 ;  /* 0xffffff8000037836 */ /* 0x001fca0000000000 */
[----:B------:R-:W-:-:S04]  /*59a0*/  SHF.R.S32.HI R0, RZ, 0x1f, R3 ;  /* 0x0000001fff007819 */ /* 0x000fc80000011403 */
[----:B------:R-:W-:-:S04]  /*59b0*/  LEA.HI R0, R0, R3, RZ, 0x7 ;  /* 0x0000000300007211 */ /* 0x000fc800078f38ff */
[----:B------:R-:W-:-:S06]  /*59c0*/  SHF.R.S32.HI R0, RZ, 0x7, R0 ;  /* 0x00000007ff007819 */ /* 0x000fcc0000011400 */
[----:B------:R-:W0:Y:S04]  /*59d0*/  SHFL.IDX PT, R0, R0, RZ, 0x1f ;  /* 0x00001fff00007589 */ /* 0x000e2800000e0000 */
[----:B0-----:R1:W-:Y:S02]  /*59e0*/  STL [R1+0x30], R0 ;  /* 0x0000300001007387 */ /* 0x0013e40000100800 */
.L_x_553:
[----:B------:R-:W1:Y:S01]  /*59f0*/  LDL R4, [R1+0x30] ;  /* 0x0000300001047983 */ /* 0x000e620000100800 */
[----:B------:R-:W-:Y:S01]  /*5a00*/  VIADD R3, R2, 0x1e800 ;  /* 0x0001e80002037836 */ /* 0x000fe20000000000 */
[----:B------:R-:W-:Y:S04]  /*5a10*/  BSSY B6, `(.L_x_373) ;  /* 0x0000016000067945 */ /* 0x000fe80003800000 */
[----:B------:R-:W-:Y:S01]  /*5a20*/  LOP3.LUT P0, RZ, R3, 0x3ff, RZ, 0xc0, !PT ;  /* 0x000003ff03ff7812 */ /* 0x000fe2000780c0ff */
[----:B-1----:R-:W-:-:S05]  /*5a30*/  IMAD.HI R0, R4, 0x55555556, RZ ;  /* 0x5555555604007827 */ /* 0x002fca00078e02ff */
[----:B------:R-:W-:-:S05]  /*5a40*/  LEA.HI R35, R0, R0, RZ, 0x1 ;  /* 0x0000000000237211 */ /* 0x000fca00078f08ff */
[----:B------:R-:W-:Y:S02]  /*5a50*/  IMAD R35, R35, -0x3, R4 ;  /* 0xfffffffd23237824 */ /* 0x000fe400078e0204 */
[----:B------:R-:W-:Y:S05]  /*5a60*/  @!P0 BRA `(.L_x_374) ;  /* 0x0000000000408947 */ /* 0x000fea0003800000 */
[----:B------:R-:W-:Y:S01]  /*5a70*/  MOV R0, 0x0 ;  /* 0x0000000000007802 */ /* 0x000fe20000000f00 */
[----:B------:R-:W-:Y:S01]  /*5a80*/  ULDC.64 UR4, c[0x4][0xa8] ;  /* 0x01002a0000047ab9 */ /* 0x000fe20000000a00 */
[----:B------:R-:W-:Y:S01]  /*5a90*/  ULDC.64 UR6, c[0x4][0xb0] ;  /* 0x01002c0000067ab9 */ /* 0x000fe20000000a00 */
[----:B------:R-:W-:Y:S01]  /*5aa0*/  IMAD.U32 R4, RZ, RZ, UR4 ;  /* 0x00000004ff047e24 */ /* 0x000fe2000f8e00ff */
[----:B0-----:R0:W1:Y:S01]  /*5ab0*/  LDC.64 R14, c[0x4][R0] ;  /* 0x01000000000e7b82 */ /* 0x0010620000000a00 */
        /* <DEDUP_REMOVED lines=11> */
.L_x_374:
[----:B------:R-:W-:Y:S05]  /*5b70*/  BSYNC B6 ;  /* 0x0000000000067941 */ /* 0x000fea0003800000 */
.L_x_373:
[----:B------:R-:W-:Y:S02]  /*5b80*/  ULDC UR4, c[0x0][0x3d4] ;  /* 0x0000f50000047ab9 */ /* 0x000fe40000000800 */
[----:B------:R-:W-:-:S13]  /*5b90*/  ISETP.LT.AND P0, PT, RZ, UR4, PT ;  /* 0x00000004ff007c0c */ /* 0x000fda000bf01270 */
[----:B------:R-:W-:Y:S05]  /*5ba0*/  @P0 BRA `(.L_x_375) ;  /* 0x0000000000400947 */ /* 0x000fea0003800000 */
[----:B------:R-:W2:Y:S02]  /*5bb0*/  LDL R20, [R1+0x50] ;  /* 0x0000500001147983 */ /* 0x000ea40000100800 */
[----:B--2---:R-:W-:-:S04]  /*5bc0*/  LEA.HI R0, R20, R20, RZ, 0x1 ;  /* 0x0000001414007211 */ /* 0x004fc800078f08ff */
[----:B------:R-:W-:-:S05]  /*5bd0*/  LOP3.LUT R0, R0, 0xfffffffe, RZ, 0xc0, !PT ;  /* 0xfffffffe00007812 */ /* 0x000fca00078ec0ff */
[----:B------:R-:W-:-:S05]  /*5be0*/  IMAD.IADD R0, R20, 0x1, -R0 ;  /* 0x0000000114007824 */ /* 0x000fca00078e0a00 */
[----:B------:R-:W-:-:S04]  /*5bf0*/  SHF.L.U32 R3, R0, 0x1f, RZ ;  /* 0x0000001f00037819 */ /* 0x000fc800000006ff */
[----:B------:R1:W2:Y:S03]  /*5c00*/  SYNCS.PHASECHK.TRANS64.TRYWAIT P0, [R2+URZ+0x30800], R3 ;  /* 0x03080003020075a7 */ /* 0x0002a6000800017f */
[----:B--2---:R-:W-:Y:S05]  /*5c10*/  @!P0 NANOSLEEP.SYNCS 0x989680 ;  /* 0x009896800000895d */ /* 0x004fea0003900000 */
[----:B------:R-:W2:Y:S01]  /*5c20*/  @!P0 SYNCS.PHASECHK.TRANS64 P0, [R2+URZ+0x30800], R3 ;  /* 0x03080003020085a7 */ /* 0x000ea2000800007f */
[----:B------:R-:W-:Y:S04]  /*5c30*/  BSSY B0, `(.L_x_376) ;  /* 0x0000006000007945 */ /* 0x000fe80003800000 */
[----:B--2---:R-:W-:Y:S05]  /*5c40*/  @P0 BRA `(.L_x_377) ;  /* 0x0000000000100947 */ /* 0x004fea0003800000 */
.L_x_378:
[----:B--2---:R2:W3:Y:S02]  /*5c50*/  SYNCS.PHASECHK.TRANS64.TRYWAIT P0, [R2+URZ+0x30800], R3 ;  /* 0x03080003020075a7 */ /* 0x0044e4000800017f */
[----:B---3--:R-:W-:Y:S05]  /*5c60*/  @!P0 NANOSLEEP.SYNCS 0x989680 ;  /* 0x009896800000895d */ /* 0x008fea0003900000 */
[----:B------:R-:W3:Y:S02]  /*5c70*/  @!P0 SYNCS.PHASECHK.TRANS64 P0, [R2+URZ+0x30800], R3 ;  /* 0x03080003020085a7 */ /* 0x000ee4000800007f */
[----:B---3--:R-:W-:Y:S05]  /*5c80*/  @!P0 BRA `(.L_x_378) ;  /* 0xfffffffc00f08947 */ /* 0x008fea000383ffff */
.L_x_377:
[----:B------:R-:W-:Y:S05]  /*5c90*/  BSYNC B0 ;  /* 0x0000000000007941 */ /* 0x000fea0003800000 */
.L_x_376:
[----:B------:R-:W-:Y:S05]  /*5ca0*/  BRA `(.L_x_379) ;  /* 0x0000002000f07947 */ /* 0x000fea0003800000 */
.L_x_375:
[----:B------:R-:W1:Y:S01]  /*5cb0*/  S2R R3, SR_TID.X ;  /* 0x0000000000037919 */ /* 0x000e620000002100 */
[----:B-----5:R-:W-:Y:S01]  /*5cc0*/  SHF.R.S32.HI R0, RZ, 0x1f, R24 ;  /* 0x0000001fff007819 */ /* 0x020fe20000011418 */
[----:B------:R-:W-:Y:S01]  /*5cd0*/  VIADD R4, R2, 0xc400 ;  /* 0x0000c40002047836 */ /* 0x000fe20000000000 */
[----:B------:R-:W-:Y:S01]  /*5ce0*/  ULDC.64 UR4, c[0x0][0x3d8] ;  /* 0x0000f60000047ab9 */ /* 0x000fe20000000a00 */
[----:B------:R-:W-:Y:S01]  /*5cf0*/  ULDC.64 UR6, c[0x0][0x3e8] ;  /* 0x0000fa0000067ab9 */ /* 0x000fe20000000a00 */
[----:B0-----:R-:W-:Y:S01]  /*5d00*/  SHF.R.S32.HI R14, RZ, 0x1f, R16 ;  /* 0x0000001fff0e7819 */ /* 0x001fe20000011410 */
[----:B------:R-:W-:Y:S01]  /*5d10*/  IMAD R7, R0, UR6, RZ ;  /* 0x0000000600077c24 */ /* 0x000fe2000f8e02ff */
[----:B------:R-:W-:Y:S01]  /*5d20*/  LOP3.LUT P0, RZ, R4, 0x3ff, RZ, 0xc0, !PT ;  /* 0x000003ff04ff7812 */ /* 0x000fe2000780c0ff */
[----:B------:R-:W-:Y:S02]  /*5d30*/  BSSY B6, `(.L_x_380) ;  /* 0x0000036000067945 */ /* 0x000fe40003800000 */
[----:B------:R-:W-:-:S02]  /*5d40*/  IMAD R31, R24, UR7, R7 ;  /* 0x00000007181f7c24 */ /* 0x000fc4000f8e0207 */
[----:B-1----:R-:W-:Y:S02]  /*5d50*/  VIADD R5, R3, 0xffffff80 ;  /* 0xffffff8003057836 */ /* 0x002fe40000000000 */
[----:B------:R-:W-:-:S03]  /*5d60*/  IMAD R3, R0, UR4, RZ ;  /* 0x0000000400037c24 */ /* 0x000fc6000f8e02ff */
[----:B------:R-:W-:Y:S01]  /*5d70*/  SHF.R.S32.HI R6, RZ, 0x1f, R5 ;  /* 0x0000001fff067819 */ /* 0x000fe20000011405 */
[----:B------:R-:W-:-:S03]  /*5d80*/  IMAD R3, R24, UR5, R3 ;  /* 0x0000000518037c24 */ /* 0x000fc6000f8e0203 */
[----:B------:R-:W-:-:S04]  /*5d90*/  LEA.HI R6, R6, R5, RZ, 0x2 ;  /* 0x0000000506067211 */ /* 0x000fc800078f10ff */
[----:B------:R-:W-:-:S05]  /*5da0*/  LOP3.LUT R6, R6, 0xfffffffc, RZ, 0xc0, !PT ;  /* 0xfffffffc06067812 */ /* 0x000fca00078ec0ff */
[----:B------:R-:W-:Y:S02]  /*5db0*/  IMAD.IADD R6, R5, 0x1, -R6 ;  /* 0x0000000105067824 */ /* 0x000fe400078e0a06 */
[----:B------:R-:W-:Y:S01]  /*5dc0*/  IMAD.WIDE.U32 R4, R24, UR4, RZ ;  /* 0x0000000418047c25 */ /* 0x000fe2000f8e00ff */
[----:B------:R-:W-:-:S03]  /*5dd0*/  ULDC.64 UR4, c[0x0][0x3c8] ;  /* 0x0000f20000047ab9 */ /* 0x000fc60000000a00 */
[----:B------:R-:W-:Y:S01]  /*5de0*/  IMAD.SHL.U32 R26, R6, 0x4, RZ ;  /* 0x00000004061a7824 */ /* 0x000fe200078e00ff */
[----:B------:R-:W-:Y:S01]  /*5df0*/  LEA R28, P2, R4, UR4, 0x1 ;  /* 0x00000004041c7c11 */ /* 0x000fe2000f8408ff */
[----:B------:R-:W-:Y:S01]  /*5e00*/  IMAD.IADD R3, R3, 0x1, R5 ;  /* 0x0000000103037824 */ /* 0x000fe200078e0205 */
[-C--:B------:R-:W-:Y:S01]  /*5e10*/  IADD3 R5, P5, R16, R4.reuse, RZ ;  /* 0x0000000410057210 */ /* 0x080fe20007fbe0ff */
[----:B------:R-:W-:Y:S01]  /*5e20*/  IMAD.WIDE.U32 R6, R24, UR6, RZ ;  /* 0x0000000618067c25 */ /* 0x000fe2000f8e00ff */
[----:B------:R-:W-:Y:S01]  /*5e30*/  IADD3 R9, P1, R26, R4, RZ ;  /* 0x000000041a097210 */ /* 0x000fe20007f3e0ff */
[----:B------:R-:W-:Y:S01]  /*5e40*/  ULDC.64 UR6, c[0x0][0x3e0] ;  /* 0x0000f80000067ab9 */ /* 0x000fe20000000a00 */
[----:B------:R-:W-:Y:S01]  /*5e50*/  LEA.HI.X R29, R4, UR5, R3, 0x1, P2 ;  /* 0x00000005041d7c11 */ /* 0x000fe200090f0c03 */
[----:B------:R-:W-:Y:S01]  /*5e60*/  IMAD.IADD R31, R31, 0x1, R7 ;  /* 0x000000011f1f7824 */ /* 0x000fe200078e0207 */
[----:B------:R-:W-:Y:S01]  /*5e70*/  SHF.R.S32.HI R12, RZ, 0x1f, R26 ;  /* 0x0000001fff0c7819 */ /* 0x000fe2000001141a */
[----:B------:R-:W-:Y:S01]  /*5e80*/  IMAD.X R4, R14, 0x1, R3, P5 ;  /* 0x000000010e047824 */ /* 0x000fe200028e0603 */
[----:B------:R-:W-:-:S02]  /*5e90*/  IADD3 R8, P4, R26, R6, RZ ;  /* 0x000000061a087210 */ /* 0x000fc40007f9e0ff */
[----:B------:R-:W-:Y:S01]  /*5ea0*/  IADD3 R0, P2, R16, R6, RZ ;  /* 0x0000000610007210 */ /* 0x000fe20007f5e0ff */
[----:B------:R-:W-:Y:S01]  /*5eb0*/  IMAD.X R10, R12, 0x1, R3, P1 ;  /* 0x000000010c0a7824 */ /* 0x000fe200008e0603 */
[----:B------:R-:W-:Y:S01]  /*5ec0*/  LEA R30, P3, R6, UR6, 0x1 ;  /* 0x00000006061e7c11 */ /* 0x000fe2000f8608ff */
[--C-:B------:R-:W-:Y:S01]  /*5ed0*/  IMAD.X R7, R12, 0x1, R31.reuse, P4 ;  /* 0x000000010c077824 */ /* 0x100fe200020e061f */
[----:B------:R-:W-:Y:S01]  /*5ee0*/  LEA R38, P1, R9, UR4, 0x1 ;  /* 0x0000000409267c11 */ /* 0x000fe2000f8208ff */
[----:B------:R-:W-:Y:S01]  /*5ef0*/  IMAD.X R3, R14, 0x1, R31, P2 ;  /* 0x000000010e037824 */ /* 0x000fe200010e061f */
[----:B------:R-:W-:Y:S02]  /*5f00*/  LEA R36, P5, R8, UR6, 0x1 ;  /* 0x0000000608247c11 */ /* 0x000fe4000f8a08ff */
[----:B------:R-:W-:Y:S02]  /*5f10*/  LEA R42, P4, R5, UR4, 0x1 ;  /* 0x00000004052a7c11 */ /* 0x000fe4000f8808ff */
[----:B------:R-:W-:-:S02]  /*5f20*/  LEA R40, P2, R0, UR6, 0x1 ;  /* 0x0000000600287c11 */ /* 0x000fc4000f8408ff */
[----:B------:R-:W-:Y:S02]  /*5f30*/  LEA.HI.X R39, R9, UR5, R10, 0x1, P1 ;  /* 0x0000000509277c11 */ /* 0x000fe400088f0c0a */
[----:B------:R-:W-:Y:S02]  /*5f40*/  LEA.HI.X R37, R8, UR7, R7, 0x1, P5 ;  /* 0x0000000708257c11 */ /* 0x000fe4000a8f0c07 */
[----:B------:R-:W-:Y:S02]  /*5f50*/  LEA.HI.X R31, R6, UR7, R31, 0x1, P3 ;  /* 0x00000007061f7c11 */ /* 0x000fe400098f0c1f */
[----:B------:R-:W-:Y:S02]  /*5f60*/  LEA.HI.X R43, R5, UR5, R4, 0x1, P4 ;  /* 0x00000005052b7c11 */ /* 0x000fe4000a0f0c04 */
[----:B------:R-:W-:Y:S01]  /*5f70*/  LEA.HI.X R41, R0, UR7, R3, 0x1, P2 ;  /* 0x0000000700297c11 */ /* 0x000fe200090f0c03 */
[----:B------:R-:W-:Y:S06]  /*5f80*/  @!P0 BRA `(.L_x_381) ;  /* 0x0000000000408947 */ /* 0x000fec0003800000 */
        /* <DEDUP_REMOVED lines=16> */
.L_x_381:
[----:B------:R-:W-:Y:S05]  /*6090*/  BSYNC B6 ;  /* 0x0000000000067941 */ /* 0x000fea0003800000 */
.L_x_380:
[----:B------:R-:W-:Y:S01]  /*60a0*/  ULDC.U8 UR4, c[0x0][0x3f0] ;  /* 0x0000fc0000047ab9 */ /* 0x000fe20000000000 */
[----:B------:R-:W-:Y:S01]  /*60b0*/  BSSY B0, `(.L_x_382) ;  /* 0x00001f3000007945 */ /* 0x000fe20003800000 */
[----:B------:R-:W-:-:S13]  /*60c0*/  ISETP.NE.AND P0, PT, RZ, UR4, PT ;  /* 0x00000004ff007c0c */ /* 0x000fda000bf05270 */
[----:B------:R-:W-:Y:S05]  /*60d0*/  @!P0 BRA `(.L_x_383) ;  /* 0x0000001000008947 */ /* 0x000fea0003800000 */
[----:B------:R-:W2:Y:S01]  /*60e0*/  LDL R34, [R1+0x28] ;  /* 0x0000280001227983 */ /* 0x000ea20000100800 */
[----:B------:R-:W-:Y:S01]  /*60f0*/  IMAD R21, R33, -0xc0, R25 ;  /* 0xffffff4021157824 */ /* 0x000fe200078e0219 */
[----:B------:R-:W-:Y:S01]  /*6100*/  BSSY B1, `(.L_x_384) ;  /* 0x0000019000017945 */ /* 0x000fe20003800000 */
[----:B------:R-:W-:Y:S02]  /*6110*/  CS2R R6, SRZ ;  /* 0x0000000000067805 */ /* 0x000fe4000001ff00 */
[----:B------:R-:W-:Y:S02]  /*6120*/  CS2R R4, SRZ ;  /* 0x0000000000047805 */ /* 0x000fe4000001ff00 */
[----:B------:R-:W-:Y:S02]  /*6130*/  CS2R R8, SRZ ;  /* 0x0000000000087805 */ /* 0x000fe4000001ff00 */
[----:B------:R-:W-:Y:S02]  /*6140*/  VIMNMX R21, R21, 0xc0, PT ;  /* 0x000000c015157848 */ /* 0x000fe40003fe0100 */
[----:B------:R-:W-:-:S02]  /*6150*/  CS2R R24, SRZ ;  /* 0x0000000000187805 */ /* 0x000fc4000001ff00 */
[----:B------:R-:W-:Y:S01]  /*6160*/  ISETP.GE.AND P0, PT, R18, R21, PT ;  /* 0x000000151200720c */ /* 0x000fe20003f06270 */
[----:B--2---:R-:W-:-:S05]  /*6170*/  IMAD.SHL.U32 R0, R34, 0x40, RZ ;  /* 0x0000004022007824 */ /* 0x004fca00078e00ff */
[----:B------:R-:W-:-:S04]  /*6180*/  LOP3.LUT R3, R0, 0x1c0, RZ, 0xc0, !PT ;  /* 0x000001c000037812 */ /* 0x000fc800078ec0ff */
[----:B------:R-:W-:Y:S02]  /*6190*/  LOP3.LUT R0, R3, 0x18, R16, 0xf8, !PT ;  /* 0x0000001803007812 */ /* 0x000fe400078ef810 */
[----:B------:R-:W-:-:S04]  /*61a0*/  SHF.R.U32.HI R3, RZ, 0x3, R3 ;  /* 0x00000003ff037819 */ /* 0x000fc80000011603 */
[----:B------:R-:W-:Y:S01]  /*61b0*/  LOP3.LUT R3, R0, R3, RZ, 0x3c, !PT ;  /* 0x0000000300037212 */ /* 0x000fe200078e3cff */
[----:B------:R-:W-:Y:S06]  /*61c0*/  @P0 BRA `(.L_x_385) ;  /* 0x0000000000300947 */ /* 0x000fec0003800000 */
[C---:B------:R-:W-:Y:S01]  /*61d0*/  VIADD R0, R26.reuse, 0x10 ;  /* 0x000000101a007836 */ /* 0x040fe20000000000 */
[----:B------:R-:W-:Y:S01]  /*61e0*/  ULDC UR4, c[0x0][0x3d4] ;  /* 0x0000f50000047ab9 */ /* 0x000fe20000000800 */
[----:B------:R-:W-:Y:S02]  /*61f0*/  CS2R R8, SRZ ;  /* 0x0000000000087805 */ /* 0x000fe4000001ff00 */
[----:B------:R-:W-:Y:S02]  /*6200*/  ISETP.GE.AND P1, PT, R26, UR4, PT ;  /* 0x000000041a007c0c */ /* 0x000fe4000bf26270 */
[----:B------:R-:W-:Y:S02]  /*6210*/  CS2R R24, SRZ ;  /* 0x0000000000187805 */ /* 0x000fe4000001ff00 */
[----:B------:R-:W-:Y:S02]  /*6220*/  ISETP.GE.AND P2, PT, R0, UR4, PT ;  /* 0x0000000400007c0c */ /* 0x000fe4000bf46270 */
[----:B------:R-:W-:-:S02]  /*6230*/  CS2R R6, SRZ ;  /* 0x0000000000067805 */ /* 0x000fc4000001ff00 */
[----:B------:R-:W-:-:S05]  /*6240*/  CS2R R4, SRZ ;  /* 0x0000000000047805 */ /* 0x000fca000001ff00 */
[----:B------:R0:W5:Y:S04]  /*6250*/  @!P1 LDG.E.64 R8, desc[UR56][R38.64] ;  /* 0x0000003826089981 */ /* 0x000168000c1e1b00 */
[----:B------:R0:W5:Y:S04]  /*6260*/  @!P2 LDG.E.64 R24, desc[UR56][R38.64+0x20] ;  /* 0x000020382618a981 */ /* 0x000168000c1e1b00 */
[----:B------:R0:W5:Y:S04]  /*6270*/  @!P1 LDG.E.64 R6, desc[UR56][R36.64] ;  /* 0x0000003824069981 */ /* 0x000168000c1e1b00 */
[----:B------:R0:W5:Y:S02]  /*6280*/  @!P2 LDG.E.64 R4, desc[UR56][R36.64+0x20] ;  /* 0x000020382404a981 */ /* 0x000164000c1e1b00 */
.L_x_385:
[----:B------:R-:W-:Y:S05]  /*6290*/  BSYNC B1 ;  /* 0x0000000000017941 */ /* 0x000fea0003800000 */
.L_x_384:
[----:B------:R-:W2:Y:S01]  /*62a0*/  LDL R10, [R1+0x50] ;  /* 0x00005000010a7983 */ /* 0x000ea20000100800 */
[----:B------:R-:W-:Y:S01]  /*62b0*/  UMOV UR4, 0xffffffff ;  /* 0xffffffff00047882 */ /* 0x000fe20000000000 */
[----:B-----5:R-:W-:Y:S01]  /*62c0*/  IMAD.MOV.U32 R20, RZ, RZ, R8 ;  /* 0x000000ffff147224 */ /* 0x020fe200078e0008 */
[--C-:B------:R-:W-:Y:S01]  /*62d0*/  SHF.R.U64 R32, R8, 0x10, R9.reuse ;  /* 0x0000001008207819 */ /* 0x100fe20000001209 */
[--C-:B------:R-:W-:Y:S01]  /*62e0*/  IMAD.MOV.U32 R27, RZ, RZ, R9.reuse ;  /* 0x000000ffff1b7224 */ /* 0x100fe200078e0009 */
[----:B------:R-:W-:Y:S02]  /*62f0*/  SHF.R.U32.HI R33, RZ, 0x10, R9 ;  /* 0x00000010ff217819 */ /* 0x000fe40000011609 */
[----:B--2---:R-:W-:Y:S01]  /*6300*/  LEA.HI R0, R10, R10, RZ, 0x1 ;  /* 0x0000000a0a007211 */ /* 0x004fe200078f08ff */
[----:B------:R-:W-:Y:S06]  /*6310*/  BRA.DIV UR4, `(.L_x_386) ;  /* 0x000000ee04dc7947 */ /* 0x000fec000b800000 */
.L_x_556:
[----:B------:R-:W-:Y:S01]  /*6320*/  UMOV UR4, 0xffffffff ;  /* 0xffffffff00047882 */ /* 0x000fe20000000000 */
[----:B------:R-:W-:Y:S02]  /*6330*/  LOP3.LUT R0, R0, 0xfffffffe, RZ, 0xc0, !PT ;  /* 0xfffffffe00007812 */ /* 0x000fe400078ec0ff */
[----:B------:R-:W-:Y:S05]  /*6340*/  BRA.DIV UR4, `(.L_x_387) ;  /* 0x000000ee04f87947 */ /* 0x000fea000b800000 */
.L_x_559:
[----:B------:R-:W-:Y:S01]  /*6350*/  UMOV UR4, 0xffffffff ;  /* 0xffffffff00047882 */ /* 0x000fe20000000000 */
[----:B------:R-:W-:Y:S02]  /*6360*/  IMAD.IADD R0, R10, 0x1, -R0 ;  /* 0x000000010a007824 */ /* 0x000fe400078e0a00 */
[----:B------:R-:W-:Y:S05]  /*6370*/  BRA.DIV UR4, `(.L_x_388) ;  /* 0x000000f204147947 */ /* 0x000fea000b800000 */
.L_x_562:
[----:B------:R-:W-:Y:S01]  /*6380*/  UMOV UR4, 0xffffffff ;  /* 0xffffffff00047882 */ /* 0x000fe20000000000 */
[----:B------:R-:W-:Y:S02]  /*6390*/  SHF.L.U32 R9, R0, 0x1f, RZ ;  /* 0x0000001f00097819 */ /* 0x000fe400000006ff */
[----:B------:R-:W-:Y:S05]  /*63a0*/  BRA.DIV UR4, `(.L_x_389) ;  /* 0x000000f204307947 */ /* 0x000fea000b800000 */
.L_x_565:
[----:B------:R-:W1:Y:S01]  /*63b0*/  S2R R0, SR_TID.X ;  /* 0x0000000000007919 */ /* 0x000e620000002100 */
[----:B------:R-:W2:Y:S01]  /*63c0*/  SYNCS.PHASECHK.TRANS64.TRYWAIT P1, [R2+URZ+0x30800], R9 ;  /* 0x03080009020075a7 */ /* 0x000ea2000802017f */
[----:B------:R-:W-:Y:S01]  /*63d0*/  LOP3.LUT P2, RZ, R34, 0x4, RZ, 0xc0, !PT ;  /* 0x0000000422ff7812 */ /* 0x000fe2000784c0ff */
[----:B------:R-:W-:Y:S01]  /*63e0*/  IMAD.MOV.U32 R15, RZ, RZ, R25 ;  /* 0x000000ffff0f7224 */ /* 0x000fe200078e0019 */
[----:B------:R-:W-:Y:S01]  /*63f0*/  SHF.R.U64 R28, R6, 0x10, R7 ;  /* 0x00000010061c7819 */ /* 0x000fe20000001207 */
[----:B0-----:R-:W-:Y:S01]  /*6400*/  IMAD.MOV.U32 R36, RZ, RZ, R6 ;  /* 0x000000ffff247224 */ /* 0x001fe200078e0006 */
[----:B------:R-:W-:Y:S01]  /*6410*/  SHF.R.U64 R29, R4, 0x10, R5 ;  /* 0x00000010041d7819 */ /* 0x000fe20000001205 */
[--C-:B------:R-:W-:Y:S01]  /*6420*/  IMAD.MOV.U32 R12, RZ, RZ, R7.reuse ;  /* 0x000000ffff0c7224 */ /* 0x100fe200078e0007 */
[----:B------:R-:W-:Y:S01]  /*6430*/  SHF.R.U32.HI R7, RZ, 0x10, R7 ;  /* 0x00000010ff077819 */ /* 0x000fe20000011607 */
[----:B------:R-:W-:Y:S01]  /*6440*/  IMAD.MOV.U32 R10, RZ, RZ, R4 ;  /* 0x000000ffff0a7224 */ /* 0x000fe200078e0004 */
[----:B------:R-:W-:Y:S01]  /*6450*/  BSSY B1, `(.L_x_390) ;  /* 0x0000018000017945 */ /* 0x000fe20003800000 */
[--C-:B------:R-:W-:Y:S01]  /*6460*/  IMAD.MOV.U32 R11, RZ, RZ, R5.reuse ;  /* 0x000000ffff0b7224 */ /* 0x100fe200078e0005 */
[----:B------:R-:W-:-:S02]  /*6470*/  SHF.R.U32.HI R5, RZ, 0x10, R5 ;  /* 0x00000010ff057819 */ /* 0x000fc40000011605 */
[----:B------:R-:W-:Y:S02]  /*6480*/  PRMT R14, R20, 0x5410, R32 ;  /* 0x00005410140e7816 */ /* 0x000fe40000000020 */
[----:B------:R-:W-:Y:S02]  /*6490*/  PRMT R13, R27, 0x5410, R33 ;  /* 0x000054101b0d7816 */ /* 0x000fe40000000021 */
[----:B------:R-:W-:Y:S02]  /*64a0*/  PRMT R36, R36, 0x5410, R28 ;  /* 0x0000541024247816 */ /* 0x000fe4000000001c */
[----:B------:R-:W-:Y:S02]  /*64b0*/  PRMT R12, R12, 0x5410, R7 ;  /* 0x000054100c0c7816 */ /* 0x000fe40000000007 */
[----:B------:R-:W-:Y:S02]  /*64c0*/  PRMT R10, R10, 0x5410, R29 ;  /* 0x000054100a0a7816 */ /* 0x000fe4000000001d */
[----:B------:R-:W-:Y:S01]  /*64d0*/  PRMT R11, R11, 0x5410, R5 ;  /* 0x000054100b0b7816 */ /* 0x000fe20000000005 */
[----:B-1----:R-:W-:-:S05]  /*64e0*/  VIADD R8, R0, 0xffffff80 ;  /* 0xffffff8000087836 */ /* 0x002fca0000000000 */
[----:B------:R-:W-:-:S04]  /*64f0*/  SHF.R.S32.HI R0, RZ, 0x1f, R8 ;  /* 0x0000001fff007819 */ /* 0x000fc80000011408 */
[----:B------:R-:W-:Y:S01]  /*6500*/  LEA.HI R0, R0, R8, RZ, 0x5 ;  /* 0x0000000800007211 */ /* 0x000fe200078f28ff */
[----:B------:R-:W-:Y:S01]  /*6510*/  IMAD.MOV.U32 R8, RZ, RZ, R24 ;  /* 0x000000ffff087224 */ /* 0x000fe200078e0018 */
[--C-:B------:R-:W-:Y:S02]  /*6520*/  SHF.R.U64 R24, R24, 0x10, R25.reuse ;  /* 0x0000001018187819 */ /* 0x100fe40000001219 */
[----:B------:R-:W-:Y:S02]  /*6530*/  SHF.R.S32.HI R0, RZ, 0x5, R0 ;  /* 0x00000005ff007819 */ /* 0x000fe40000011400 */
[----:B------:R-:W-:Y:S02]  /*6540*/  SHF.R.U32.HI R25, RZ, 0x10, R25 ;  /* 0x00000010ff197819 */ /* 0x000fe40000011619 */
[----:B------:R-:W-:Y:S01]  /*6550*/  PRMT R8, R8, 0x5410, R24 ;  /* 0x0000541008087816 */ /* 0x000fe20000000018 */
[----:B------:R-:W-:Y:S01]  /*6560*/  IMAD R3, R0, 0x200, R3 ;  /* 0x0000020000037824 */ /* 0x000fe200078e0203 */
[----:B------:R-:W-:-:S03]  /*6570*/  PRMT R4, R15, 0x5410, R25 ;  /* 0x000054100f047816 */ /* 0x000fc60000000019 */
[----:B------:R-:W-:-:S04]  /*6580*/  IMAD R3, R3, 0x2, R2 ;  /* 0x0000000203037824 */ /* 0x000fc800078e0202 */
[C---:B------:R-:W-:Y:S02]  /*6590*/  VIADD R6, R3.reuse, 0xc400 ;  /* 0x0000c40003067836 */ /* 0x040fe40000000000 */
[----:B------:R-:W-:Y:S02]  /*65a0*/  VIADD R0, R3, 0xc440 ;  /* 0x0000c44003007836 */ /* 0x000fe40000000000 */
[----:B------:R-:W-:Y:S01]  /*65b0*/  @P2 VIADD R0, R6, 0xffffffc0 ;  /* 0xffffffc006002836 */ /* 0x000fe20000000000 */
[----:B--2---:R-:W-:Y:S06]  /*65c0*/  @!P1 BRA `(.L_x_391) ;  /* 0x000000ec00d09947 */ /* 0x004fec0003800000 */
.L_x_566:
[----:B------:R-:W-:Y:S05]  /*65d0*/  BSYNC B1 ;  /* 0x0000000000017941 */ /* 0x000fea0003800000 */
.L_x_390:
[----:B------:R-:W-:Y:S01]  /*65e0*/  BSSY B1, `(.L_x_392) ;  /* 0x0000057000017945 */ /* 0x000fe20003800000 */
[----:B0-----:R-:W-:-:S03]  /*65f0*/  IMAD.MOV.U32 R9, RZ, RZ, R4 ;  /* 0x000000ffff097224 */ /* 0x001fc600078e0004 */
[----:B------:R-:W-:Y:S05]  /*6600*/  @P0 BRA `(.L_x_393) ;  /* 0x0000000400500947 */ /* 0x000fea0003800000 */
[----:B------:R-:W0:Y:S01]  /*6610*/  LDC R5, c[0x0][0x3d4] ;  /* 0x0000f500ff057b82 */ /* 0x000e220000000800 */
[C---:B------:R-:W-:Y:S01]  /*6620*/  VIADD R4, R26.reuse, 0x10 ;  /* 0x000000101a047836 */ /* 0x040fe20000000000 */
[----:B------:R-:W-:Y:S01]  /*6630*/  BSSY B2, `(.L_x_394) ;  /* 0x000002a000027945 */ /* 0x000fe20003800000 */
[----:B0-----:R-:W-:-:S03]  /*6640*/  ISETP.GE.AND P0, PT, R26, R5, PT ;  /* 0x000000051a00720c */ /* 0x001fc60003f06270 */
[----:B------:R-:W-:-:S10]  /*6650*/  ISETP.GE.AND P1, PT, R4, R5, PT ;  /* 0x000000050400720c */ /* 0x000fd40003f26270 */
[----:B------:R-:W-:Y:S05]  /*6660*/  @P0 BRA `(.L_x_395) ;  /* 0x0000000000980947 */ /* 0x000fea0003800000 */
[----:B------:R-:W0:Y:S01]  /*6670*/  LDS.128 R4, [R3+0xc400] ;  /* 0x00c4000003047984 */ /* 0x000e220000000c00 */
[C---:B------:R-:W-:Y:S01]  /*6680*/  IMAD.U32 R29, R36.reuse, 0x10000, RZ ;  /* 0x00010000241d7824 */ /* 0x040fe200078e00ff */
[----:B------:R-:W-:Y:S01]  /*6690*/  LOP3.LUT R30, R36, 0xffff0000, RZ, 0xc0, !PT ;  /* 0xffff0000241e7812 */ /* 0x000fe200078ec0ff */
[C---:B------:R-:W-:Y:S01]  /*66a0*/  IMAD.U32 R27, R14.reuse, 0x10000, RZ ;  /* 0x000100000e1b7824 */ /* 0x040fe200078e00ff */
[----:B------:R-:W-:Y:S01]  /*66b0*/  LOP3.LUT R28, R14, 0xffff0000, RZ, 0xc0, !PT ;  /* 0xffff00000e1c7812 */ /* 0x000fe200078ec0ff */
[C---:B0-----:R-:W-:Y:S01]  /*66c0*/  IMAD.U32 R15, R4.reuse, 0x10000, RZ ;  /* 0x00010000040f7824 */ /* 0x041fe200078e00ff */
[----:B------:R-:W-:Y:S01]  /*66d0*/  LOP3.LUT R4, R4, 0xffff0000, RZ, 0xc0, !PT ;  /* 0xffff000004047812 */ /* 0x000fe200078ec0ff */
[C---:B------:R-:W-:Y:S01]  /*66e0*/  IMAD.U32 R20, R5.reuse, 0x10000, RZ ;  /* 0x0001000005147824 */ /* 0x040fe200078e00ff */
[----:B------:R-:W-:Y:S01]  /*66f0*/  LOP3.LUT R5, R5, 0xffff0000, RZ, 0xc0, !PT ;  /* 0xffff000005057812 */ /* 0x000fe200078ec0ff */
[C---:B------:R-:W-:Y:S01]  /*6700*/  IMAD.U32 R24, R6.reuse, 0x10000, RZ ;  /* 0x0001000006187824 */ /* 0x040fe200078e00ff */
[----:B------:R-:W-:Y:S01]  /*6710*/  LOP3.LUT R6, R6, 0xffff0000, RZ, 0xc0, !PT ;  /* 0xffff000006067812 */ /* 0x000fe200078ec0ff */
[C---:B------:R-:W-:Y:S01]  /*6720*/  FMUL.FTZ R32, R4.reuse, R29 ;  /* 0x0000001d04207220 */ /* 0x040fe20000410000 */
[----:B------:R-:W-:Y:S01]  /*6730*/  FMUL.FTZ R4, R4, R27 ;  /* 0x0000001b04047220 */ /* 0x000fe20000410000 */
[----:B------:R-:W-:Y:S01]  /*6740*/  FMUL.FTZ R31, R5, R30 ;  /* 0x0000001e051f7220 */ /* 0x000fe20000410000 */
[----:B------:R-:W-:-:S02]  /*6750*/  IMAD.U32 R25, R7, 0x10000, RZ ;  /* 0x0001000007197824 */ /* 0x000fc400078e00ff */
[C---:B------:R-:W-:Y:S01]  /*6760*/  FFMA.FTZ R32, R15.reuse, R27, -R32 ;  /* 0x0000001b0f207223 */ /* 0x040fe20000010820 */
[----:B------:R-:W-:Y:S01]  /*6770*/  FFMA.FTZ R29, R15, R29, R4 ;  /* 0x0000001d0f1d7223 */ /* 0x000fe20000010004 */
[-C--:B------:R-:W-:Y:S01]  /*6780*/  FMUL.FTZ R27, R5, R28.reuse ;  /* 0x0000001c051b7220 */ /* 0x080fe20000410000 */
[----:B------:R-:W-:Y:S01]  /*6790*/  FFMA.FTZ R31, R20, R28, -R31 ;  /* 0x0000001c141f7223 */ /* 0x000fe2000001081f */
[----:B------:R-:W-:Y:S01]  /*67a0*/  LOP3.LUT R7, R7, 0xffff0000, RZ, 0xc0, !PT ;  /* 0xffff000007077812 */ /* 0x000fe200078ec0ff */
[C---:B------:R-:W-:Y:S01]  /*67b0*/  IMAD.U32 R15, R12.reuse, 0x10000, RZ ;  /* 0x000100000c0f7824 */ /* 0x040fe200078e00ff */
[----:B------:R-:W-:Y:S01]  /*67c0*/  LOP3.LUT R28, R12, 0xffff0000, RZ, 0xc0, !PT ;  /* 0xffff00000c1c7812 */ /* 0x000fe200078ec0ff */
[C---:B------:R-:W-:Y:S01]  /*67d0*/  IMAD.U32 R5, R13.reuse, 0x10000, RZ ;  /* 0x000100000d057824 */ /* 0x040fe200078e00ff */
[----:B------:R-:W-:Y:S01]  /*67e0*/  LOP3.LUT R4, R13, 0xffff0000, RZ, 0xc0, !PT ;  /* 0xffff00000d047812 */ /* 0x000fe200078ec0ff */
[----:B------:R-:W-:Y:S01]  /*67f0*/  FFMA.FTZ R20, R20, R30, R27 ;  /* 0x0000001e14147223 */ /* 0x000fe2000001001b */
[C---:B------:R-:W-:Y:S01]  /*6800*/  FMUL.FTZ R27, R6.reuse, R15 ;  /* 0x0000000f061b7220 */ /* 0x040fe20000410000 */
[-C--:B------:R-:W-:Y:S01]  /*6810*/  FMUL.FTZ R30, R6, R5.reuse ;  /* 0x00000005061e7220 */ /* 0x080fe20000410000 */
        /* <DEDUP_REMOVED lines=8> */
[----:B------:R-:W-:Y:S02]  /*68a0*/  F2FP.BF16.F32.PACK_AB R6, R15, R6 ;  /* 0x000000060f06723e */ /* 0x000fe400000010ff */
[----:B------:R-:W-:-:S05]  /*68b0*/  F2FP.BF16.F32.PACK_AB R7, R28, R7 ;  /* 0x000000071c07723e */ /* 0x000fca00000010ff */
[----:B------:R0:W-:Y:S02]  /*68c0*/  STS.128 [R3+0xc400], R4 ;  /* 0x00c4000403007388 */ /* 0x0001e40000000c00 */
.L_x_395:
[----:B------:R-:W-:Y:S05]  /*68d0*/  BSYNC B2 ;  /* 0x0000000000027941 */ /* 0x000fea0003800000 */
.L_x_394:
[----:B------:R-:W-:Y:S05]  /*68e0*/  @P1 BRA `(.L_x_393) ;  /* 0x0000000000981947 */ /* 0x000fea0003800000 */
[----:B0-----:R-:W0:Y:S01]  /*68f0*/  LDS.128 R4, [R0] ;  /* 0x0000000000047984 */ /* 0x001e220000000c00 */
        /* <DEDUP_REMOVED lines=17> */
[C---:B------:R-:W-:Y:S01]  /*6a10*/  FFMA.FTZ R31, R20.reuse, R28, -R31 ;  /* 0x0000001c141f7223 */ /* 0x040fe2000001081f */
        /* <DEDUP_REMOVED lines=18> */
[----:B------:R1:W-:Y:S02]  /*6b40*/  STS.128 [R0], R4 ;  /* 0x0000000400007388 */ /* 0x0003e40000000c00 */
.L_x_393:
[----:B------:R-:W-:Y:S05]  /*6b50*/  BSYNC B1 ;  /* 0x0000000000017941 */ /* 0x000fea0003800000 */
.L_x_392:
[----:B01----:R-:W-:-:S05]  /*6b60*/  VIADD R4, R18, 0x60 ;  /* 0x0000006012047836 */ /* 0x003fca0000000000 */
[----:B------:R-:W-:-:S13]  /*6b70*/  ISETP.GE.AND P0, PT, R4, R21, PT ;  /* 0x000000150400720c */ /* 0x000fda0003f06270 */
        /* <DEDUP_REMOVED lines=11> */
[----:B------:R-:W-:Y:S02]  /*6c30*/  LOP3.LUT R28, R14, 0xffff0000, RZ, 0xc0, !PT ;  /* 0xffff00000e1c7812 */ /* 0x000fe400078ec0ff */
[----:B------:R-:W-:Y:S01]  /*6c40*/  LOP3.LUT R31, R12, 0xffff0000, RZ, 0xc0, !PT ;  /* 0xffff00000c1f7812 */ /* 0x000fe200078ec0ff */
[C---:B0-----:R-:W-:Y:S01]  /*6c50*/  IMAD.U32 R15, R4.reuse, 0x10000, RZ ;  /* 0x00010000040f7824 */ /* 0x041fe200078e00ff */
[----:B------:R-:W-:Y:S01]  /*6c60*/  LOP3.LUT R4, R4, 0xffff0000, RZ, 0xc0, !PT ;  /* 0xffff000004047812 */ /* 0x000fe200078ec0ff */
[C---:B------:R-:W-:Y:S01]  /*6c70*/  IMAD.U32 R20, R5.reuse, 0x10000, RZ ;  /* 0x0001000005147824 */ /* 0x040fe200078e00ff */
[----:B------:R-:W-:Y:S01]  /*6c80*/  LOP3.LUT R5, R5, 0xffff0000, RZ, 0xc0, !PT ;  /* 0xffff000005057812 */ /* 0x000fe200078ec0ff */
[C---:B------:R-:W-:Y:S01]  /*6c90*/  IMAD.U32 R14, R6.reuse, 0x10000, RZ ;  /* 0x00010000060e7824 */ /* 0x040fe200078e00ff */
[----:B------:R-:W-:Y:S01]  /*6ca0*/  LOP3.LUT R6, R6, 0xffff0000, RZ, 0xc0, !PT ;  /* 0xffff000006067812 */ /* 0x000fe200078ec0ff */
[-C--:B------:R-:W-:Y:S01]  /*6cb0*/  FMUL.FTZ R24, R29, R4.reuse ;  /* 0x000000041d187220 */ /* 0x080fe20000410000 */
[----:B------:R-:W-:Y:S01]  /*6cc0*/  FMUL.FTZ R26, R27, R4 ;  /* 0x000000041b1a7220 */ /* 0x000fe20000410000 */
[----:B------:R-:W-:Y:S01]  /*6cd0*/  FMUL.FTZ R25, R36, R5 ;  /* 0x0000000524197220 */ /* 0x000fe20000410000 */
[----:B------:R-:W-:-:S02]  /*6ce0*/  IMAD.U32 R21, R7, 0x10000, RZ ;  /* 0x0001000007157824 */ /* 0x000fc400078e00ff */
[-C--:B------:R-:W-:Y:S01]  /*6cf0*/  FFMA.FTZ R4, R27, R15.reuse, -R24 ;  /* 0x0000000f1b047223 */ /* 0x080fe20000010818 */
[----:B------:R-:W-:Y:S01]  /*6d00*/  FFMA.FTZ R15, R29, R15, R26 ;  /* 0x0000000f1d0f7223 */ /* 0x000fe2000001001a */
[C---:B------:R-:W-:Y:S01]  /*6d10*/  FMUL.FTZ R27, R28.reuse, R5 ;  /* 0x000000051c1b7220 */ /* 0x040fe20000410000 */
[----:B------:R-:W-:Y:S01]  /*6d20*/  LOP3.LUT R7, R7, 0xffff0000, RZ, 0xc0, !PT ;  /* 0xffff000007077812 */ /* 0x000fe200078ec0ff */
[-C--:B------:R-:W-:Y:S01]  /*6d30*/  FFMA.FTZ R5, R28, R20.reuse, -R25 ;  /* 0x000000141c057223 */ /* 0x080fe20000010819 */
[C---:B------:R-:W-:Y:S01]  /*6d40*/  LOP3.LUT R29, R13.reuse, 0xffff0000, RZ, 0xc0, !PT ;  /* 0xffff00000d1d7812 */ /* 0x040fe200078ec0ff */
[----:B------:R-:W-:Y:S02]  /*6d50*/  IMAD.U32 R28, R12, 0x10000, RZ ;  /* 0x000100000c1c7824 */ /* 0x000fe400078e00ff */
[----:B------:R-:W-:Y:S01]  /*6d60*/  FFMA.FTZ R20, R36, R20, R27 ;  /* 0x0000001424147223 */ /* 0x000fe2000001001b */
[----:B------:R-:W-:Y:S02]  /*6d70*/  IMAD.U32 R26, R13, 0x10000, RZ ;  /* 0x000100000d1a7824 */ /* 0x000fe400078e00ff */
[-C--:B------:R-:W-:Y:S01]  /*6d80*/  FMUL.FTZ R12, R31, R7.reuse ;  /* 0x000000071f0c7220 */ /* 0x080fe20000410000 */
[-C--:B------:R-:W-:Y:S01]  /*6d90*/  FMUL.FTZ R13, R28, R6.reuse ;  /* 0x000000061c0d7220 */ /* 0x080fe20000410000 */
[C---:B------:R-:W-:Y:S01]  /*6da0*/  FMUL.FTZ R24, R29.reuse, R7 ;  /* 0x000000071d187220 */ /* 0x040fe20000410000 */
[C---:B------:R-:W-:Y:S01]  /*6db0*/  FMUL.FTZ R25, R26.reuse, R6 ;  /* 0x000000061a197220 */ /* 0x040fe20000410000 */
[-C--:B------:R-:W-:Y:S01]  /*6dc0*/  FFMA.FTZ R7, R29, R21.reuse, -R12 ;  /* 0x000000151d077223 */ /* 0x080fe2000001080c */
[-C--:B------:R-:W-:Y:S01]  /*6dd0*/  FFMA.FTZ R6, R26, R14.reuse, -R13 ;  /* 0x0000000e1a067223 */ /* 0x080fe2000001080d */
[----:B------:R-:W-:Y:S01]  /*6de0*/  FFMA.FTZ R24, R31, R21, R24 ;  /* 0x000000151f187223 */ /* 0x000fe20000010018 */
[----:B------:R-:W-:Y:S01]  /*6df0*/  FFMA.FTZ R25, R28, R14, R25 ;  /* 0x0000000e1c197223 */ /* 0x000fe20000010019 */
[----:B------:R-:W-:-:S02]  /*6e00*/  F2FP.BF16.F32.PACK_AB R4, R15, R4 ;  /* 0x000000040f04723e */ /* 0x000fc400000010ff */
[----:B------:R-:W-:Y:S02]  /*6e10*/  F2FP.BF16.F32.PACK_AB R5, R20, R5 ;  /* 0x000000051405723e */ /* 0x000fe400000010ff */
[----:B------:R-:W-:Y:S02]  /*6e20*/  F2FP.BF16.F32.PACK_AB R6, R25, R6 ;  /* 0x000000061906723e */ /* 0x000fe400000010ff */
[----:B------:R-:W-:-:S05]  /*6e30*/  F2FP.BF16.F32.PACK_AB R7, R24, R7 ;  /* 0x000000071807723e */ /* 0x000fca00000010ff */
[----:B------:R0:W-:Y:S02]  /*6e40*/  STS.128 [R3+0xf400], R4 ;  /* 0x00f4000403007388 */ /* 0x0001e40000000c00 */
.L_x_398:
[----:B------:R-:W-:Y:S05]  /*6e50*/  BSYNC B1 ;  /* 0x0000000000017941 */ /* 0x000fea0003800000 */
.L_x_397:
[----:B------:R-:W-:Y:S05]  /*6e60*/  @P1 BRA `(.L_x_396) ;  /* 0x00000010005c1947 */ /* 0x000fea0003800000 */
[----:B0-----:R-:W0:Y:S01]  /*6e70*/  LDS.128 R4, [R0+0x3000] ;  /* 0x0030000000047984 */ /* 0x001e220000000c00 */
        /* <DEDUP_REMOVED lines=17> */
[----:B------:R-:W-:Y:S01]  /*6f90*/  FMUL.FTZ R15, R24, R5 ;  /* 0x00000005180f7220 */ /* 0x000fe20000410000 */
[----:B------:R-:W-:Y:S01]  /*6fa0*/  LOP3.LUT R6, R6, 0xffff0000, RZ, 0xc0, !PT ;  /* 0xffff000006067812 */ /* 0x000fe200078ec0ff */
[-C--:B------:R-:W-:Y:S01]  /*6fb0*/  FFMA.FTZ R5, R24, R12.reuse, -R13 ;  /* 0x0000000c18057223 */ /* 0x080fe2000001080d */
[----:B------:R-:W-:Y:S01]  /*6fc0*/  LOP3.LUT R20, R9, 0xffff0000, RZ, 0xc0, !PT ;  /* 0xffff000009147812 */ /* 0x000fe200078ec0ff */
[----:B------:R-:W-:Y:S02]  /*6fd0*/  IMAD.U32 R24, R11, 0x10000, RZ ;  /* 0x000100000b187824 */ /* 0x000fe400078e00ff */
[----:B------:R-:W-:Y:S01]  /*6fe0*/  FFMA.FTZ R12, R26, R12, R15 ;  /* 0x0000000c1a0c7223 */ /* 0x000fe2000001000f */
[----:B------:R-:W-:Y:S02]  /*6ff0*/  IMAD.U32 R14, R9, 0x10000, RZ ;  /* 0x00010000090e7824 */ /* 0x000fe400078e00ff */
[-C--:B------:R-:W-:Y:S01]  /*7000*/  FMUL.FTZ R13, R28, R7.reuse ;  /* 0x000000071c0d7220 */ /* 0x080fe20000410000 */
[-C--:B------:R-:W-:Y:S01]  /*7010*/  FMUL.FTZ R9, R24, R6.reuse ;  /* 0x0000000618097220 */ /* 0x080fe20000410000 */
[----:B------:R-:W-:Y:S01]  /*7020*/  FMUL.FTZ R15, R20, R7 ;  /* 0x00000007140f7220 */ /* 0x000fe20000410000 */
[----:B------:R-:W-:Y:S01]  /*7030*/  FMUL.FTZ R11, R14, R6 ;  /* 0x000000060e0b7220 */ /* 0x000fe20000410000 */
[----:B------:R-:W-:Y:S01]  /*7040*/  FFMA.FTZ R7, R20, R10, -R13 ;  /* 0x0000000a14077223 */ /* 0x000fe2000001080d */
[----:B------:R-:W-:Y:S01]  /*7050*/  FFMA.FTZ R6, R14, R8, -R9 ;  /* 0x000000080e067223 */ /* 0x000fe20000010809 */
[----:B------:R-:W-:Y:S01]  /*7060*/  FFMA.FTZ R10, R28, R10, R15 ;  /* 0x0000000a1c0a7223 */ /* 0x000fe2000001000f */
[----:B------:R-:W-:Y:S01]  /*7070*/  FFMA.FTZ R11, R24, R8, R11 ;  /* 0x00000008180b7223 */ /* 0x000fe2000001000b */
[----:B------:R-:W-:-:S02]  /*7080*/  F2FP.BF16.F32.PACK_AB R4, R3, R4 ;  /* 0x000000040304723e */ /* 0x000fc400000010ff */
[----:B------:R-:W-:Y:S02]  /*7090*/  F2FP.BF16.F32.PACK_AB R5, R12, R5 ;  /* 0x000000050c05723e */ /* 0x000fe400000010ff */
[----:B------:R-:W-:Y:S02]  /*70a0*/  F2FP.BF16.F32.PACK_AB R6, R11, R6 ;  /* 0x000000060b06723e */ /* 0x000fe400000010ff */
[----:B------:R-:W-:-:S05]  /*70b0*/  F2FP.BF16.F32.PACK_AB R7, R10, R7 ;  /* 0x000000070a07723e */ /* 0x000fca00000010ff */
[----:B------:R1:W-:Y:S01]  /*70c0*/  STS.128 [R0+0x3000], R4 ;  /* 0x0030000400007388 */ /* 0x0003e20000000c00 */
[----:B------:R-:W-:Y:S05]  /*70d0*/  BRA `(.L_x_396) ;  /* 0x0000000c00c07947 */ /* 0x000fea0003800000 */
.L_x_383:
[----:B------:R-:W0:Y:S01]  /*70e0*/  LDC R3, c[0x0][0x3d4] ;  /* 0x0000f500ff037b82 */ /* 0x000e220000000800 */
[----:B------:R-:W-:Y:S01]  /*70f0*/  IMAD R25, R33, -0xc0, R25 ;  /* 0xffffff4021197824 */ /* 0x000fe200078e0219 */
[----:B------:R-:W2:Y:S01]  /*7100*/  LDL R8, [R1+0x50] ;  /* 0x0000500001087983 */ /* 0x000ea20000100800 */
[----:B------:R-:W-:Y:S02]  /*7110*/  CS2R R4, SRZ ;  /* 0x0000000000047805 */ /* 0x000fe4000001ff00 */
[----:B------:R-:W-:Y:S02]  /*7120*/  CS2R R6, SRZ ;  /* 0x0000000000067805 */ /* 0x000fe4000001ff00 */
[----:B------:R-:W-:Y:S02]  /*7130*/  CS2R R26, SRZ ;  /* 0x00000000001a7805 */ /* 0x000fe4000001ff00 */
[----:B------:R-:W-:Y:S02]  /*7140*/  VIMNMX R21, R25, 0xc0, PT ;  /* 0x000000c019157848 */ /* 0x000fe40003fe0100 */
[----:B------:R-:W-:-:S02]  /*7150*/  CS2R R24, SRZ ;  /* 0x0000000000187805 */ /* 0x000fc4000001ff00 */
[----:B0-----:R-:W-:-:S04]  /*7160*/  ISETP.GE.AND P0, PT, R16, R3, PT ;  /* 0x000000031000720c */ /* 0x001fc80003f06270 */
[----:B------:R-:W-:-:S13]  /*7170*/  ISETP.GE.OR P1, PT, R18, R21, P0 ;  /* 0x000000151200720c */ /* 0x000fda0000726670 */
[----:B------:R0:W5:Y:S04]  /*7180*/  @!P1 LDG.E.128 R4, desc[UR56][R42.64] ;  /* 0x000000382a049981 */ /* 0x000168000c1e1d00 */
[----:B------:R0:W5:Y:S01]  /*7190*/  @!P1 LDG.E.128 R24, desc[UR56][R40.64] ;  /* 0x0000003828189981 */ /* 0x000162000c1e1d00 */
[----:B------:R-:W-:Y:S01]  /*71a0*/  UMOV UR4, 0xffffffff ;  /* 0xffffffff00047882 */ /* 0x000fe20000000000 */
[----:B--2---:R-:W-:Y:S02]  /*71b0*/  LEA.HI R0, R8, R8, RZ, 0x1 ;  /* 0x0000000808007211 */ /* 0x004fe400078f08ff */
[----:B0-----:R-:W-:Y:S05]  /*71c0*/  BRA.DIV UR4, `(.L_x_399) ;  /* 0x000000e204e47947 */ /* 0x001fea000b800000 */
.L_x_569:
[----:B------:R-:W-:Y:S01]  /*71d0*/  UMOV UR4, 0xffffffff ;  /* 0xffffffff00047882 */ /* 0x000fe20000000000 */
[----:B------:R-:W-:Y:S02]  /*71e0*/  LOP3.LUT R0, R0, 0xfffffffe, RZ, 0xc0, !PT ;  /* 0xfffffffe00007812 */ /* 0x000fe400078ec0ff */
[----:B------:R-:W-:Y:S05]  /*71f0*/  BRA.DIV UR4, `(.L_x_400) ;  /* 0x000000e604007947 */ /* 0x000fea000b800000 */
.L_x_572:
[----:B------:R-:W-:Y:S01]  /*7200*/  UMOV UR4, 0xffffffff ;  /* 0xffffffff00047882 */ /* 0x000fe20000000000 */
[----:B------:R-:W-:Y:S02]  /*7210*/  IMAD.IADD R0, R8, 0x1, -R0 ;  /* 0x0000000108007824 */ /* 0x000fe400078e0a00 */
[----:B------:R-:W-:Y:S05]  /*7220*/  BRA.DIV UR4, `(.L_x_401) ;  /* 0x000000e6041c7947 */ /* 0x000fea000b800000 */
.L_x_575:
[----:B------:R-:W-:Y:S01]  /*7230*/  UMOV UR4, 0xffffffff ;  /* 0xffffffff00047882 */ /* 0x000fe20000000000 */
[----:B------:R-:W-:Y:S02]  /*7240*/  SHF.L.U32 R9, R0, 0x1f, RZ ;  /* 0x0000001f00097819 */ /* 0x000fe400000006ff */
[----:B------:R-:W-:Y:S05]  /*7250*/  BRA.DIV UR4, `(.L_x_402) ;  /* 0x000000e604387947 */ /* 0x000fea000b800000 */
.L_x_578:
[----:B------:R-:W0:Y:S01]  /*7260*/  SYNCS.PHASECHK.TRANS64.TRYWAIT P1, [R2+URZ+0x30800], R9 ;  /* 0x03080009020075a7 */ /* 0x000e22000802017f */
[C---:B------:R-:W-:Y:S01]  /*7270*/  VIADD R0, R18.reuse, 0x60 ;  /* 0x0000006012007836 */ /* 0x040fe20000000000 */
[-C--:B------:R-:W-:Y:S01]  /*7280*/  ISETP.GE.OR P2, PT, R18, R21.reuse, P0 ;  /* 0x000000151200720c */ /* 0x080fe20000746670 */
[----:B-----5:R-:W-:Y:S01]  /*7290*/  IMAD.MOV.U32 R20, RZ, RZ, R4 ;  /* 0x000000ffff147224 */ /* 0x020fe200078e0004 */
[--C-:B------:R-:W-:Y:S01]  /*72a0*/  SHF.R.U64 R4, R4, 0x10, R5.reuse ;  /* 0x0000001004047819 */ /* 0x100fe20000001205 */
[----:B------:R-:W-:Y:S01]  /*72b0*/  IMAD.MOV.U32 R12, RZ, RZ, R6 ;  /* 0x000000ffff0c7224 */ /* 0x000fe200078e0006 */
[----:B------:R-:W-:Y:S01]  /*72c0*/  ISETP.GE.OR P0, PT, R0, R21, P0 ;  /* 0x000000150000720c */ /* 0x000fe20000706670 */
[--C-:B------:R-:W-:Y:S01]  /*72d0*/  IMAD.MOV.U32 R0, RZ, RZ, R5.reuse ;  /* 0x000000ffff007224 */ /* 0x100fe200078e0005 */
[----:B------:R-:W-:Y:S01]  /*72e0*/  SHF.R.U32.HI R5, RZ, 0x10, R5 ;  /* 0x00000010ff057819 */ /* 0x000fe20000011605 */
[--C-:B------:R-:W-:Y:S01]  /*72f0*/  IMAD.MOV.U32 R21, RZ, RZ, R7.reuse ;  /* 0x000000ffff157224 */ /* 0x100fe200078e0007 */
[--C-:B------:R-:W-:Y:S01]  /*7300*/  SHF.R.U64 R6, R6, 0x10, R7.reuse ;  /* 0x0000001006067819 */ /* 0x100fe20000001207 */
[----:B------:R-:W-:Y:S01]  /*7310*/  IMAD.MOV.U32 R13, RZ, RZ, R24 ;  /* 0x000000ffff0d7224 */ /* 0x000fe200078e0018 */
[----:B------:R-:W-:Y:S01]  /*7320*/  SHF.R.U32.HI R7, RZ, 0x10, R7 ;  /* 0x00000010ff077819 */ /* 0x000fe20000011607 */
[----:B------:R-:W-:Y:S01]  /*7330*/  IMAD.MOV.U32 R14, RZ, RZ, R25 ;  /* 0x000000ffff0e7224 */ /* 0x000fe200078e0019 */
[----:B------:R-:W-:Y:S01]  /*7340*/  PRMT R20, R20, 0x5410, R4 ;  /* 0x0000541014147816 */ /* 0x000fe20000000004 */
[----:B------:R-:W-:Y:S01]  /*7350*/  IMAD.MOV.U32 R15, RZ, RZ, R26 ;  /* 0x000000ffff0f7224 */ /* 0x000fe200078e001a */
[----:B------:R-:W-:Y:S01]  /*7360*/  PRMT R4, R4, 0x5410, R5 ;  /* 0x0000541004047816 */ /* 0x000fe20000000005 */
[----:B------:R-:W-:Y:S01]  /*7370*/  IMAD.MOV.U32 R5, RZ, RZ, R27 ;  /* 0x000000ffff057224 */ /* 0x000fe200078e001b */
[----:B------:R-:W-:Y:S01]  /*7380*/  PRMT R12, R12, 0x5410, R6 ;  /* 0x000054100c0c7816 */ /* 0x000fe20000000006 */
[----:B------:R-:W-:Y:S01]  /*7390*/  BSSY B1, `(.L_x_403) ;  /* 0x000000c000017945 */ /* 0x000fe20003800000 */
[----:B------:R-:W-:-:S02]  /*73a0*/  PRMT R21, R21, 0x5410, R7 ;  /* 0x0000541015157816 */ /* 0x000fc40000000007 */
[--C-:B------:R-:W-:Y:S02]  /*73b0*/  SHF.R.U64 R6, R24, 0x10, R25.reuse ;  /* 0x0000001018067819 */ /* 0x100fe40000001219 */
[----:B------:R-:W-:Y:S02]  /*73c0*/  SHF.R.U32.HI R7, RZ, 0x10, R25 ;  /* 0x00000010ff077819 */ /* 0x000fe40000011619 */
[--C-:B------:R-:W-:Y:S02]  /*73d0*/  SHF.R.U64 R8, R26, 0x10, R27.reuse ;  /* 0x000000101a087819 */ /* 0x100fe4000000121b */
[----:B------:R-:W-:Y:S02]  /*73e0*/  SHF.R.U32.HI R10, RZ, 0x10, R27 ;  /* 0x00000010ff0a7819 */ /* 0x000fe4000001161b */
[----:B------:R-:W-:Y:S02]  /*73f0*/  PRMT R0, R0, 0x5410, R5 ;  /* 0x0000541000007816 */ /* 0x000fe40000000005 */
[----:B------:R-:W-:-:S02]  /*7400*/  PRMT R13, R13, 0x5410, R6 ;  /* 0x000054100d0d7816 */ /* 0x000fc40000000006 */
[----:B------:R-:W-:Y:S02]  /*7410*/  PRMT R14, R14, 0x5410, R7 ;  /* 0x000054100e0e7816 */ /* 0x000fe40000000007 */
[----:B------:R-:W-:Y:S02]  /*7420*/  PRMT R15, R15, 0x5410, R8 ;  /* 0x000054100f0f7816 */ /* 0x000fe40000000008 */
[----:B------:R-:W-:Y:S01]  /*7430*/  PRMT R5, R5, 0x5410, R10 ;  /* 0x0000541005057816 */ /* 0x000fe2000000000a */
[----:B0-----:R-:W-:Y:S06]  /*7440*/  @!P1 BRA `(.L_x_404) ;  /* 0x000000e000e49947 */ /* 0x001fec0003800000 */
.L_x_579:
[----:B------:R-:W-:Y:S05]  /*7450*/  BSYNC B1 ;  /* 0x0000000000017941 */ /* 0x000fea0003800000 */
.L_x_403:
[----:B------:R-:W-:Y:S01]  /*7460*/  BSSY B1, `(.L_x_405) ;  /* 0x0000062000017945 */ /* 0x000fe20003800000 */
[C---:B------:R-:W-:Y:S02]  /*7470*/  PRMT R24, R0.reuse, 0x7610, R4 ;  /* 0x0000761000187816 */ /* 0x040fe40000000004 */
[----:B------:R-:W-:Y:S01]  /*7480*/  PRMT R0, R0, 0x7632, R5 ;  /* 0x0000763200007816 */ /* 0x000fe20000000005 */
[----:B------:R-:W-:Y:S06]  /*7490*/  @P2 BRA `(.L_x_406) ;  /* 0x0000000400782947 */ /* 0x000fec0003800000 */
[----:B------:R-:W2:Y:S01]  /*74a0*/  LDL R7, [R1+0x28] ;  /* 0x0000280001077983 */ /* 0x000ea20000100800 */
[----:B------:R-:W-:Y:S01]  /*74b0*/  IMAD.IADD R5, R16, 0x1, R3 ;  /* 0x0000000110057824 */ /* 0x000fe200078e0203 */
[C---:B------:R-:W-:Y:S01]  /*74c0*/  LOP3.LUT R33, R13.reuse, 0xffff0000, RZ, 0xc0, !PT ;  /* 0xffff00000d217812 */ /* 0x040fe200078ec0ff */
[----:B------:R-:W-:Y:S01]  /*74d0*/  IMAD.U32 R36, R13, 0x10000, RZ ;  /* 0x000100000d247824 */ /* 0x000fe200078e00ff */
[----:B------:R-:W1:Y:S01]  /*74e0*/  S2R R6, SR_TID.X ;  /* 0x0000000000067919 */ /* 0x000e620000002100 */
[----:B------:R-:W-:Y:S02]  /*74f0*/  IMAD.U32 R34, R20, 0x10000, RZ ;  /* 0x0001000014227824 */ /* 0x000fe400078e00ff */
[----:B-1----:R-:W-:-:S05]  /*7500*/  VIADD R10, R6, 0xffffff80 ;  /* 0xffffff80060a7836 */ /* 0x002fca0000000000 */
[----:B------:R-:W-:-:S04]  /*7510*/  SHF.R.S32.HI R8, RZ, 0x1f, R10 ;  /* 0x0000001fff087819 */ /* 0x000fc8000001140a */
[----:B------:R-:W-:-:S04]  /*7520*/  LEA.HI R8, R8, R10, RZ, 0x5 ;  /* 0x0000000a08087211 */ /* 0x000fc800078f28ff */
[----:B------:R-:W-:Y:S01]  /*7530*/  SHF.R.S32.HI R8, RZ, 0x5, R8 ;  /* 0x00000005ff087819 */ /* 0x000fe20000011408 */
[----:B--2---:R-:W-:-:S05]  /*7540*/  IMAD.SHL.U32 R4, R7, 0x40, RZ ;  /* 0x0000004007047824 */ /* 0x004fca00078e00ff */
[----:B------:R-:W-:-:S04]  /*7550*/  LOP3.LUT R6, R4, 0x1c0, RZ, 0xc0, !PT ;  /* 0x000001c004067812 */ /* 0x000fc800078ec0ff */
[C---:B------:R-:W-:Y:S02]  /*7560*/  LOP3.LUT R4, R6.reuse, 0x38, R16, 0xf8, !PT ;  /* 0x0000003806047812 */ /* 0x040fe400078ef810 */
[----:B------:R-:W-:Y:S02]  /*7570*/  SHF.R.U32.HI R7, RZ, 0x3, R6 ;  /* 0x00000003ff077819 */ /* 0x000fe40000011606 */
[----:B------:R-:W-:Y:S02]  /*7580*/  LOP3.LUT R6, R6, 0x38, R5, 0xf8, !PT ;  /* 0x0000003806067812 */ /* 0x000fe400078ef805 */
[-C--:B------:R-:W-:Y:S02]  /*7590*/  LOP3.LUT R4, R4, R7.reuse, RZ, 0x3c, !PT ;  /* 0x0000000704047212 */ /* 0x080fe400078e3cff */
[----:B------:R-:W-:-:S03]  /*75a0*/  LOP3.LUT R6, R6, R7, RZ, 0x3c, !PT ;  /* 0x0000000706067212 */ /* 0x000fc600078e3cff */
[C---:B------:R-:W-:Y:S02]  /*75b0*/  IMAD R5, R8.reuse, 0x200, R4 ;  /* 0x0000020008057824 */ /* 0x040fe400078e0204 */
[----:B0-----:R-:W-:Y:S02]  /*75c0*/  IMAD R9, R8, 0x200, R6 ;  /* 0x0000020008097824 */ /* 0x001fe400078e0206 */
[--C-:B------:R-:W-:Y:S02]  /*75d0*/  IMAD R42, R5, 0x2, R2.reuse ;  /* 0x00000002052a7824 */ /* 0x100fe400078e0202 */
[----:B------:R-:W-:-:S03]  /*75e0*/  IMAD R44, R9, 0x2, R2 ;  /* 0x00000002092c7824 */ /* 0x000fc600078e0202 */
[----:B------:R-:W0:Y:S04]  /*75f0*/  LDS.128 R4, [R42+0xc400] ;  /* 0x00c400002a047984 */ /* 0x000e280000000c00 */
[----:B------:R-:W1:Y:S01]  /*7600*/  LDS.128 R8, [R44+0xc400] ;  /* 0x00c400002c087984 */ /* 0x000e620000000c00 */
[C---:B0-----:R-:W-:Y:S01]  /*7610*/  IMAD.U32 R25, R4.reuse, 0x10000, RZ ;  /* 0x0001000004197824 */ /* 0x041fe200078e00ff */
[----:B------:R-:W-:Y:S01]  /*7620*/  LOP3.LUT R4, R4, 0xffff0000, RZ, 0xc0, !PT ;  /* 0xffff000004047812 */ /* 0x000fe200078ec0ff */
[C---:B------:R-:W-:Y:S01]  /*7630*/  IMAD.U32 R27, R6.reuse, 0x10000, RZ ;  /* 0x00010000061b7824 */ /* 0x040fe200078e00ff */
[----:B------:R-:W-:Y:S01]  /*7640*/  LOP3.LUT R6, R6, 0xffff0000, RZ, 0xc0, !PT ;  /* 0xffff000006067812 */ /* 0x000fe200078ec0ff */
[C---:B-1----:R-:W-:Y:S01]  /*7650*/  IMAD.U32 R29, R8.reuse, 0x10000, RZ ;  /* 0x00010000081d7824 */ /* 0x042fe200078e00ff */
[----:B------:R-:W-:Y:S01]  /*7660*/  LOP3.LUT R8, R8, 0xffff0000, RZ, 0xc0, !PT ;  /* 0xffff000008087812 */ /* 0x000fe200078ec0ff */
[C---:B------:R-:W-:Y:S01]  /*7670*/  IMAD.U32 R31, R10.reuse, 0x10000, RZ ;  /* 0x000100000a1f7824 */ /* 0x040fe200078e00ff */
[----:B------:R-:W-:Y:S01]  /*7680*/  LOP3.LUT R10, R10, 0xffff0000, RZ, 0xc0, !PT ;  /* 0xffff00000a0a7812 */ /* 0x000fe200078ec0ff */
[C---:B------:R-:W-:Y:S01]  /*7690*/  FMUL.FTZ R38, R29.reuse, R36 ;  /* 0x000000241d267220 */ /* 0x040fe20000410000 */
[-C--:B------:R-:W-:Y:S01]  /*76a0*/  FMUL.FTZ R40, R29, R34.reuse ;  /* 0x000000221d287220 */ /* 0x080fe20000410000 */
[----:B------:R-:W-:Y:S01]  /*76b0*/  LOP3.LUT R29, R20, 0xffff0000, RZ, 0xc0, !PT ;  /* 0xffff0000141d7812 */ /* 0x000fe200078ec0ff */
[----:B------:R-:W-:Y:S01]  /*76c0*/  FMUL.FTZ R37, R8, R33 ;  /* 0x0000002108257220 */ /* 0x000fe20000410000 */
[----:B------:R-:W-:Y:S01]  /*76d0*/  FFMA.FTZ R39, R25, R34, -R38 ;  /* 0x0000002219277223 */ /* 0x000fe20000010826 */
[----:B------:R-:W-:-:S02]  /*76e0*/  IMAD.U32 R38, R15, 0x10000, RZ ;  /* 0x000100000f267824 */ /* 0x000fc400078e00ff */
[----:B------:R-:W-:Y:S01]  /*76f0*/  FFMA.FTZ R40, R25, R36, R40 ;  /* 0x0000002419287223 */ /* 0x000fe20000010028 */
[----:B------:R-:W-:Y:S02]  /*7700*/  IMAD.U32 R34, R12, 0x10000, RZ ;  /* 0x000100000c227824 */ /* 0x000fe400078e00ff */
[-C--:B------:R-:W-:Y:S01]  /*7710*/  FMUL.FTZ R25, R8, R29.reuse ;  /* 0x0000001d08197220 */ /* 0x080fe20000410000 */
[----:B------:R-:W-:Y:S01]  /*7720*/  FFMA.FTZ R36, R4, R29, -R37 ;  /* 0x0000001d04247223 */ /* 0x000fe20000010825 */
[----:B------:R-:W-:Y:S01]  /*7730*/  FMUL.FTZ R8, R31, R38 ;  /* 0x000000261f087220 */ /* 0x000fe20000410000 */
[----:B------:R-:W-:Y:S01]  /*7740*/  LOP3.LUT R37, R15, 0xffff0000, RZ, 0xc0, !PT ;  /* 0xffff00000f257812 */ /* 0x000fe200078ec0ff */
[-C--:B------:R-:W-:Y:S01]  /*7750*/  FMUL.FTZ R31, R31, R34.reuse ;  /* 0x000000221f1f7220 */ /* 0x080fe20000410000 */
[----:B------:R-:W-:Y:S01]  /*7760*/  LOP3.LUT R29, R12, 0xffff0000, RZ, 0xc0, !PT ;  /* 0xffff00000c1d7812 */ /* 0x000fe200078ec0ff */
[----:B------:R-:W-:Y:S01]  /*7770*/  FFMA.FTZ R34, R27, R34, -R8 ;  /* 0x000000221b227223 */ /* 0x000fe20000010808 */
[----:B------:R-:W-:-:S02]  /*7780*/  IMAD.U32 R30, R9, 0x10000, RZ ;  /* 0x00010000091e7824 */ /* 0x000fc400078e00ff */
[----:B------:R-:W-:Y:S01]  /*7790*/  FFMA.FTZ R38, R27, R38, R31 ;  /* 0x000000261b267223 */ /* 0x000fe2000001001f */
[----:B------:R-:W-:Y:S01]  /*77a0*/  FMUL.FTZ R27, R10, R37 ;  /* 0x000000250a1b7220 */ /* 0x000fe20000410000 */
[----:B------:R-:W-:Y:S02]  /*77b0*/  IMAD.U32 R31, R14, 0x10000, RZ ;  /* 0x000100000e1f7824 */ /* 0x000fe400078e00ff */
[----:B------:R-:W-:Y:S01]  /*77c0*/  FFMA.FTZ R33, R4, R33, R25 ;  /* 0x0000002104217223 */ /* 0x000fe20000010019 */
[----:B------:R-:W-:Y:S02]  /*77d0*/  IMAD.U32 R26, R5, 0x10000, RZ ;  /* 0x00010000051a7824 */ /* 0x000fe400078e00ff */
[-C--:B------:R-:W-:Y:S01]  /*77e0*/  FMUL.FTZ R45, R10, R29.reuse ;  /* 0x0000001d0a2d7220 */ /* 0x080fe20000410000 */
[----:B------:R-:W-:Y:S02]  /*77f0*/  IMAD.U32 R25, R24, 0x10000, RZ ;  /* 0x0001000018197824 */ /* 0x000fe400078e00ff */
[----:B------:R-:W-:Y:S01]  /*7800*/  FFMA.FTZ R43, R6, R29, -R27 ;  /* 0x0000001d062b7223 */ /* 0x000fe2000001081b */
[----:B------:R-:W-:Y:S01]  /*7810*/  FMUL.FTZ R41, R30, R31 ;  /* 0x0000001f1e297220 */ /* 0x000fe20000410000 */
[----:B------:R-:W-:-:S02]  /*7820*/  IMAD.U32 R32, R11, 0x10000, RZ ;  /* 0x000100000b207824 */ /* 0x000fc400078e00ff */
[----:B------:R-:W-:Y:S01]  /*7830*/  FMUL.FTZ R30, R30, R25 ;  /* 0x000000191e1e7220 */ /* 0x000fe20000410000 */
[----:B------:R-:W-:Y:S02]  /*7840*/  IMAD.U32 R29, R0, 0x10000, RZ ;  /* 0x00010000001d7824 */ /* 0x000fe400078e00ff */
[----:B------:R-:W-:Y:S01]  /*7850*/  FFMA.FTZ R45, R6, R37, R45 ;  /* 0x00000025062d7223 */ /* 0x000fe2000001002d */
[----:B------:R-:W-:Y:S02]  /*7860*/  IMAD.U32 R27, R21, 0x10000, RZ ;  /* 0x00010000151b7824 */ /* 0x000fe400078e00ff */
[----:B------:R-:W-:Y:S01]  /*7870*/  FFMA.FTZ R41, R26, R25, -R41 ;  /* 0x000000191a297223 */ /* 0x000fe20000010829 */
[----:B------:R-:W-:Y:S01]  /*7880*/  IMAD.U32 R28, R7, 0x10000, RZ ;  /* 0x00010000071c7824 */ /* 0x000fe200078e00ff */
[----:B------:R-:W-:Y:S01]  /*7890*/  LOP3.LUT R9, R9, 0xffff0000, RZ, 0xc0, !PT ;  /* 0xffff000009097812 */ /* 0x000fe200078ec0ff */
[C---:B------:R-:W-:Y:S01]  /*78a0*/  FMUL.FTZ R37, R32.reuse, R29 ;  /* 0x0000001d20257220 */ /* 0x040fe20000410000 */
[----:B------:R-:W-:Y:S01]  /*78b0*/  LOP3.LUT R11, R11, 0xffff0000, RZ, 0xc0, !PT ;  /* 0xffff00000b0b7812 */ /* 0x000fe200078ec0ff */
[----:B------:R-:W-:Y:S01]  /*78c0*/  FMUL.FTZ R25, R32, R27 ;  /* 0x0000001b20197220 */ /* 0x000fe20000410000 */
[----:B------:R-:W-:Y:S01]  /*78d0*/  LOP3.LUT R8, R14, 0xffff0000, RZ, 0xc0, !PT ;  /* 0xffff00000e087812 */ /* 0x000fe200078ec0ff */
[----:B------:R-:W-:Y:S01]  /*78e0*/  FFMA.FTZ R30, R26, R31, R30 ;  /* 0x0000001f1a1e7223 */ /* 0x000fe2000001001e */
[----:B------:R-:W-:Y:S01]  /*78f0*/  LOP3.LUT R10, R0, 0xffff0000, RZ, 0xc0, !PT ;  /* 0xffff0000000a7812 */ /* 0x000fe200078ec0ff */
[----:B------:R-:W-:Y:S01]  /*7900*/  FFMA.FTZ R37, R28, R27, -R37 ;  /* 0x0000001b1c257223 */ /* 0x000fe20000010825 */
[----:B------:R-:W-:Y:S01]  /*7910*/  LOP3.LUT R4, R24, 0xffff0000, RZ, 0xc0, !PT ;  /* 0xffff000018047812 */ /* 0x000fe200078ec0ff */
[----:B------:R-:W-:Y:S01]  /*7920*/  FFMA.FTZ R25, R28, R29, R25 ;  /* 0x0000001d1c197223 */ /* 0x000fe20000010019 */
[----:B------:R-:W-:Y:S01]  /*7930*/  LOP3.LUT R6, R21, 0xffff0000, RZ, 0xc0, !PT ;  /* 0xffff000015067812 */ /* 0x000fe200078ec0ff */
[----:B------:R-:W-:Y:S01]  /*7940*/  FMUL.FTZ R26, R9, R8 ;  /* 0x00000008091a7220 */ /* 0x000fe20000410000 */
[----:B------:R-:W-:Y:S01]  /*7950*/  LOP3.LUT R5, R5, 0xffff0000, RZ, 0xc0, !PT ;  /* 0xffff000005057812 */ /* 0x000fe200078ec0ff */
[----:B------:R-:W-:Y:S01]  /*7960*/  FMUL.FTZ R28, R11, R10 ;  /* 0x0000000a0b1c7220 */ /* 0x000fe20000410000 */
[----:B------:R-:W-:Y:S01]  /*7970*/  LOP3.LUT R7, R7, 0xffff0000, RZ, 0xc0, !PT ;  /* 0xffff000007077812 */ /* 0x000fe200078ec0ff */
[----:B------:R-:W-:Y:S01]  /*7980*/  FMUL.FTZ R9, R9, R4 ;  /* 0x0000000409097220 */ /* 0x000fe20000410000 */
[----:B------:R-:W-:Y:S01]  /*7990*/  FMUL.FTZ R11, R11, R6 ;  /* 0x000000060b0b7220 */ /* 0x000fe20000410000 */
[----:B------:R-:W-:Y:S01]  /*79a0*/  FFMA.FTZ R26, R5, R4, -R26 ;  /* 0x00000004051a7223 */ /* 0x000fe2000001081a */
[----:B------:R-:W-:Y:S01]  /*79b0*/  F2FP.BF16.F32.PACK_AB R4, R36, R39 ;  /* 0x000000272404723e */ /* 0x000fe200000010ff */
[----:B------:R-:W-:Y:S01]  /*79c0*/  FFMA.FTZ R28, R7, R6, -R28 ;  /* 0x00000006071c7223 */ /* 0x000fe2000001081c */
[----:B------:R-:W-:Y:S01]  /*79d0*/  FFMA.FTZ R9, R5, R8, R9 ;  /* 0x0000000805097223 */ /* 0x000fe20000010009 */
[----:B------:R-:W-:Y:S01]  /*79e0*/  FFMA.FTZ R32, R7, R10, R11 ;  /* 0x0000000a07207223 */ /* 0x000fe2000001000b */
[----:B------:R-:W-:-:S02]  /*79f0*/  F2FP.BF16.F32.PACK_AB R6, R43, R34 ;  /* 0x000000222b06723e */ /* 0x000fc400000010ff */
[----:B------:R-:W-:Y:S02]  /*7a00*/  F2FP.BF16.F32.PACK_AB R5, R26, R41 ;  /* 0x000000291a05723e */ /* 0x000fe400000010ff */
[----:B------:R-:W-:Y:S02]  /*7a10*/  F2FP.BF16.F32.PACK_AB R7, R28, R37 ;  /* 0x000000251c07723e */ /* 0x000fe400000010ff */
[----:B------:R-:W-:Y:S02]  /*7a20*/  F2FP.BF16.F32.PACK_AB R8, R33, R40 ;  /* 0x000000282108723e */ /* 0x000fe400000010ff */
[----:B------:R-:W-:Y:S01]  /*7a30*/  F2FP.BF16.F32.PACK_AB R10, R45, R38 ;  /* 0x000000262d0a723e */ /* 0x000fe200000010ff */
[----:B------:R1:W-:Y:S01]  /*7a40*/  STS.128 [R42+0xc400], R4 ;  /* 0x00c400042a007388 */ /* 0x0003e20000000c00 */
[----:B------:R-:W-:Y:S02]  /*7a50*/  F2FP.BF16.F32.PACK_AB R9, R9, R30 ;  /* 0x0000001e0909723e */ /* 0x000fe400000010ff */
[----:B------:R-:W-:-:S05]  /*7a60*/  F2FP.BF16.F32.PACK_AB R11, R32, R25 ;  /* 0x00000019200b723e */ /* 0x000fca00000010ff */
[----:B------:R1:W-:Y:S02]  /*7a70*/  STS.128 [R44+0xc400], R8 ;  /* 0x00c400082c007388 */ /* 0x0003e40000000c00 */
.L_x_406:
[----:B------:R-:W-:Y:S05]  /*7a80*/  BSYNC B1 ;  /* 0x0000000000017941 */ /* 0x000fea0003800000 */
.L_x_405:
[----:B------:R-:W-:Y:S05]  /*7a90*/  @P0 BRA `(.L_x_396) ;  /* 0x0000000400500947 */ /* 0x000fea0003800000 */
[----:B-1----:R-:W2:Y:S01]  /*7aa0*/  LDL R5, [R1+0x38] ;  /* 0x0000380001057983 */ /* 0x002ea20000100800 */
[----:B------:R-:W-:-:S03]  /*7ab0*/  SHF.R.U32.HI R6, RZ, 0x3, R157 ;  /* 0x00000003ff067819 */ /* 0x000fc6000001169d */
[----:B------:R-:W3:Y:S01]  /*7ac0*/  LDL R44, [R1+0x5c] ;  /* 0x00005c00012c7983 */ /* 0x000ee20000100800 */
[----:B------:R-:W-:Y:S01]  /*7ad0*/  IMAD.IADD R4, R16, 0x1, R3 ;  /* 0x0000000110047824 */ /* 0x000fe200078e0203 */
[C---:B------:R-:W-:Y:S01]  /*7ae0*/  LOP3.LUT R40, R13.reuse, 0xffff0000, RZ, 0xc0, !PT ;  /* 0xffff00000d287812 */ /* 0x040fe200078ec0ff */
[----:B------:R-:W-:Y:S01]  /*7af0*/  IMAD.U32 R37, R13, 0x10000, RZ ;  /* 0x000100000d257824 */ /* 0x000fe200078e00ff */
[----:B------:R-:W-:Y:S01]  /*7b00*/  LOP3.LUT R41, R14, 0xffff0000, RZ, 0xc0, !PT ;  /* 0xffff00000e297812 */ /* 0x000fe200078ec0ff */
[----:B------:R-:W-:Y:S01]  /*7b10*/  IMAD.U32 R33, R20, 0x10000, RZ ;  /* 0x0001000014217824 */ /* 0x000fe200078e00ff */
[----:B------:R-:W-:Y:S01]  /*7b20*/  LOP3.LUT R3, R157, 0x38, R4, 0xf8, !PT ;  /* 0x000000389d037812 */ /* 0x000fe200078ef804 */
[----:B------:R-:W-:Y:S01]  /*7b30*/  IMAD.U32 R42, R14, 0x10000, RZ ;  /* 0x000100000e2a7824 */ /* 0x000fe200078e00ff */
[----:B------:R-:W-:Y:S01]  /*7b40*/  LOP3.LUT R20, R20, 0xffff0000, RZ, 0xc0, !PT ;  /* 0xffff000014147812 */ /* 0x000fe200078ec0ff */
[----:B------:R-:W-:Y:S01]  /*7b50*/  IMAD.U32 R38, R24, 0x10000, RZ ;  /* 0x0001000018267824 */ /* 0x000fe200078e00ff */
[----:B------:R-:W-:Y:S01]  /*7b60*/  LOP3.LUT R3, R3, R6, RZ, 0x3c, !PT ;  /* 0x0000000603037212 */ /* 0x000fe200078e3cff */
[----:B------:R-:W-:Y:S01]  /*7b70*/  IMAD.U32 R39, R15, 0x10000, RZ ;  /* 0x000100000f277824 */ /* 0x000fe200078e00ff */
[----:B------:R-:W-:-:S03]  /*7b80*/  LOP3.LUT R43, R0, 0xffff0000, RZ, 0xc0, !PT ;  /* 0xffff0000002b7812 */ /* 0x000fc600078ec0ff */
[----:B--2---:R-:W-:-:S04]  /*7b90*/  IMAD.IADD R3, R5, 0x1, R3 ;  /* 0x0000000105037824 */ /* 0x004fc800078e0203 */
[----:B------:R-:W-:Y:S01]  /*7ba0*/  IMAD R3, R3, 0x2, R2 ;  /* 0x0000000203037824 */ /* 0x000fe200078e0202 */
[----:B---3--:R-:W1:Y:S04]  /*7bb0*/  LDS.128 R4, [R44+0xc400] ;  /* 0x00c400002c047984 */ /* 0x008e680000000c00 */
[----:B0-----:R-:W0:Y:S01]  /*7bc0*/  LDS.128 R8, [R3+0xc400] ;  /* 0x00c4000003087984 */ /* 0x001e220000000c00 */
[C---:B-1----:R-:W-:Y:S01]  /*7bd0*/  IMAD.U32 R25, R4.reuse, 0x10000, RZ ;  /* 0x0001000004197824 */ /* 0x042fe200078e00ff */
[----:B------:R-:W-:Y:S01]  /*7be0*/  LOP3.LUT R4, R4, 0xffff0000, RZ, 0xc0, !PT ;  /* 0xffff000004047812 */ /* 0x000fe200078ec0ff */
[C---:B------:R-:W-:Y:S01]  /*7bf0*/  IMAD.U32 R26, R5.reuse, 0x10000, RZ ;  /* 0x00010000051a7824 */ /* 0x040fe200078e00ff */
[----:B------:R-:W-:Y:S01]  /*7c00*/  LOP3.LUT R5, R5, 0xffff0000, RZ, 0xc0, !PT ;  /* 0xffff000005057812 */ /* 0x000fe200078ec0ff */
[C---:B0-----:R-:W-:Y:S01]  /*7c10*/  IMAD.U32 R29, R8.reuse, 0x10000, RZ ;  /* 0x00010000081d7824 */ /* 0x041fe200078e00ff */
[----:B------:R-:W-:Y:S01]  /*7c20*/  LOP3.LUT R8, R8, 0xffff0000, RZ, 0xc0, !PT ;  /* 0xffff000008087812 */ /* 0x000fe200078ec0ff */
[C---:B------:R-:W-:Y:S01]  /*7c30*/  IMAD.U32 R30, R9.reuse, 0x10000, RZ ;  /* 0x00010000091e7824 */ /* 0x040fe200078e00ff */
[----:B------:R-:W-:Y:S01]  /*7c40*/  LOP3.LUT R9, R9, 0xffff0000, RZ, 0xc0, !PT ;  /* 0xffff000009097812 */ /* 0x000fe200078ec0ff */
[-C--:B------:R-:W-:Y:S01]  /*7c50*/  FMUL.FTZ R34, R37, R29.reuse ;  /* 0x0000001d25227220 */ /* 0x080fe20000410000 */
[C---:B------:R-:W-:Y:S01]  /*7c60*/  FMUL.FTZ R36, R33.reuse, R29 ;  /* 0x0000001d21247220 */ /* 0x040fe20000410000 */
[----:B------:R-:W-:Y:S01]  /*7c70*/  FMUL.FTZ R13, R40, R8 ;  /* 0x00000008280d7220 */ /* 0x000fe20000410000 */
[-C--:B------:R-:W-:Y:S01]  /*7c80*/  FMUL.FTZ R29, R42, R30.reuse ;  /* 0x0000001e2a1d7220 */ /* 0x080fe20000410000 */
[-C--:B------:R-:W-:Y:S01]  /*7c90*/  FFMA.FTZ R34, R33, R25.reuse, -R34 ;  /* 0x0000001921227223 */ /* 0x080fe20000010822 */
[----:B------:R-:W-:Y:S01]  /*7ca0*/  FFMA.FTZ R36, R37, R25, R36 ;  /* 0x0000001925247223 */ /* 0x000fe20000010024 */
[----:B------:R-:W-:Y:S01]  /*7cb0*/  FMUL.FTZ R33, R38, R30 ;  /* 0x0000001e26217220 */ /* 0x000fe20000410000 */
[----:B------:R-:W-:Y:S01]  /*7cc0*/  FMUL.FTZ R25, R20, R8 ;  /* 0x0000000814197220 */ /* 0x000fe20000410000 */
[----:B------:R-:W-:-:S02]  /*7cd0*/  IMAD.U32 R31, R10, 0x10000, RZ ;  /* 0x000100000a1f7824 */ /* 0x000fc400078e00ff */
[----:B------:R-:W-:Y:S01]  /*7ce0*/  FFMA.FTZ R13, R20, R4, -R13 ;  /* 0x00000004140d7223 */ /* 0x000fe2000001080d */
[----:B------:R-:W-:Y:S02]  /*7cf0*/  IMAD.U32 R37, R12, 0x10000, RZ ;  /* 0x000100000c257824 */ /* 0x000fe400078e00ff */
[-C--:B------:R-:W-:Y:S01]  /*7d00*/  FFMA.FTZ R29, R38, R26.reuse, -R29 ;  /* 0x0000001a261d7223 */ /* 0x080fe2000001081d */
[----:B------:R-:W-:Y:S01]  /*7d10*/  FFMA.FTZ R33, R42, R26, R33 ;  /* 0x0000001a2a217223 */ /* 0x000fe20000010021 */
[----:B------:R-:W-:Y:S01]  /*7d20*/  LOP3.LUT R10, R10, 0xffff0000, RZ, 0xc0, !PT ;  /* 0xffff00000a0a7812 */ /* 0x000fe200078ec0ff */
[----:B------:R-:W-:Y:S01]  /*7d30*/  FFMA.FTZ R25, R40, R4, R25 ;  /* 0x0000000428197223 */ /* 0x000fe20000010019 */
[----:B------:R-:W-:Y:S01]  /*7d40*/  LOP3.LUT R20, R12, 0xffff0000, RZ, 0xc0, !PT ;  /* 0xffff00000c147812 */ /* 0x000fe200078ec0ff */
[C---:B------:R-:W-:Y:S01]  /*7d50*/  IMAD.U32 R27, R6.reuse, 0x10000, RZ ;  /* 0x00010000061b7824 */ /* 0x040fe200078e00ff */
[----:B------:R-:W-:Y:S01]  /*7d60*/  LOP3.LUT R26, R15, 0xffff0000, RZ, 0xc0, !PT ;  /* 0xffff00000f1a7812 */ /* 0x000fe200078ec0ff */
[-C--:B------:R-:W-:Y:S01]  /*7d70*/  FMUL.FTZ R4, R39, R31.reuse ;  /* 0x0000001f27047220 */ /* 0x080fe20000410000 */
[----:B------:R-:W-:Y:S01]  /*7d80*/  FMUL.FTZ R12, R37, R31 ;  /* 0x0000001f250c7220 */ /* 0x000fe20000410000 */
[----:B------:R-:W-:Y:S01]  /*7d90*/  IMAD.U32 R32, R11, 0x10000, RZ ;  /* 0x000100000b207824 */ /* 0x000fe200078e00ff */
[----:B------:R-:W-:Y:S01]  /*7da0*/  LOP3.LUT R6, R6, 0xffff0000, RZ, 0xc0, !PT ;  /* 0xffff000006067812 */ /* 0x000fe200078ec0ff */
[----:B------:R-:W-:-:S02]  /*7db0*/  IMAD.U32 R30, R0, 0x10000, RZ ;  /* 0x00010000001e7824 */ /* 0x000fc400078e00ff */
[-C--:B------:R-:W-:Y:S01]  /*7dc0*/  FFMA.FTZ R8, R37, R27.reuse, -R4 ;  /* 0x0000001b25087223 */ /* 0x080fe20000010804 */
[-C--:B------:R-:W-:Y:S01]  /*7dd0*/  FMUL.FTZ R15, R26, R10.reuse ;  /* 0x0000000a1a0f7220 */ /* 0x080fe20000410000 */
[----:B------:R-:W-:Y:S01]  /*7de0*/  FMUL.FTZ R31, R20, R10 ;  /* 0x0000000a141f7220 */ /* 0x000fe20000410000 */
[----:B------:R-:W-:Y:S01]  /*7df0*/  LOP3.LUT R11, R11, 0xffff0000, RZ, 0xc0, !PT ;  /* 0xffff00000b0b7812 */ /* 0x000fe200078ec0ff */
[----:B------:R-:W-:Y:S02]  /*7e00*/  IMAD.U32 R4, R21, 0x10000, RZ ;  /* 0x0001000015047824 */ /* 0x000fe400078e00ff */
[----:B------:R-:W-:Y:S01]  /*7e10*/  FFMA.FTZ R10, R39, R27, R12 ;  /* 0x0000001b270a7223 */ /* 0x000fe2000001000c */
[----:B------:R-:W-:Y:S02]  /*7e20*/  IMAD.U32 R28, R7, 0x10000, RZ ;  /* 0x00010000071c7824 */ /* 0x000fe400078e00ff */
[----:B------:R-:W-:Y:S01]  /*7e30*/  FMUL.FTZ R27, R30, R32 ;  /* 0x000000201e1b7220 */ /* 0x000fe20000410000 */
[----:B------:R-:W-:Y:S01]  /*7e40*/  LOP3.LUT R39, R24, 0xffff0000, RZ, 0xc0, !PT ;  /* 0xffff000018277812 */ /* 0x000fe200078ec0ff */
[-C--:B------:R-:W-:Y:S01]  /*7e50*/  FFMA.FTZ R15, R20, R6.reuse, -R15 ;  /* 0x00000006140f7223 */ /* 0x080fe2000001080f */
[----:B------:R-:W-:Y:S01]  /*7e60*/  LOP3.LUT R21, R21, 0xffff0000, RZ, 0xc0, !PT ;  /* 0xffff000015157812 */ /* 0x000fe200078ec0ff */
[----:B------:R-:W-:Y:S01]  /*7e70*/  FFMA.FTZ R31, R26, R6, R31 ;  /* 0x000000061a1f7223 */ /* 0x000fe2000001001f */
[----:B------:R-:W-:Y:S01]  /*7e80*/  LOP3.LUT R7, R7, 0xffff0000, RZ, 0xc0, !PT ;  /* 0xffff000007077812 */ /* 0x000fe200078ec0ff */
[C---:B------:R-:W-:Y:S01]  /*7e90*/  FMUL.FTZ R37, R4.reuse, R32 ;  /* 0x0000002004257220 */ /* 0x040fe20000410000 */
[-C--:B------:R-:W-:Y:S01]  /*7ea0*/  FFMA.FTZ R27, R4, R28.reuse, -R27 ;  /* 0x0000001c041b7223 */ /* 0x080fe2000001081b */
[----:B------:R-:W-:Y:S01]  /*7eb0*/  FMUL.FTZ R0, R41, R9 ;  /* 0x0000000929007220 */ /* 0x000fe20000410000 */
[----:B------:R-:W-:Y:S01]  /*7ec0*/  FMUL.FTZ R6, R43, R11 ;  /* 0x0000000b2b067220 */ /* 0x000fe20000410000 */
[----:B------:R-:W-:Y:S01]  /*7ed0*/  FMUL.FTZ R4, R39, R9 ;  /* 0x0000000927047220 */ /* 0x000fe20000410000 */
[----:B------:R-:W-:Y:S01]  /*7ee0*/  FMUL.FTZ R20, R21, R11 ;  /* 0x0000000b15147220 */ /* 0x000fe20000410000 */
[----:B------:R-:W-:Y:S01]  /*7ef0*/  FFMA.FTZ R0, R39, R5, -R0 ;  /* 0x0000000527007223 */ /* 0x000fe20000010800 */
[----:B------:R-:W-:Y:S01]  /*7f00*/  FFMA.FTZ R14, R21, R7, -R6 ;  /* 0x00000007150e7223 */ /* 0x000fe20000010806 */
[----:B------:R-:W-:Y:S01]  /*7f10*/  FFMA.FTZ R37, R30, R28, R37 ;  /* 0x0000001c1e257223 */ /* 0x000fe20000010025 */
        /* <DEDUP_REMOVED lines=8> */
[----:B------:R2:W-:Y:S01]  /*7fa0*/  STS.128 [R44+0xc400], R4 ;  /* 0x00c400042c007388 */ /* 0x0005e20000000c00 */
[----:B------:R-:W-:-:S02]  /*7fb0*/  F2FP.BF16.F32.PACK_AB R9, R12, R33 ;  /* 0x000000210c09723e */ /* 0x000fc400000010ff */
[----:B------:R-:W-:-:S05]  /*7fc0*/  F2FP.BF16.F32.PACK_AB R11, R20, R37 ;  /* 0x00000025140b723e */ /* 0x000fca00000010ff */
[----:B------:R2:W-:Y:S02]  /*7fd0*/  STS.128 [R3+0xc400], R8 ;  /* 0x00c4000803007388 */ /* 0x0005e40000000c00 */
.L_x_396:
[----:B------:R-:W-:Y:S05]  /*7fe0*/  BSYNC B0 ;  /* 0x0000000000007941 */ /* 0x000fea0003800000 */
.L_x_382:
[----:B------:R-:W-:Y:S01]  /*7ff0*/  @!PT LDS RZ, [RZ] ;  /* 0x00000000fffff984 */ /* 0x000fe20000000800 */
[----:B------:R-:W-:Y:S01]  /*8000*/  @!PT LDS RZ, [RZ] ;  /* 0x00000000fffff984 */ /* 0x000fe20000000800 */
[----:B------:R-:W-:Y:S01]  /*8010*/  @!PT LDS RZ, [RZ] ;  /* 0x00000000fffff984 */ /* 0x000fe20000000800 */
[----:B------:R-:W-:Y:S01]  /*8020*/  @!PT LDS RZ, [RZ] ;  /* 0x00000000fffff984 */ /* 0x000fe20000000800 */
[----:B------:R3:W-:Y:S06]  /*8030*/  MEMBAR.ALL.CTA ;  /* 0x0000000000007992 */ /* 0x0007ec0000008000 */
[----:B---3--:R-:W3:Y:S01]  /*8040*/  FENCE.VIEW.ASYNC.S ;  /* 0x00000000000073c6 */ /* 0x008ee20000000000 */
[----:B------:R-:W-:Y:S05]  /*8050*/  WARPSYNC.ALL ;  /* 0x0000000000007948 */ /* 0x000fea0003800000 */
[----:B---3--:R-:W-:Y:S06]  /*8060*/  BAR.SYNC.DEFER_BLOCKING 0xd, 0x180 ;  /* 0x0346000000007b1d */ /* 0x008fec0000010000 */
.L_x_379:
[----:B------:R-:W-:-:S13]  /*8070*/  ISETP.NE.AND P0, PT, R152, 0x3, PT ;  /* 0x000000039800780c */ /* 0x000fda0003f05270 */
[----:B------:R-:W-:Y:S05]  /*8080*/  @!P0 BRA `(.L_x_407) ;  /* 0x0000000000048947 */ /* 0x000fea0003800000 */
[----:B------:R-:W-:Y:S01]  /*8090*/  BPT.TRAP 0x1 ;  /* 0x000000040000795c */ /* 0x000fe20000300000 */
.L_x_407:
[----:B012---:R-:W-:Y:S01]  /*80a0*/  IMAD R4, R22, 0x8, R2 ;  /* 0x0000000816047824 */ /* 0x007fe200078e0202 */
[----:B------:R-:W-:-:S04]  /*80b0*/  SHF.L.U32 R5, R153, 0x1f, RZ ;  /* 0x0000001f99057819 */ /* 0x000fc800000006ff */
[----:B------:R0:W1:Y:S01]  /*80c0*/  SYNCS.PHASECHK.TRANS64.TRYWAIT P1, [R4+URZ+0x30830], R5 ;  /* 0x03083005040075a7 */ /* 0x000062000802017f */
[----:B------:R-:W-:Y:S05]  /*80d0*/  @!P0 BRA `(.L_x_408) ;  /* 0x0000000000048947 */ /* 0x000fea0003800000 */
[----:B------:R-:W-:Y:S01]  /*80e0*/  BPT.TRAP 0x1 ;  /* 0x000000040000795c */ /* 0x000fe20000300000 */
.L_x_408:
[----:B------:R-:W-:Y:S02]  /*80f0*/  VIADD R0, R2, 0x12400 ;  /* 0x0001240002007836 */ /* 0x000fe40000000000 */
[----:B------:R-:W-:-:S03]  /*8100*/  IMAD R3, R35, 0x2000, R2 ;  /* 0x0000200023037824 */ /* 0x000fc600078e0202 */
[----:B------:R-:W-:Y:S02]  /*8110*/  SHF.R.U32.HI R0, RZ, 0x4, R0 ;  /* 0x00000004ff007819 */ /* 0x000fe40000011600 */
[----:B------:R2:W-:Y:S02]  /*8120*/  STL [R1+0x2c], R3 ;  /* 0x00002c0301007387 */ /* 0x0005e40000100800 */
[----:B------:R-:W-:-:S04]  /*8130*/  LOP3.LUT R0, R0, 0x3fff, RZ, 0xc0, !PT ;  /* 0x00003fff00007812 */ /* 0x000fc800078ec0ff */
[----:B------:R-:W-:Y:S01]  /*8140*/  LOP3.LUT R0, R0, 0x10000, RZ, 0xfc, !PT ;  /* 0x0001000000007812 */ /* 0x000fe200078efcff */
[----:B--2---:R-:W-:-:S04]  /*8150*/  VIADD R3, R3, 0xc400 ;  /* 0x0000c40003037836 */ /* 0x004fc80000000000 */
[----:B------:R2:W-:Y:S01]  /*8160*/  STL [R1+0x34], R0 ;  /* 0x0000340001007387 */ /* 0x0005e20000100800 */
[----:B------:R-:W-:-:S04]  /*8170*/  SHF.R.U32.HI R3, RZ, 0x4, R3 ;  /* 0x00000004ff037819 */ /* 0x000fc80000011603 */
[----:B------:R-:W-:Y:S01]  /*8180*/  LOP3.LUT R3, R3, 0x3fff, RZ, 0xc0, !PT ;  /* 0x00003fff03037812 */ /* 0x000fe200078ec0ff */
[----:B-1----:R-:W-:Y:S06]  /*8190*/  @P1 BRA `(.L_x_409) ;  /* 0x0000000000081947 */ /* 0x002fec0003800000 */
[----:B------:R-:W1:Y:S02]  /*81a0*/  SYNCS.PHASECHK.TRANS64.TRYWAIT P1, [R4+URZ+0x30830], R5 ;  /* 0x03083005040075a7 */ /* 0x000e64000802017f */
[----:B-1----:R-:W-:Y:S05]  /*81b0*/  @!P1 BRA `(.L_x_410) ;  /* 0x000000d4009c9947 */ /* 0x002fea0003800000 */
.L_x_409:
[----:B--2---:R-:W2:Y:S01]  /*81c0*/  LDL R0, [R1+0x34] ;  /* 0x0000340001007983 */ /* 0x004ea20000100800 */
[----:B------:R-:W-:Y:S01]  /*81d0*/  IMAD.MOV.U32 R7, RZ, RZ, 0x40000040 ;  /* 0x40000040ff077424 */ /* 0x000fe200078e00ff */
[----:B------:R-:W-:Y:S01]  /*81e0*/  LOP3.LUT R12, R3, 0x10000, RZ, 0xfc, !PT ;  /* 0x00010000030c7812 */ /* 0x000fe200078efcff */
[----:B------:R-:W-:Y:S01]  /*81f0*/  IMAD.MOV.U32 R13, RZ, RZ, 0x40000040 ;  /* 0x40000040ff0d7424 */ /* 0x000fe200078e00ff */
[----:B------:R-:W-:Y:S05]  /*8200*/  WARPSYNC.ALL ;  /* 0x0000000000007948 */ /* 0x000fea0003800000 */
[----:B------:R-:W-:Y:S01]  /*8210*/  R2UR UR7, R7 ;  /* 0x00000000070772ca */ /* 0x000fe200000e0000 */
[----:B------:R-:W3:Y:S01]  /*8220*/  LDL R11, [R1+0x54] ;  /* 0x00005400010b7983 */ /* 0x000ee20000100800 */
[----:B------:R-:W-:-:S02]  /*8230*/  R2UR UR4, R12 ;  /* 0x000000000c0472ca */ /* 0x000fc400000e0000 */
[----:B------:R-:W-:Y:S01]  /*8240*/  R2UR UR5, R13 ;  /* 0x000000000d0572ca */ /* 0x000fe200000e0000 */
[----:B-----5:R-:W-:Y:S01]  /*8250*/  WARPGROUP.ARRIVE ;  /* 0x00000000000079c5 */ /* 0x020fe20000000000 */
[----:B------:R-:W-:Y:S01]  /*8260*/  VIADD R20, R12, 0x2 ;  /* 0x000000020c147836 */ /* 0x000fe20000000000 */
[----:B------:R-:W-:Y:S01]  /*8270*/  P2R R10, PR, RZ, 0x1 ;  /* 0x00000001ff0a7803 */ /* 0x000fe20000000000 */
[----:B------:R-:W-:Y:S02]  /*8280*/  IMAD.MOV.U32 R9, RZ, RZ, 0x40000040 ;  /* 0x40000040ff097424 */ /* 0x000fe400078e00ff */
[----:B------:R-:W-:Y:S02]  /*8290*/  IMAD.MOV.U32 R21, RZ, RZ, 0x40000040 ;  /* 0x40000040ff157424 */ /* 0x000fe400078e00ff */
[----:B--2---:R-:W-:-:S05]  /*82a0*/  IMAD R6, R22, 0x600, R0 ;  /* 0x0000060016067824 */ /* 0x004fca00078e0200 */
[----:B------:R-:W-:-:S13]  /*82b0*/  R2UR UR6, R6 ;  /* 0x00000000060672ca */ /* 0x000fda00000e0000 */
[----:B------:R-:W-:Y:S01]  /*82c0*/  HGMMA.64x192x16.F32.BF16 R24, gdesc[UR4], RZ, !UPT, gsb0 ;  /* 0x02e00000041879f0 */ /* 0x000fe2000c0018ff */
[----:B------:R-:W-:Y:S01]  /*82d0*/  VIADD R8, R6, 0x2 ;  /* 0x0000000206087836 */ /* 0x000fe20000000000 */
[----:B------:R-:W-:Y:S02]  /*82e0*/  R2UR UR7, R9 ;  /* 0x00000000090772ca */ /* 0x000fe400000e0000 */
[----:B------:R-:W-:Y:S02]  /*82f0*/  R2UR UR4, R20 ;  /* 0x00000000140472ca */ /* 0x000fe400000e0000 */
[----:B------:R-:W-:Y:S02]  /*8300*/  R2UR UR6, R8 ;  /* 0x00000000080672ca */ /* 0x000fe400000e0000 */
[----:B------:R-:W-:Y:S01]  /*8310*/  R2UR UR5, R21 ;  /* 0x00000000150572ca */ /* 0x000fe200000e0000 */
[----:B------:R-:W-:Y:S02]  /*8320*/  VIADD R8, R6, 0x4 ;  /* 0x0000000406087836 */ /* 0x000fe40000000000 */
[----:B------:R-:W-:-:S02]  /*8330*/  VIADD R14, R12, 0x4 ;  /* 0x000000040c0e7836 */ /* 0x000fc40000000000 */
[----:B------:R-:W-:Y:S02]  /*8340*/  IMAD.MOV.U32 R9, RZ, RZ, 0x40000040 ;  /* 0x40000040ff097424 */ /* 0x000fe400078e00ff */
[----:B------:R-:W-:Y:S01]  /*8350*/  IMAD.MOV.U32 R15, RZ, RZ, 0x40000040 ;  /* 0x40000040ff0f7424 */ /* 0x000fe200078e00ff */
[----:B------:R-:W-:Y:S02]  /*8360*/  WARPGROUP.DEPBAR.LE gsb0, 0x0 ;  /* 0x00008000000079c5 */ /* 0x000fe40000010000 */
[----:B------:R-:W-:-:S06]  /*8370*/  WARPGROUP.ARRIVE ;  /* 0x00000000000079c5 */ /* 0x000fcc0000000000 */
[----:B------:R-:W-:Y:S01]  /*8380*/  HGMMA.64x192x16.F32.BF16 R24, gdesc[UR4], R24, gsb0 ;  /* 0x02e00000041879f0 */ /* 0x000fe20008001818 */
        /* <DEDUP_REMOVED lines=15> */
[----:B------:R-:W2:Y:S01]  /*8480*/  S2R R0, SR_TID.X ;  /* 0x0000000000007919 */ /* 0x000ea20000002100 */
[----:B------:R4:W-:Y:S01]  /*8490*/  STL.64 [R1+0x8], R12 ;  /* 0x0000080c01007387 */ /* 0x0009e20000100a00 */
[----:B--2---:R-:W-:-:S05]  /*84a0*/  VIADD R0, R0, 0xffffff80 ;  /* 0xffffff8000007836 */ /* 0x004fca0000000000 */
[----:B----4-:R-:W-:-:S04]  /*84b0*/  SHF.R.S32.HI R12, RZ, 0x1f, R0 ;  /* 0x0000001fff0c7819 */ /* 0x010fc80000011400 */
[----:B------:R-:W-:-:S04]  /*84c0*/  LEA.HI R12, R12, R0, RZ, 0x7 ;  /* 0x000000000c0c7211 */ /* 0x000fc800078f38ff */
[----:B------:R-:W-:-:S05]  /*84d0*/  LOP3.LUT R12, R12, 0xffffff80, RZ, 0xc0, !PT ;  /* 0xffffff800c0c7812 */ /* 0x000fca00078ec0ff */
[----:B------:R-:W-:-:S05]  /*84e0*/  IMAD.IADD R12, R0, 0x1, -R12 ;  /* 0x00000001000c7824 */ /* 0x000fca00078e0a0c */
[----:B------:R-:W-:-:S04]  /*84f0*/  SHF.R.S32.HI R0, RZ, 0x1f, R12 ;  /* 0x0000001fff007819 */ /* 0x000fc8000001140c */
[----:B------:R-:W-:-:S04]  /*8500*/  LEA.HI R0, R0, R12, RZ, 0x2 ;  /* 0x0000000c00007211 */ /* 0x000fc800078f10ff */
[----:B------:R-:W-:Y:S01]  /*8510*/  LOP3.LUT R0, R0, 0x7ffffffc, RZ, 0xc0, !PT ;  /* 0x7ffffffc00007812 */ /* 0x000fe200078ec0ff */
[----:B------:R-:W-:Y:S02]  /*8520*/  WARPGROUP.DEPBAR.LE gsb0, 0x0 ;  /* 0x00008000000079c5 */ /* 0x000fe40000010000 */
[----:B------:R-:W-:-:S06]  /*8530*/  WARPGROUP.ARRIVE ;  /* 0x00000000000079c5 */ /* 0x000fcc0000000000 */
[----:B------:R-:W-:Y:S01]  /*8540*/  HGMMA.64x192x16.F32.BF16 R24, gdesc[UR4], R24, gsb0 ;  /* 0x02e00000041879f0 */ /* 0x000fe20008001818 */
[----:B------:R-:W-:Y:S01]  /*8550*/  IMAD.IADD R0, R12, 0x1, -R0 ;  /* 0x000000010c007824 */ /* 0x000fe200078e0a00 */
[----:B------:R-:W-:Y:S01]  /*8560*/  ULDC UR4, c[0x0][0x988] ;  /* 0x0002620000047ab9 */ /* 0x000fe20000000800 */
[----:B------:R-:W-:-:S04]  /*8570*/  IMAD.MOV.U32 R3, RZ, RZ, -0x2 ;  /* 0xfffffffeff037424 */ /* 0x000fc800078e00ff */
[----:B------:R-:W-:-:S04]  /*8580*/  IMAD R3, R0, R3, 0xc0 ;  /* 0x000000c000037424 */ /* 0x000fc800078e0203 */
[----:B01----:R-:W-:-:S04]  /*8590*/  IMAD.IADD R5, R3, 0x1, R126 ;  /* 0x0000000103057824 */ /* 0x003fc800078e027e */
[----:B---3--:R-:W-:-:S05]  /*85a0*/  IMAD R5, R11, -0xc0, R5 ;  /* 0xffffff400b057824 */ /* 0x008fca00078e0205 */
        /* <DEDUP_REMOVED lines=8> */
[----:B------:R-:W-:Y:S02]  /*8630*/  FSEL R24, R24, -INF , P4 ;  /* 0xff80000018187808 */ /* 0x000fe40002000000 */
[----:B------:R-:W-:Y:S02]  /*8640*/  FSEL R25, R25, -INF , P3 ;  /* 0xff80000019197808 */ /* 0x000fe40001800000 */
[----:B------:R-:W-:Y:S02]  /*8650*/  FSEL R28, R28, -INF , P1 ;  /* 0xff8000001c1c7808 */ /* 0x000fe40000800000 */
[----:B------:R-:W-:Y:S02]  /*8660*/  FMNMX.FTZ R3, R24, R25, !PT ;  /* 0x0000001918037209 */ /* 0x000fe40007810000 */
[----:B------:R-:W-:-:S02]  /*8670*/  FSEL R29, R29, -INF , P2 ;  /* 0xff8000001d1d7808 */ /* 0x000fc40001000000 */
[----:B------:R-:W-:Y:S02]  /*8680*/  FMNMX.FTZ R0, R28, R3, !PT ;  /* 0x000000031c007209 */ /* 0x000fe40007810000 */
[----:B------:R-:W-:Y:S02]  /*8690*/  FSEL R125, R26, -INF , P4 ;  /* 0xff8000001a7d7808 */ /* 0x000fe40002000000 */
[----:B------:R-:W-:Y:S02]  /*86a0*/  ISETP.GT.AND P4, PT, R5, 0x11, PT ;  /* 0x000000110500780c */ /* 0x000fe40003f84270 */
[----:B------:R-:W-:Y:S02]  /*86b0*/  FSEL R32, R32, -INF , P5 ;  /* 0xff80000020207808 */ /* 0x000fe40002800000 */
[----:B------:R-:W-:Y:S02]  /*86c0*/  FMNMX.FTZ R3, R29, R0, !PT ;  /* 0x000000001d037209 */ /* 0x000fe40007810000 */
[----:B------:R-:W-:-:S02]  /*86d0*/  FSEL R124, R27, -INF , P3 ;  /* 0xff8000001b7c7808 */ /* 0x000fc40001800000 */
[----:B------:R-:W-:Y:S02]  /*86e0*/  ISETP.GT.AND P3, PT, R5, 0x18, PT ;  /* 0x000000180500780c */ /* 0x000fe40003f64270 */
[----:B------:R-:W-:Y:S02]  /*86f0*/  FSEL R33, R33, -INF , P4 ;  /* 0xff80000021217808 */ /* 0x000fe40002000000 */
[----:B------:R-:W-:Y:S02]  /*8700*/  FMNMX.FTZ R0, R32, R3, !PT ;  /* 0x0000000320007209 */ /* 0x000fe40007810000 */
[----:B------:R-:W-:Y:S02]  /*8710*/  FSEL R123, R30, -INF , P1 ;  /* 0xff8000001e7b7808 */ /* 0x000fe40000800000 */
[----:B------:R-:W-:Y:S02]  /*8720*/  ISETP.GT.AND P1, PT, R5, 0x19, PT ;  /* 0x000000190500780c */ /* 0x000fe40003f24270 */
        /* <DEDUP_REMOVED lines=127> */
[----:B------:R-:W-:Y:S02]  /*8f20*/  FMNMX.FTZ R3, R97, R0, !PT ;  /* 0x0000000061037209 */ /* 0x000fe40007810000 */
[----:B------:R-:W-:Y:S02]  /*8f30*/  FSEL R101, R101, -INF , P0 ;  /* 0xff80000065657808 */ /* 0x000fe40000000000 */
[----:B------:R-:W-:Y:S02]  /*8f40*/  FMNMX.FTZ R0, R100, R3, !PT ;  /* 0x0000000364007209 */ /* 0x000fe40007810000 */
        /* <DEDUP_REMOVED lines=23> */
[----:B------:R-:W-:Y:S02]  /*90c0*/  FMNMX.FTZ R3, R113, R0, !PT ;  /* 0x0000000071037209 */ /* 0x000fe40007810000 */
[----:B------:R-:W-:Y:S02]  /*90d0*/  FSEL R116, R116, -INF , P5 ;  /* 0xff80000074747808 */ /* 0x000fe40002800000 */
[----:B------:R-:W-:Y:S02]  /*90e0*/  ISETP.GT.AND P6, PT, R5, 0xb9, PT ;  /* 0x000000b90500780c */ /* 0x000fe40003fc4270 */
[----:B------:R-:W-:-:S02]  /*90f0*/  FMNMX.FTZ R0, R116, R3, !PT ;  /* 0x0000000374007209 */ /* 0x000fc40007810000 */
[----:B------:R-:W-:-:S04]  /*9100*/  FSEL R117, R117, -INF , P6 ;  /* 0xff80000075757808 */ /* 0x000fc80003000000 */
[----:B------:R-:W-:-:S05]  /*9110*/  FMNMX.FTZ R11, R117, R0, !PT ;  /* 0x00000000750b7209 */ /* 0x000fca0007810000 */
[----:B------:R-:W0:Y:S02]  /*9120*/  SHFL.BFLY PT, R0, R11, 0x2, 0x1f ;  /* 0x0c401f000b007f89 */ /* 0x000e2400000e0000 */
[----:B0-----:R-:W-:-:S05]  /*9130*/  FMNMX.FTZ R12, R11, R0, !PT ;  /* 0x000000000b0c7209 */ /* 0x001fca0007810000 */
[----:B------:R-:W0:Y:S01]  /*9140*/  SHFL.BFLY PT, R3, R12, 0x1, 0x1f ;  /* 0x0c201f000c037f89 */ /* 0x000e2200000e0000 */
[----:B------:R-:W-:Y:S02]  /*9150*/  P2R R7, PR, RZ, 0x1 ;  /* 0x00000001ff077803 */ /* 0x000fe40000000000 */
[----:B------:R-:W-:Y:S01]  /*9160*/  ISETP.GT.AND P0, PT, R5, 0xa0, PT ;  /* 0x000000a00500780c */ /* 0x000fe20003f04270 */
[----:B------:R-:W-:Y:S04]  /*9170*/  STL.64 [R1+0x20], R20 ;  /* 0x0000201401007387 */ /* 0x000fe80000100a00 */
[----:B------:R-:W-:Y:S01]  /*9180*/  STL.64 [R1+0x18], R14 ;  /* 0x0000180e01007387 */ /* 0x000fe20000100a00 */
[----:B------:R-:W-:-:S03]  /*9190*/  FSEL R106, R106, -INF , P0 ;  /* 0xff8000006a6a7808 */ /* 0x000fc60000000000 */
[----:B------:R1:W-:Y:S01]  /*91a0*/  STL.64 [R1+0x10], R8 ;  /* 0x0000100801007387 */ /* 0x0003e20000100a00 */
[----:B------:R-:W-:Y:S02]  /*91b0*/  ISETP.NE.AND P0, PT, R7, RZ, PT ;  /* 0x000000ff0700720c */ /* 0x000fe40003f05270 */
[----:B0-----:R-:W-:Y:S01]  /*91c0*/  FMNMX.FTZ R0, R12, R3, !PT ;  /* 0x000000030c007209 */ /* 0x001fe20007810000 */
[----:B------:R-:W-:Y:S01]  /*91d0*/  IMAD.U32 R3, RZ, RZ, UR4 ;  /* 0x00000004ff037e24 */ /* 0x000fe2000f8e00ff */
[----:B-1----:R-:W-:Y:S02]  /*91e0*/  P2R R9, PR, RZ, 0x4 ;  /* 0x00000004ff097803 */ /* 0x002fe40000000000 */
[C---:B------:R-:W-:Y:S01]  /*91f0*/  FSETP.NEU.FTZ.AND P2, PT, R0.reuse, -INF , PT ;  /* 0xff8000000000780b */ /* 0x040fe20003f5d000 */
[----:B------:R-:W-:Y:S01]  /*9200*/  FMUL.FTZ R6, R0, R3 ;  /* 0x0000000300067220 */ /* 0x000fe20000410000 */
[----:B------:R-:W-:Y:S02]  /*9210*/  FSEL R107, R107, -INF , P0 ;  /* 0xff8000006b6b7808 */ /* 0x000fe40000000000 */
[----:B------:R-:W-:-:S02]  /*9220*/  ISETP.NE.AND P0, PT, R10, RZ, PT ;  /* 0x000000ff0a00720c */ /* 0x000fc40003f05270 */
[----:B------:R-:W-:Y:S02]  /*9230*/  FSEL R6, R6, RZ, P2 ;  /* 0x000000ff06067208 */ /* 0x000fe40001000000 */
[----:B------:R-:W-:-:S03]  /*9240*/  FMNMX.FTZ R10, R125, R124, !PT ;  /* 0x0000007c7d0a7209 */ /* 0x000fc60007810000 */
[----:B------:R-:W-:Y:S01]  /*9250*/  FFMA.FTZ R7, R25, R3, -R6 ;  /* 0x0000000319077223 */ /* 0x000fe20000010806 */
        /* <DEDUP_REMOVED lines=8> */
[----:B------:R-:W-:-:S03]  /*92e0*/  FFMA.FTZ R12, R33, R3, -R6 ;  /* 0x00000003210c7223 */ /* 0x000fc60000010806 */
[----:B------:R-:W-:-:S04]  /*92f0*/  FMNMX.FTZ R10, R46, R27, !PT ;  /* 0x0000001b2e0a7209 */ /* 0x000fc80007810000 */
[----:B------:R-:W-:-:S04]  /*9300*/  FMNMX.FTZ R33, R47, R10, !PT ;  /* 0x0000000a2f217209 */ /* 0x000fc80007810000 */
[----:B------:R-:W-:-:S04]  /*9310*/  FMNMX.FTZ R10, R50, R33, !PT ;  /* 0x00000021320a7209 */ /* 0x000fc80007810000 */
[----:B------:R-:W-:-:S04]  /*9320*/  FMNMX.FTZ R33, R51, R10, !PT ;  /* 0x0000000a33217209 */ /* 0x000fc80007810000 */
[----:B------:R-:W-:-:S04]  /*9330*/  FMNMX.FTZ R10, R54, R33, !PT ;  /* 0x00000021360a7209 */ /* 0x000fc80007810000 */
[----:B------:R-:W-:Y:S02]  /*9340*/  FMNMX.FTZ R35, R55, R10, !PT ;  /* 0x0000000a37237209 */ /* 0x000fe40007810000 */
[----:B------:R-:W-:Y:S02]  /*9350*/  ISETP.NE.AND P2, PT, R9, RZ, PT ;  /* 0x000000ff0900720c */ /* 0x000fe40003f45270 */
[----:B------:R-:W-:Y:S01]  /*9360*/  FMNMX.FTZ R10, R58, R35, !PT ;  /* 0x000000233a0a7209 */ /* 0x000fe20007810000 */
[-CC-:B------:R-:W-:Y:S01]  /*9370*/  FFMA.FTZ R9, R29, R3.reuse, -R6.reuse ;  /* 0x000000031d097223 */ /* 0x180fe20000010806 */
[-CC-:B------:R-:W-:Y:S01]  /*9380*/  FFMA.FTZ R29, R45, R3.reuse, -R6.reuse ;  /* 0x000000032d1d7223 */ /* 0x180fe20000010806 */
[-CC-:B------:R-:W-:Y:S01]  /*9390*/  FFMA.FTZ R45, R68, R3.reuse, -R6.reuse ;  /* 0x00000003442d7223 */ /* 0x180fe20000010806 */
[----:B------:R-:W-:Y:S01]  /*93a0*/  FMNMX.FTZ R35, R59, R10, !PT ;  /* 0x0000000a3b237209 */ /* 0x000fe20007810000 */
[-CC-:B------:R-:W-:Y:S01]  /*93b0*/  FFMA.FTZ R68, R104, R3.reuse, -R6.reuse ;  /* 0x0000000368447223 */ /* 0x180fe20000010806 */
[----:B------:R-:W-:-:S02]  /*93c0*/  FFMA.FTZ R104, R105, R3, -R6 ;  /* 0x0000000369687223 */ /* 0x000fc40000010806 */
[----:B------:R-:W2:Y:S01]  /*93d0*/  LDL R105, [R1+0x3c] ;  /* 0x00003c0001697983 */ /* 0x000ea20000100800 */
        /* <DEDUP_REMOVED lines=8> */
[----:B------:R-:W-:Y:S02]  /*9460*/  P2R R8, PR, RZ, 0x2 ;  /* 0x00000002ff087803 */ /* 0x000fe40000000000 */
[----:B------:R-:W-:Y:S02]  /*9470*/  ISETP.GT.AND P1, PT, R5, 0x99, PT ;  /* 0x000000990500780c */ /* 0x000fe40003f24270 */
[----:B------:R-:W-:Y:S02]  /*9480*/  FMNMX.FTZ R37, R75, R10, !PT ;  /* 0x0000000a4b257209 */ /* 0x000fe40007810000 */
[----:B------:R-:W-:Y:S02]  /*9490*/  FSEL R103, R103, -INF , P1 ;  /* 0xff80000067677808 */ /* 0x000fe40000800000 */
[----:B------:R-:W-:-:S02]  /*94a0*/  FMNMX.FTZ R10, R78, R37, !PT ;  /* 0x000000254e0a7209 */ /* 0x000fc40007810000 */
[----:B------:R-:W-:Y:S01]  /*94b0*/  ISETP.NE.AND P1, PT, R8, RZ, PT ;  /* 0x000000ff0800720c */ /* 0x000fe20003f25270 */
[-CC-:B------:R-:W-:Y:S01]  /*94c0*/  FFMA.FTZ R8, R28, R3.reuse, -R6.reuse ;  /* 0x000000031c087223 */ /* 0x180fe20000010806 */
[----:B------:R-:W-:Y:S01]  /*94d0*/  FFMA.FTZ R28, R41, R3, -R6 ;  /* 0x00000003291c7223 */ /* 0x000fe20000010806 */
        /* <DEDUP_REMOVED lines=14> */
[----:B------:R-:W-:Y:S01]  /*95c0*/  FMNMX.FTZ R53, R103, R10, !PT ;  /* 0x0000000a67357209 */ /* 0x000fe20007810000 */
[----:B------:R0:W-:Y:S03]  /*95d0*/  MUFU.EX2 R27, R57 ;  /* 0x00000039001b7308 */ /* 0x0001e60000000800 */
[----:B------:R-:W-:Y:S02]  /*95e0*/  FMNMX.FTZ R10, R106, R53, !PT ;  /* 0x000000356a0a7209 */ /* 0x000fe40007810000 */
[----:B------:R-:W-:Y:S02]  /*95f0*/  FSEL R110, R110, -INF , P1 ;  /* 0xff8000006e6e7808 */ /* 0x000fe40000800000 */
[----:B0-----:R-:W-:Y:S02]  /*9600*/  FMNMX.FTZ R57, R107, R10, !PT ;  /* 0x0000000a6b397209 */ /* 0x001fe40007810000 */
[----:B------:R-:W-:-:S02]  /*9610*/  FSEL R111, R111, -INF , P2 ;  /* 0xff8000006f6f7808 */ /* 0x000fc40001000000 */
[----:B------:R-:W-:Y:S02]  /*9620*/  FMNMX.FTZ R10, R110, R57, !PT ;  /* 0x000000396e0a7209 */ /* 0x000fe40007810000 */
[----:B------:R-:W-:Y:S02]  /*9630*/  FSEL R114, R114, -INF , P3 ;  /* 0xff80000072727808 */ /* 0x000fe40001800000 */
[----:B------:R-:W-:Y:S01]  /*9640*/  FMNMX.FTZ R57, R111, R10, !PT ;  /* 0x0000000a6f397209 */ /* 0x000fe20007810000 */
[----:B------:R-:W-:Y:S01]  /*9650*/  FFMA.FTZ R61, R61, R3, -R6 ;  /* 0x000000033d3d7223 */ /* 0x000fe20000010806 */
[----:B------:R-:W-:Y:S02]  /*9660*/  FSEL R115, R115, -INF , P4 ;  /* 0xff80000073737808 */ /* 0x000fe40002000000 */
[----:B------:R-:W-:Y:S01]  /*9670*/  FMNMX.FTZ R10, R114, R57, !PT ;  /* 0x00000039720a7209 */ /* 0x000fe20007810000 */
[----:B------:R0:W-:Y:S01]  /*9680*/  MUFU.EX2 R33, R61 ;  /* 0x0000003d00217308 */ /* 0x0001e20000000800 */
[----:B------:R-:W-:-:S02]  /*9690*/  FSEL R118, R118, -INF , P5 ;  /* 0xff80000076767808 */ /* 0x000fc40002800000 */
[----:B------:R-:W-:Y:S02]  /*96a0*/  FSEL R119, R119, -INF , P6 ;  /* 0xff80000077777808 */ /* 0x000fe40003000000 */
[----:B0-----:R-:W-:-:S04]  /*96b0*/  FMNMX.FTZ R61, R115, R10, !PT ;  /* 0x0000000a733d7209 */ /* 0x001fc80007810000 */
[----:B------:R-:W-:Y:S01]  /*96c0*/  FMNMX.FTZ R10, R118, R61, !PT ;  /* 0x0000003d760a7209 */ /* 0x000fe20007810000 */
[----:B------:R-:W-:-:S03]  /*96d0*/  FFMA.FTZ R21, R49, R3, -R6 ;  /* 0x0000000331157223 */ /* 0x000fc60000010806 */
[----:B------:R-:W-:Y:S01]  /*96e0*/  FMNMX.FTZ R10, R119, R10, !PT ;  /* 0x0000000a770a7209 */ /* 0x000fe20007810000 */
[----:B------:R-:W-:-:S04]  /*96f0*/  FFMA.FTZ R49, R69, R3, -R6 ;  /* 0x0000000345317223 */ /* 0x000fc80000010806 */
[----:B------:R-:W0:Y:S01]  /*9700*/  SHFL.BFLY PT, R69, R10, 0x2, 0x1f ;  /* 0x0c401f000a457f89 */ /* 0x000e2200000e0000 */
[-CC-:B------:R-:W-:Y:S01]  /*9710*/  FFMA.FTZ R15, R40, R3.reuse, -R6.reuse ;  /* 0x00000003280f7223 */ /* 0x180fe20000010806 */
[----:B------:R-:W-:Y:S01]  /*9720*/  FFMA.FTZ R40, R77, R3, -R6 ;  /* 0x000000034d287223 */ /* 0x000fe20000010806 */
[----:B------:R-:W1:Y:S01]  /*9730*/  S2R R128, SR_TID.X ;  /* 0x0000000000807919 */ /* 0x000e620000002100 */
[----:B0-----:R-:W-:-:S05]  /*9740*/  FMNMX.FTZ R77, R10, R69, !PT ;  /* 0x000000450a4d7209 */ /* 0x001fca0007810000 */
[----:B------:R-:W0:Y:S01]  /*9750*/  SHFL.BFLY PT, R10, R77, 0x1, 0x1f ;  /* 0x0c201f004d0a7f89 */ /* 0x000e2200000e0000 */
        /* <DEDUP_REMOVED lines=12> */
[----:B------:R3:W-:Y:S01]  /*9820*/  MUFU.EX2 R35, R65 ;  /* 0x0000004100237308 */ /* 0x0007e20000000800 */
        /* <DEDUP_REMOVED lines=8> */
[----:B0-----:R-:W-:Y:S01]  /*98b0*/  FMNMX.FTZ R10, R77, R10, !PT ;  /* 0x0000000a4d0a7209 */ /* 0x001fe20007810000 */
[-CC-:B------:R-:W-:Y:S01]  /*98c0*/  FFMA.FTZ R92, R92, R3.reuse, -R6.reuse ;  /* 0x000000035c5c7223 */ /* 0x180fe20000010806 */
[-CC-:B------:R-:W-:Y:S01]  /*98d0*/  FFMA.FTZ R60, R93, R3.reuse, -R6.reuse ;  /* 0x000000035d3c7223 */ /* 0x180fe20000010806 */
[-CC-:B------:R-:W-:Y:S01]  /*98e0*/  FFMA.FTZ R61, R96, R3.reuse, -R6.reuse ;  /* 0x00000003603d7223 */ /* 0x180fe20000010806 */
[----:B------:R-:W-:-:S03]  /*98f0*/  FFMA.FTZ R64, R97, R3, -R6 ;  /* 0x0000000361407223 */ /* 0x000fc60000010806 */
[----:B------:R0:W-:Y:S01]  /*9900*/  MUFU.EX2 R41, R80 ;  /* 0x0000005000297308 */ /* 0x0001e20000000800 */
[-CC-:B---3--:R-:W-:Y:S01]  /*9910*/  FFMA.FTZ R65, R100, R3.reuse, -R6.reuse ;  /* 0x0000000364417223 */ /* 0x188fe20000010806 */
[-CC-:B------:R-:W-:Y:S01]  /*9920*/  FFMA.FTZ R127, R101, R3.reuse, -R6.reuse ;  /* 0x00000003657f7223 */ /* 0x180fe20000010806 */
[-CC-:B------:R-:W-:Y:S01]  /*9930*/  FFMA.FTZ R69, R108, R3.reuse, -R6.reuse ;  /* 0x000000036c457223 */ /* 0x180fe20000010806 */
[-CC-:B------:R-:W-:Y:S01]  /*9940*/  FFMA.FTZ R72, R109, R3.reuse, -R6.reuse ;  /* 0x000000036d487223 */ /* 0x180fe20000010806 */
[-CC-:B----4-:R-:W-:Y:S01]  /*9950*/  FFMA.FTZ R73, R112, R3.reuse, -R6.reuse ;  /* 0x0000000370497223 */ /* 0x190fe20000010806 */
[-CC-:B------:R-:W-:Y:S01]  /*9960*/  FFMA.FTZ R76, R113, R3.reuse, -R6.reuse ;  /* 0x00000003714c7223 */ /* 0x180fe20000010806 */
[-CC-:B------:R-:W-:Y:S01]  /*9970*/  FFMA.FTZ R77, R117, R3.reuse, -R6.reuse ;  /* 0x00000003754d7223 */ /* 0x180fe20000010806 */
[-C--:B0-----:R-:W-:Y:S01]  /*9980*/  FFMA.FTZ R80, R116, R3.reuse, -R6 ;  /* 0x0000000374507223 */ /* 0x081fe20000010806 */
[C---:B------:R-:W-:Y:S01]  /*9990*/  FMUL.FTZ R6, R10.reuse, R3 ;  /* 0x000000030a067220 */ /* 0x040fe20000410000 */
[----:B------:R-:W-:-:S04]  /*99a0*/  FSETP.NEU.FTZ.AND P1, PT, R10, -INF , PT ;  /* 0xff8000000a00780b */ /* 0x000fc80003f3d000 */
[----:B------:R-:W-:Y:S02]  /*99b0*/  FSEL R6, R6, RZ, P1 ;  /* 0x000000ff06067208 */ /* 0x000fe40000800000 */
[----:B-1----:R-:W-:-:S03]  /*99c0*/  LOP3.LUT R128, R128, 0x7f, RZ, 0xc0, !PT ;  /* 0x0000007f80807812 */ /* 0x002fc600078ec0ff */
[-CC-:B------:R-:W-:Y:S01]  /*99d0*/  FFMA.FTZ R81, R125, R3.reuse, -R6.reuse ;  /* 0x000000037d517223 */ /* 0x180fe20000010806 */
[-CC-:B------:R-:W-:Y:S01]  /*99e0*/  FFMA.FTZ R84, R124, R3.reuse, -R6.reuse ;  /* 0x000000037c547223 */ /* 0x180fe20000010806 */
[----:B------:R-:W-:Y:S01]  /*99f0*/  MUFU.EX2 R5, R5 ;  /* 0x0000000500057308 */ /* 0x000fe20000000800 */
[----:B------:R-:W-:Y:S01]  /*9a00*/  ISETP.NE.AND P1, PT, R128, RZ, PT ;  /* 0x000000ff8000720c */ /* 0x000fe20003f25270 */
[----:B------:R-:W-:-:S06]  /*9a10*/  FFMA.FTZ R85, R123, R3, -R6 ;  /* 0x000000037b557223 */ /* 0x000fcc0000010806 */
[----:B------:R-:W0:Y:S01]  /*9a20*/  MUFU.EX2 R7, R7 ;  /* 0x0000000700077308 */ /* 0x000e220000000800 */
[----:B------:R-:W-:-:S07]  /*9a30*/  FFMA.FTZ R89, R121, R3, -R6 ;  /* 0x0000000379597223 */ /* 0x000fce0000010806 */
[----:B------:R-:W-:Y:S08]  /*9a40*/  MUFU.EX2 R81, R81 ;  /* 0x0000005100517308 */ /* 0x000ff00000000800 */
[----:B------:R-:W1:Y:S08]  /*9a50*/  MUFU.EX2 R84, R84 ;  /* 0x0000005400547308 */ /* 0x000e700000000800 */
[----:B------:R-:W3:Y:S08]  /*9a60*/  MUFU.EX2 R8, R8 ;  /* 0x0000000800087308 */ /* 0x000ef00000000800 */
[----:B------:R4:W-:Y:S01]  /*9a70*/  MUFU.EX2 R53, R88 ;  /* 0x0000005800357308 */ /* 0x0009e20000000800 */
[-CC-:B------:R-:W-:Y:S01]  /*9a80*/  FFMA.FTZ R101, R47, R3.reuse, -R6.reuse ;  /* 0x000000032f657223 */ /* 0x180fe20000010806 */
[----:B----4-:R-:W-:-:S06]  /*9a90*/  FFMA.FTZ R88, R122, R3, -R6 ;  /* 0x000000037a587223 */ /* 0x010fcc0000010806 */
[----:B------:R-:W-:Y:S01]  /*9aa0*/  MUFU.EX2 R85, R85 ;  /* 0x0000005500557308 */ /* 0x000fe20000000800 */
[----:B------:R-:W-:Y:S01]  /*9ab0*/  FFMA.FTZ R47, R58, R3, -R6 ;  /* 0x000000033a2f7223 */ /* 0x000fe20000010806 */
[----:B------:R-:W-:-:S06]  /*9ac0*/  @!P1 VIADD R4, R4, 0x30840 ;  /* 0x0003084004049836 */ /* 0x000fcc0000000000 */
[----:B------:R-:W4:Y:S01]  /*9ad0*/  MUFU.EX2 R9, R9 ;  /* 0x0000000900097308 */ /* 0x000f220000000800 */
[-CC-:B------:R-:W-:Y:S01]  /*9ae0*/  FFMA.FTZ R58, R67, R3.reuse, -R6.reuse ;  /* 0x00000003433a7223 */ /* 0x180fe20000010806 */
[-CC-:B------:R-:W-:Y:S01]  /*9af0*/  FFMA.FTZ R93, R39, R3.reuse, -R6.reuse ;  /* 0x00000003275d7223 */ /* 0x180fe20000010806 */
[-CC-:B------:R-:W-:Y:S01]  /*9b00*/  FFMA.FTZ R96, R42, R3.reuse, -R6.reuse ;  /* 0x000000032a607223 */ /* 0x180fe20000010806 */
[----:B------:R-:W-:-:S04]  /*9b10*/  FFMA.FTZ R97, R43, R3, -R6 ;  /* 0x000000032b617223 */ /* 0x000fc80000010806 */
[----:B------:R-:W2:Y:S01]  /*9b20*/  MUFU.EX2 R88, R88 ;  /* 0x0000005800587308 */ /* 0x000ea20000000800 */
[-CC-:B------:R-:W-:Y:S01]  /*9b30*/  FFMA.FTZ R100, R46, R3.reuse, -R6.reuse ;  /* 0x000000032e647223 */ /* 0x180fe20000010806 */
[-CC-:B------:R-:W-:Y:S01]  /*9b40*/  FFMA.FTZ R67, R78, R3.reuse, -R6.reuse ;  /* 0x000000034e437223 */ /* 0x180fe20000010806 */
[-CC-:B------:R-:W-:Y:S01]  /*9b50*/  FFMA.FTZ R39, R50, R3.reuse, -R6.reuse ;  /* 0x0000000332277223 */ /* 0x180fe20000010806 */
[----:B------:R-:W-:-:S04]  /*9b60*/  FFMA.FTZ R42, R51, R3, -R6 ;  /* 0x00000003332a7223 */ /* 0x000fc80000010806 */
[----:B------:R-:W2:Y:S01]  /*9b70*/  MUFU.EX2 R11, R11 ;  /* 0x0000000b000b7308 */ /* 0x000ea20000000800 */
[-CC-:B------:R-:W-:Y:S01]  /*9b80*/  FFMA.FTZ R43, R54, R3.reuse, -R6.reuse ;  /* 0x00000003362b7223 */ /* 0x180fe20000010806 */
[-CC-:B------:R-:W-:Y:S01]  /*9b90*/  FFMA.FTZ R46, R55, R3.reuse, -R6.reuse ;  /* 0x00000003372e7223 */ /* 0x180fe20000010806 */
[----:B------:R-:W-:-:S05]  /*9ba0*/  FFMA.FTZ R78, R79, R3, -R6 ;  /* 0x000000034f4e7223 */ /* 0x000fca0000010806 */
[----:B------:R0:W-:Y:S01]  /*9bb0*/  MUFU.EX2 R57, R92 ;  /* 0x0000005c00397308 */ /* 0x0001e20000000800 */
[-CC-:B------:R-:W-:Y:S01]  /*9bc0*/  FFMA.FTZ R31, R31, R3.reuse, -R6.reuse ;  /* 0x000000031f1f7223 */ /* 0x180fe20000010806 */
[-CC-:B------:R-:W-:Y:S01]  /*9bd0*/  FFMA.FTZ R50, R59, R3.reuse, -R6.reuse ;  /* 0x000000033b327223 */ /* 0x180fe20000010806 */
[-CC-:B------:R-:W-:Y:S01]  /*9be0*/  FFMA.FTZ R51, R62, R3.reuse, -R6.reuse ;  /* 0x000000033e337223 */ /* 0x180fe20000010806 */
[-CC-:B------:R-:W-:Y:S01]  /*9bf0*/  FFMA.FTZ R54, R63, R3.reuse, -R6.reuse ;  /* 0x000000033f367223 */ /* 0x180fe20000010806 */
[-CC-:B------:R-:W-:Y:S01]  /*9c00*/  FFMA.FTZ R55, R66, R3.reuse, -R6.reuse ;  /* 0x0000000342377223 */ /* 0x180fe20000010806 */
[-CC-:B0-----:R-:W-:Y:S02]  /*9c10*/  FFMA.FTZ R92, R120, R3.reuse, -R6.reuse ;  /* 0x00000003785c7223 */ /* 0x181fe40000010806 */
[----:B------:R-:W0:Y:S01]  /*9c20*/  MUFU.EX2 R89, R89 ;  /* 0x0000005900597308 */ /* 0x000e220000000800 */
[----:B------:R-:W-:Y:S01]  /*9c30*/  FADD.FTZ R79, R5, R7 ;  /* 0x00000007054f7221 */ /* 0x000fe20000010000 */
[-C--:B------:R-:W-:Y:S01]  /*9c40*/  FFMA.FTZ R59, R70, R3.reuse, -R6 ;  /* 0x00000003463b7223 */ /* 0x080fe20000010806 */
[----:B------:R-:W-:Y:S01]  /*9c50*/  @!P1 PRMT R4, RZ, 0x654, R4 ;  /* 0x00000654ff049816 */ /* 0x000fe20000000004 */
[-CC-:B------:R-:W-:Y:S01]  /*9c60*/  FFMA.FTZ R62, R71, R3.reuse, -R6.reuse ;  /* 0x00000003473e7223 */ /* 0x180fe20000010806 */
[-CC-:B------:R-:W-:Y:S01]  /*9c70*/  FFMA.FTZ R63, R74, R3.reuse, -R6.reuse ;  /* 0x000000034a3f7223 */ /* 0x180fe20000010806 */
[----:B------:R-:W-:-:S02]  /*9c80*/  FFMA.FTZ R66, R75, R3, -R6 ;  /* 0x000000034b427223 */ /* 0x000fc40000010806 */
[----:B------:R-:W0:Y:S01]  /*9c90*/  MUFU.EX2 R12, R12 ;  /* 0x0000000c000c7308 */ /* 0x000e220000000800 */
[-CC-:B------:R-:W-:Y:S01]  /*9ca0*/  FFMA.FTZ R74, R82, R3.reuse, -R6.reuse ;  /* 0x00000003524a7223 */ /* 0x180fe20000010806 */
[-CC-:B------:R-:W-:Y:S01]  /*9cb0*/  FFMA.FTZ R75, R83, R3.reuse, -R6.reuse ;  /* 0x00000003534b7223 */ /* 0x180fe20000010806 */
[-CC-:B------:R-:W-:Y:S01]  /*9cc0*/  FFMA.FTZ R70, R86, R3.reuse, -R6.reuse ;  /* 0x0000000356467223 */ /* 0x180fe20000010806 */
[-CC-:B------:R-:W-:Y:S01]  /*9cd0*/  FFMA.FTZ R71, R87, R3.reuse, -R6.reuse ;  /* 0x0000000357477223 */ /* 0x180fe20000010806 */
[-CC-:B------:R-:W-:Y:S01]  /*9ce0*/  FFMA.FTZ R90, R90, R3.reuse, -R6.reuse ;  /* 0x000000035a5a7223 */ /* 0x180fe20000010806 */
[-CC-:B------:R-:W-:Y:S01]  /*9cf0*/  FFMA.FTZ R91, R91, R3.reuse, -R6.reuse ;  /* 0x000000035b5b7223 */ /* 0x180fe20000010806 */
[-CC-:B------:R-:W-:Y:S01]  /*9d00*/  FFMA.FTZ R94, R94, R3.reuse, -R6.reuse ;  /* 0x000000035e5e7223 */ /* 0x180fe20000010806 */
        /* <DEDUP_REMOVED lines=14> */
[----:B------:R-:W0:Y:S01]  /*9df0*/  MUFU.EX2 R13, R13 ;  /* 0x0000000d000d7308 */ /* 0x000e220000000800 */
[----:B-1----:R-:W-:Y:S01]  /*9e00*/  FADD.FTZ R6, R81, R84 ;  /* 0x0000005451067221 */ /* 0x002fe20000010000 */
[----:B---3--:R-:W-:Y:S01]  /*9e10*/  FADD.FTZ R82, R8, R79 ;  /* 0x0000004f08527221 */ /* 0x008fe20000010000 */
[----:B------:R1:W-:Y:S03]  /*9e20*/  @!P1 SYNCS.ARRIVE.TRANS64.RED.A1T0 RZ, [R4+URZ], RZ ;  /* 0x000000ff04ff99a7 */ /* 0x0003e6000810043f */
[----:B----4-:R-:W-:-:S02]  /*9e30*/  FADD.FTZ R82, R9, R82 ;  /* 0x0000005209527221 */ /* 0x010fc40000010000 */
[----:B------:R-:W3:Y:S01]  /*9e40*/  MUFU.EX2 R31, R31 ;  /* 0x0000001f001f7308 */ /* 0x000ee20000000800 */
[----:B-1----:R-:W-:Y:S01]  /*9e50*/  F2FP.BF16.F32.PACK_AB R4, R7, R5 ;  /* 0x000000050704723e */ /* 0x002fe200000010ff */
[----:B------:R-:W-:-:S06]  /*9e60*/  FADD.FTZ R5, R85, R6 ;  /* 0x0000000655057221 */ /* 0x000fcc0000010000 */
[----:B------:R-:W1:Y:S01]  /*9e70*/  MUFU.EX2 R14, R14 ;  /* 0x0000000e000e7308 */ /* 0x000e620000000800 */
[----:B--2---:R-:W-:Y:S01]  /*9e80*/  FADD.FTZ R6, R88, R5 ;  /* 0x0000000558067221 */ /* 0x004fe20000010000 */
[----:B------:R-:W-:-:S06]  /*9e90*/  FADD.FTZ R5, R11, R82 ;  /* 0x000000520b057221 */ /* 0x000fcc0000010000 */
[----:B------:R-:W2:Y:S01]  /*9ea0*/  MUFU.EX2 R93, R93 ;  /* 0x0000005d005d7308 */ /* 0x000ea20000000800 */
[----:B0-----:R-:W-:Y:S01]  /*9eb0*/  FADD.FTZ R7, R89, R6 ;  /* 0x0000000659077221 */ /* 0x001fe20000010000 */
[----:B------:R-:W-:-:S06]  /*9ec0*/  FADD.FTZ R6, R12, R5 ;  /* 0x000000050c067221 */ /* 0x000fcc0000010000 */
[----:B------:R-:W0:Y:S01]  /*9ed0*/  MUFU.EX2 R15, R15 ;  /* 0x0000000f000f7308 */ /* 0x000e220000000800 */
[----:B------:R-:W-:Y:S01]  /*9ee0*/  FADD.FTZ R82, R92, R7 ;  /* 0x000000075c527221 */ /* 0x000fe20000010000 */
[----:B------:R-:W-:-:S06]  /*9ef0*/  FADD.FTZ R5, R13, R6 ;  /* 0x000000060d057221 */ /* 0x000fcc0000010000 */
[----:B------:R-:W4:Y:S08]  /*9f00*/  MUFU.EX2 R96, R96 ;  /* 0x0000006000607308 */ /* 0x000f300000000800 */
[----:B------:R-:W4:Y:S01]  /*9f10*/  MUFU.EX2 R28, R28 ;  /* 0x0000001c001c7308 */ /* 0x000f220000000800 */
[----:B---3--:R-:W-:Y:S01]  /*9f20*/  FADD.FTZ R82, R31, R82 ;  /* 0x000000521f527221 */ /* 0x008fe20000010000 */
[----:B-1----:R-:W-:-:S06]  /*9f30*/  FADD.FTZ R6, R14, R5 ;  /* 0x000000050e067221 */ /* 0x002fcc0000010000 */
[----:B------:R-:W1:Y:S08]  /*9f40*/  MUFU.EX2 R97, R97 ;  /* 0x0000006100617308 */ /* 0x000e700000000800 */
[----:B------:R-:W3:Y:S01]  /*9f50*/  MUFU.EX2 R30, R30 ;  /* 0x0000001e001e7308 */ /* 0x000ee20000000800 */
[----:B--2---:R-:W-:Y:S01]  /*9f60*/  FADD.FTZ R5, R93, R82 ;  /* 0x000000525d057221 */ /* 0x004fe20000010000 */
[----:B0-----:R-:W-:-:S06]  /*9f70*/  FADD.FTZ R7, R15, R6 ;  /* 0x000000060f077221 */ /* 0x001fcc0000010000 */
[----:B------:R-:W0:Y:S08]  /*9f80*/  MUFU.EX2 R100, R100 ;  /* 0x0000006400647308 */ /* 0x000e300000000800 */
[----:B------:R-:W2:Y:S01]  /*9f90*/  MUFU.EX2 R29, R29 ;  /* 0x0000001d001d7308 */ /* 0x000ea20000000800 */
[----:B----4-:R-:W-:Y:S01]  /*9fa0*/  FADD.FTZ R6, R96, R5 ;  /* 0x0000000560067221 */ /* 0x010fe20000010000 */
[----:B------:R-:W-:-:S06]  /*9fb0*/  FADD.FTZ R7, R28, R7 ;  /* 0x000000071c077221 */ /* 0x000fcc0000010000 */
[----:B------:R-:W4:Y:S08]  /*9fc0*/  MUFU.EX2 R101, R101 ;  /* 0x0000006500657308 */ /* 0x000f300000000800 */
[----:B------:R-:W4:Y:S01]  /*9fd0*/  MUFU.EX2 R20, R20 ;  /* 0x0000001400147308 */ /* 0x000f220000000800 */
[----:B-1----:R-:W-:Y:S01]  /*9fe0*/  FADD.FTZ R5, R97, R6 ;  /* 0x0000000661057221 */ /* 0x002fe20000010000 */
[----:B---3--:R-:W-:-:S06]  /*9ff0*/  FADD.FTZ R6, R30, R7 ;  /* 0x000000071e067221 */ /* 0x008fcc0000010000 */
[----:B------:R-:W1:Y:S08]  /*a000*/  MUFU.EX2 R39, R39 ;  /* 0x0000002700277308 */ /* 0x000e700000000800 */
[----:B------:R-:W3:Y:S01]  /*a010*/  MUFU.EX2 R21, R21 ;  /* 0x0000001500157308 */ /* 0x000ee20000000800 */
[----:B0-----:R-:W-:Y:S01]  /*a020*/  FADD.FTZ R82, R100, R5 ;  /* 0x0000000564527221 */ /* 0x001fe20000010000 */
[----:B--2---:R-:W-:-:S06]  /*a030*/  FADD.FTZ R5, R29, R6 ;  /* 0x000000061d057221 */ /* 0x004fcc0000010000 */
        /* <DEDUP_REMOVED lines=12> */
[----:B------:R-:W0:Y:S01]  /*a100*/  MUFU.EX2 R47, R47 ;  /* 0x0000002f002f7308 */ /* 0x000e220000000800 */
[----:B------:R-:W-:Y:S01]  /*a110*/  F2FP.BF16.F32.PACK_AB R12, R12, R11 ;  /* 0x0000000b0c0c723e */ /* 0x000fe200000010ff */
[----:B----4-:R-:W-:Y:S01]  /*a120*/  FADD.FTZ R11, R43, R82 ;  /* 0x000000522b0b7221 */ /* 0x010fe20000010000 */
[----:B------:R-:W-:-:S05]  /*a130*/  F2FP.BF16.F32.PACK_AB R14, R14, R13 ;  /* 0x0000000d0e0e723e */ /* 0x000fca00000010ff */
[----:B------:R-:W2:Y:S01]  /*a140*/  MUFU.EX2 R50, R50 ;  /* 0x0000003200327308 */ /* 0x000ea20000000800 */
[----:B------:R-:W-:-:S07]  /*a150*/  FADD.FTZ R13, R25, R86 ;  /* 0x00000056190d7221 */ /* 0x000fce0000010000 */
[----:B------:R-:W4:Y:S01]  /*a160*/  MUFU.EX2 R32, R32 ;  /* 0x0000002000207308 */ /* 0x000f220000000800 */
[----:B------:R-:W-:Y:S01]  /*a170*/  F2FP.BF16.F32.PACK_AB R5, R84, R81 ;  /* 0x000000515405723e */ /* 0x000fe200000010ff */
[----:B-1----:R-:W-:-:S06]  /*a180*/  FADD.FTZ R82, R46, R11 ;  /* 0x0000000b2e527221 */ /* 0x002fcc0000010000 */
[----:B------:R-:W1:Y:S01]  /*a190*/  MUFU.EX2 R51, R51 ;  /* 0x0000003300337308 */ /* 0x000e620000000800 */
[----:B---3--:R-:W-:Y:S01]  /*a1a0*/  FADD.FTZ R84, R26, R13 ;  /* 0x0000000d1a547221 */ /* 0x008fe20000010000 */
[----:B0-----:R-:W-:-:S06]  /*a1b0*/  FADD.FTZ R11, R47, R82 ;  /* 0x000000522f0b7221 */ /* 0x001fcc0000010000 */
[----:B------:R-:W0:Y:S01]  /*a1c0*/  MUFU.EX2 R54, R54 ;  /* 0x0000003600367308 */ /* 0x000e220000000800 */
[----:B------:R-:W-:-:S07]  /*a1d0*/  FADD.FTZ R79, R27, R84 ;  /* 0x000000541b4f7221 */ /* 0x000fce0000010000 */
[----:B------:R-:W3:Y:S01]  /*a1e0*/  MUFU.EX2 R34, R34 ;  /* 0x0000002200227308 */ /* 0x000ee20000000800 */
[----:B--2---:R-:W-:Y:S01]  /*a1f0*/  FADD.FTZ R82, R50, R11 ;  /* 0x0000000b32527221 */ /* 0x004fe20000010000 */
[----:B----4-:R-:W-:-:S06]  /*a200*/  FADD.FTZ R84, R32, R79 ;  /* 0x0000004f20547221 */ /* 0x010fcc0000010000 */
[----:B------:R-:W2:Y:S01]  /*a210*/  MUFU.EX2 R55, R55 ;  /* 0x0000003700377308 */ /* 0x000ea20000000800 */
[----:B-1----:R-:W-:Y:S01]  /*a220*/  FADD.FTZ R11, R51, R82 ;  /* 0x00000052330b7221 */ /* 0x002fe20000010000 */
[----:B------:R-:W-:-:S06]  /*a230*/  FADD.FTZ R79, R33, R84 ;  /* 0x00000054214f7221 */ /* 0x000fcc0000010000 */
[----:B------:R-:W-:Y:S08]  /*a240*/  MUFU.EX2 R58, R58 ;  /* 0x0000003a003a7308 */ /* 0x000ff00000000800 */
[----:B------:R-:W1:Y:S01]  /*a250*/  MUFU.EX2 R45, R45 ;  /* 0x0000002d002d7308 */ /* 0x000e620000000800 */
[----:B0-----:R-:W-:Y:S01]  /*a260*/  FADD.FTZ R82, R54, R11 ;  /* 0x0000000b36527221 */ /* 0x001fe20000010000 */
[----:B------:R-:W-:-:S06]  /*a270*/  F2FP.BF16.F32.PACK_AB R6, R9, R8 ;  /* 0x000000080906723e */ /* 0x000fcc00000010ff */
[----:B------:R-:W0:Y:S01]  /*a280*/  MUFU.EX2 R59, R59 ;  /* 0x0000003b003b7308 */ /* 0x000e220000000800 */
[----:B------:R-:W-:Y:S01]  /*a290*/  F2FP.BF16.F32.PACK_AB R7, R88, R85 ;  /* 0x000000555807723e */ /* 0x000fe200000010ff */
[----:B---3--:R-:W-:-:S06]  /*a2a0*/  FADD.FTZ R84, R34, R79 ;  /* 0x0000004f22547221 */ /* 0x008fcc0000010000 */
[----:B------:R-:W3:Y:S01]  /*a2b0*/  MUFU.EX2 R49, R49 ;  /* 0x0000003100317308 */ /* 0x000ee20000000800 */
[----:B--2---:R-:W-:Y:S01]  /*a2c0*/  FADD.FTZ R11, R55, R82 ;  /* 0x00000052370b7221 */ /* 0x004fe20000010000 */
[----:B------:R-:W-:-:S06]  /*a2d0*/  FADD.FTZ R84, R35, R84 ;  /* 0x0000005423547221 */ /* 0x000fcc0000010000 */
[----:B------:R-:W2:Y:S01]  /*a2e0*/  MUFU.EX2 R62, R62 ;  /* 0x0000003e003e7308 */ /* 0x000ea20000000800 */
[----:B------:R4:W-:Y:S07]  /*a2f0*/  STSM.16.M88.4 [R154+0x1e800], R4 ;  /* 0x01e800049a007844 */ /* 0x0009ee0000000200 */
[----:B------:R-:W-:Y:S01]  /*a300*/  MUFU.EX2 R36, R36 ;  /* 0x0000002400247308 */ /* 0x000fe20000000800 */
[----:B------:R-:W-:Y:S01]  /*a310*/  F2FP.BF16.F32.PACK_AB R28, R28, R15 ;  /* 0x0000000f1c1c723e */ /* 0x000fe200000010ff */
[----:B-1----:R-:W-:-:S06]  /*a320*/  FADD.FTZ R84, R45, R84 ;  /* 0x000000542d547221 */ /* 0x002fcc0000010000 */
[----:B------:R-:W1:Y:S01]  /*a330*/  MUFU.EX2 R63, R63 ;  /* 0x0000003f003f7308 */ /* 0x000e620000000800 */
[----:B----4-:R-:W-:Y:S01]  /*a340*/  F2FP.BF16.F32.PACK_AB R4, R21, R20 ;  /* 0x000000141504723e */ /* 0x010fe200000010ff */
[----:B------:R-:W-:Y:S01]  /*a350*/  FADD.FTZ R20, R58, R11 ;  /* 0x0000000b3a147221 */ /* 0x000fe20000010000 */
[----:B------:R-:W-:Y:S01]  /*a360*/  F2FP.BF16.F32.PACK_AB R30, R29, R30 ;  /* 0x0000001e1d1e723e */ /* 0x000fe200000010ff */
[----:B------:R-:W4:Y:S01]  /*a370*/  LDL R81, [R1+0x44] ;  /* 0x0000440001517983 */ /* 0x000f220000100800 */
[----:B------:R-:W-:-:S03]  /*a380*/  F2FP.BF16.F32.PACK_AB R13, R92, R89 ;  /* 0x000000595c0d723e */ /* 0x000fc600000010ff */
[----:B------:R-:W1:Y:S01]  /*a390*/  MUFU.EX2 R66, R66 ;  /* 0x0000004200427308 */ /* 0x000e620000000800 */
[----:B------:R-:W-:Y:S01]  /*a3a0*/  F2FP.BF16.F32.PACK_AB R15, R93, R31 ;  /* 0x0000001f5d0f723e */ /* 0x000fe200000010ff */
[----:B0-----:R-:W-:Y:S01]  /*a3b0*/  FADD.FTZ R5, R59, R20 ;  /* 0x000000143b057221 */ /* 0x001fe20000010000 */
[----:B------:R-:W-:Y:S02]  /*a3c0*/  F2FP.BF16.F32.PACK_AB R29, R97, R96 ;  /* 0x00000060611d723e */ /* 0x000fe400000010ff */
[----:B------:R-:W-:-:S03]  /*a3d0*/  F2FP.BF16.F32.PACK_AB R31, R101, R100 ;  /* 0x00000064651f723e */ /* 0x000fc600000010ff */
[----:B------:R-:W0:Y:S01]  /*a3e0*/  MUFU.EX2 R38, R38 ;  /* 0x0000002600267308 */ /* 0x000e220000000800 */
[----:B---3--:R-:W-:Y:S01]  /*a3f0*/  FADD.FTZ R7, R49, R84 ;  /* 0x0000005431077221 */ /* 0x008fe20000010000 */
[----:B------:R-:W-:Y:S01]  /*a400*/  STSM.16.M88.4 [R105], R12 ;  /* 0x0000000c69007844 */ /* 0x000fe20000000200 */
[----:B--2---:R-:W-:-:S03]  /*a410*/  FADD.FTZ R20, R62, R5 ;  /* 0x000000053e147221 */ /* 0x004fc60000010000 */
[----:B------:R2:W-:Y:S01]  /*a420*/  STSM.16.M88.4 [R156], R28 ;  /* 0x0000001c9c007844 */ /* 0x0005e20000000200 */
[----:B-1----:R-:W-:Y:S01]  /*a430*/  FADD.FTZ R11, R63, R20 ;  /* 0x000000143f0b7221 */ /* 0x002fe20000010000 */
[----:B------:R-:W-:Y:S02]  /*a440*/  F2FP.BF16.F32.PACK_AB R6, R25, R24 ;  /* 0x000000181906723e */ /* 0x000fe400000010ff */
[----:B------:R-:W-:Y:S01]  /*a450*/  F2FP.BF16.F32.PACK_AB R5, R42, R39 ;  /* 0x000000272a05723e */ /* 0x000fe200000010ff */
[----:B------:R-:W-:Y:S01]  /*a460*/  FADD.FTZ R20, R66, R11 ;  /* 0x0000000b42147221 */ /* 0x000fe20000010000 */
[----:B--2---:R-:W-:-:S04]  /*a470*/  FADD.FTZ R28, R36, R7 ;  /* 0x00000007241c7221 */ /* 0x004fc80000010000 */
[----:B------:R-:W-:Y:S01]  /*a480*/  FADD.FTZ R13, R37, R28 ;  /* 0x0000001c250d7221 */ /* 0x000fe20000010000 */
[----:B------:R-:W-:Y:S02]  /*a490*/  F2FP.BF16.F32.PACK_AB R7, R46, R43 ;  /* 0x0000002b2e07723e */ /* 0x000fe400000010ff */
[----:B------:R-:W-:Y:S01]  /*a4a0*/  F2FP.BF16.F32.PACK_AB R12, R27, R26 ;  /* 0x0000001a1b0c723e */ /* 0x000fe200000010ff */
[----:B0-----:R-:W-:Y:S01]  /*a4b0*/  FADD.FTZ R11, R38, R13 ;  /* 0x0000000d260b7221 */ /* 0x001fe20000010000 */
[----:B------:R-:W-:Y:S02]  /*a4c0*/  F2FP.BF16.F32.PACK_AB R14, R33, R32 ;  /* 0x00000020210e723e */ /* 0x000fe400000010ff */
[----:B------:R-:W-:Y:S02]  /*a4d0*/  F2FP.BF16.F32.PACK_AB R13, R50, R47 ;  /* 0x0000002f320d723e */ /* 0x000fe400000010ff */
[----:B------:R-:W-:Y:S01]  /*a4e0*/  F2FP.BF16.F32.PACK_AB R15, R54, R51 ;  /* 0x00000033360f723e */ /* 0x000fe200000010ff */
[----:B------:R-:W-:Y:S04]  /*a4f0*/  STSM.16.M88.4 [R155], R4 ;  /* 0x000000049b007844 */ /* 0x000fe80000000200 */
[----:B------:R0:W-:Y:S04]  /*a500*/  STSM.16.M88.4 [R154+0x24800], R12 ;  /* 0x0248000c9a007844 */ /* 0x0001e80000000200 */
[----:B0-----:R-:W2:Y:S01]  /*a510*/  LDL R13, [R1+0x40] ;  /* 0x00004000010d7983 */ /* 0x001ea20000100800 */
[----:B------:R-:W0:Y:S08]  /*a520*/  MUFU.EX2 R67, R67 ;  /* 0x0000004300437308 */ /* 0x000e300000000800 */
[----:B------:R-:W1:Y:S08]  /*a530*/  MUFU.EX2 R40, R40 ;  /* 0x0000002800287308 */ /* 0x000e700000000800 */
[----:B------:R-:W3:Y:S08]  /*a540*/  MUFU.EX2 R78, R78 ;  /* 0x0000004e004e7308 */ /* 0x000ef00000000800 */
[----:B------:R-:W3:Y:S01]  /*a550*/  MUFU.EX2 R74, R74 ;  /* 0x0000004a004a7308 */ /* 0x000ee20000000800 */
[----:B0-----:R-:W-:-:S07]  /*a560*/  FADD.FTZ R21, R67, R20 ;  /* 0x0000001443157221 */ /* 0x001fce0000010000 */
[----:B------:R-:W0:Y:S08]  /*a570*/  MUFU.EX2 R44, R44 ;  /* 0x0000002c002c7308 */ /* 0x000e300000000800 */
[----:B------:R-:W0:Y:S01]  /*a580*/  MUFU.EX2 R75, R75 ;  /* 0x0000004b004b7308 */ /* 0x000e220000000800 */
[----:B-1----:R-:W-:Y:S01]  /*a590*/  FADD.FTZ R20, R40, R11 ;  /* 0x0000000b28147221 */ /* 0x002fe20000010000 */
[----:B---3--:R-:W-:-:S06]  /*a5a0*/  FADD.FTZ R21, R78, R21 ;  /* 0x000000154e157221 */ /* 0x008fcc0000010000 */
[----:B------:R-:W1:Y:S08]  /*a5b0*/  MUFU.EX2 R48, R48 ;  /* 0x0000003000307308 */ /* 0x000e700000000800 */
[----:B------:R-:W3:Y:S01]  /*a5c0*/  MUFU.EX2 R70, R70 ;  /* 0x0000004600467308 */ /* 0x000ee20000000800 */
[----:B------:R-:W-:Y:S01]  /*a5d0*/  FADD.FTZ R11, R41, R20 ;  /* 0x00000014290b7221 */ /* 0x000fe20000010000 */
[----:B------:R-:W-:-:S06]  /*a5e0*/  FADD.FTZ R20, R74, R21 ;  /* 0x000000154a147221 */ /* 0x000fcc0000010000 */
[----:B------:R-:W3:Y:S08]  /*a5f0*/  MUFU.EX2 R52, R52 ;  /* 0x0000003400347308 */ /* 0x000ef00000000800 */
[----:B------:R-:W3:Y:S01]  /*a600*/  MUFU.EX2 R71, R71 ;  /* 0x0000004700477308 */ /* 0x000ee20000000800 */
[----:B0-----:R-:W-:Y:S01]  /*a610*/  FADD.FTZ R11, R44, R11 ;  /* 0x0000000b2c0b7221 */ /* 0x001fe20000010000 */
[----:B------:R-:W-:-:S06]  /*a620*/  FADD.FTZ R21, R75, R20 ;  /* 0x000000144b157221 */ /* 0x000fcc0000010000 */
[----:B------:R-:W0:Y:S01]  /*a630*/  MUFU.EX2 R8, R90 ;  /* 0x0000005a00087308 */ /* 0x000e220000000800 */
[----:B-1----:R-:W-:Y:S01]  /*a640*/  FADD.FTZ R11, R48, R11 ;  /* 0x0000000b300b7221 */ /* 0x002fe20000010000 */
[----:B---3--:R-:W-:-:S06]  /*a650*/  FADD.FTZ R20, R70, R21 ;  /* 0x0000001546147221 */ /* 0x008fcc0000010000 */
[----:B------:R-:W1:Y:S08]  /*a660*/  MUFU.EX2 R56, R56 ;  /* 0x0000003800387308 */ /* 0x000e700000000800 */
[----:B------:R-:W3:Y:S01]  /*a670*/  MUFU.EX2 R9, R91 ;  /* 0x0000005b00097308 */ /* 0x000ee20000000800 */
[----:B------:R-:W-:Y:S01]  /*a680*/  FADD.FTZ R28, R52, R11 ;  /* 0x0000000b341c7221 */ /* 0x000fe20000010000 */
[----:B------:R-:W-:-:S06]  /*a690*/  FADD.FTZ R11, R71, R20 ;  /* 0x00000014470b7221 */ /* 0x000fcc0000010000 */
[----:B------:R-:W3:Y:S01]  /*a6a0*/  MUFU.EX2 R94, R94 ;  /* 0x0000005e005e7308 */ /* 0x000ee20000000800 */
[----:B------:R-:W-:Y:S01]  /*a6b0*/  FADD.FTZ R5, R53, R28 ;  /* 0x0000001c35057221 */ /* 0x000fe20000010000 */
[----:B0-----:R-:W-:-:S06]  /*a6c0*/  FADD.FTZ R4, R8, R11 ;  /* 0x0000000b08047221 */ /* 0x001fcc0000010000 */
        /* <DEDUP_REMOVED lines=21> */
[----:B------:R-:W4:Y:S01]  /*a820*/  MUFU.EX2 R106, R106 ;  /* 0x0000006a006a7308 */ /* 0x000f220000000800 */
        /* <DEDUP_REMOVED lines=9> */
[----:B------:R-:W-:Y:S01]  /*a8c0*/  F2FP.BF16.F32.PACK_AB R25, R58, R55 ;  /* 0x000000373a19723e */ /* 0x000fe200000010ff */
[----:B----4-:R-:W-:-:S05]  /*a8d0*/  FADD.FTZ R4, R106, R11 ;  /* 0x0000000b6a047221 */ /* 0x010fca0000010000 */
[----:B------:R-:W4:Y:S01]  /*a8e0*/  MUFU.EX2 R72, R72 ;  /* 0x0000004800487308 */ /* 0x000f220000000800 */
[----:B------:R-:W-:-:S07]  /*a8f0*/  F2FP.BF16.F32.PACK_AB R58, R60, R57 ;  /* 0x000000393c3a723e */ /* 0x000fce00000010ff */
[----:B------:R-:W4:Y:S01]  /*a900*/  MUFU.EX2 R111, R111 ;  /* 0x0000006f006f7308 */ /* 0x000f220000000800 */
[----:B------:R-:W-:Y:S01]  /*a910*/  F2FP.BF16.F32.PACK_AB R57, R9, R8 ;  /* 0x000000080939723e */ /* 0x000fe200000010ff */
[----:B0-----:R-:W-:Y:S01]  /*a920*/  FADD.FTZ R8, R104, R7 ;  /* 0x0000000768087221 */ /* 0x001fe20000010000 */
[----:B------:R-:W-:-:S05]  /*a930*/  FADD.FTZ R7, R107, R4 ;  /* 0x000000046b077221 */ /* 0x000fca0000010000 */
[----:B------:R-:W0:Y:S08]  /*a940*/  MUFU.EX2 R73, R73 ;  /* 0x0000004900497308 */ /* 0x000e300000000800 */
[----:B------:R-:W0:Y:S01]  /*a950*/  MUFU.EX2 R5, R114 ;  /* 0x0000007200057308 */ /* 0x000e220000000800 */
[----:B-1----:R-:W-:Y:S01]  /*a960*/  FADD.FTZ R9, R69, R8 ;  /* 0x0000000845097221 */ /* 0x002fe20000010000 */
[----:B---3--:R-:W-:-:S06]  /*a970*/  FADD.FTZ R4, R110, R7 ;  /* 0x000000076e047221 */ /* 0x008fcc0000010000 */
[----:B------:R-:W1:Y:S08]  /*a980*/  MUFU.EX2 R76, R76 ;  /* 0x0000004c004c7308 */ /* 0x000e700000000800 */
[----:B------:R-:W3:Y:S08]  /*a990*/  MUFU.EX2 R6, R115 ;  /* 0x0000007300067308 */ /* 0x000ef00000000800 */
[----:B------:R-:W-:Y:S08]  /*a9a0*/  MUFU.EX2 R80, R80 ;  /* 0x0000005000507308 */ /* 0x000ff00000000800 */
[----:B------:R-:W2:Y:S08]  /*a9b0*/  MUFU.EX2 R77, R77 ;  /* 0x0000004d004d7308 */ /* 0x000eb00000000800 */
[----:B------:R-:W-:Y:S08]  /*a9c0*/  MUFU.EX2 R118, R118 ;  /* 0x0000007600767308 */ /* 0x000ff00000000800 */
[----:B------:R-:W2:Y:S01]  /*a9d0*/  MUFU.EX2 R119, R119 ;  /* 0x0000007700777308 */ /* 0x000ea20000000800 */
[----:B----4-:R-:W-:Y:S01]  /*a9e0*/  FADD.FTZ R8, R72, R9 ;  /* 0x0000000948087221 */ /* 0x010fe20000010000 */
[----:B------:R-:W-:Y:S01]  /*a9f0*/  FADD.FTZ R4, R111, R4 ;  /* 0x000000046f047221 */ /* 0x000fe20000010000 */
[----:B------:R-:W-:-:S02]  /*aa00*/  F2FP.BF16.F32.PACK_AB R24, R35, R34 ;  /* 0x000000222318723e */ /* 0x000fc400000010ff */
[----:B------:R-:W-:Y:S01]  /*aa10*/  F2FP.BF16.F32.PACK_AB R26, R49, R45 ;  /* 0x0000002d311a723e */ /* 0x000fe200000010ff */
[----:B0-----:R-:W-:Y:S01]  /*aa20*/  FADD.FTZ R7, R73, R8 ;  /* 0x0000000849077221 */ /* 0x001fe20000010000 */
[----:B------:R-:W-:Y:S01]  /*aa30*/  F2FP.BF16.F32.PACK_AB R27, R62, R59 ;  /* 0x0000003b3e1b723e */ /* 0x000fe200000010ff */
[----:B------:R-:W-:Y:S01]  /*aa40*/  FADD.FTZ R9, R5, R4 ;  /* 0x0000000405097221 */ /* 0x000fe20000010000 */
[----:B------:R-:W-:Y:S02]  /*aa50*/  F2FP.BF16.F32.PACK_AB R36, R37, R36 ;  /* 0x000000242524723e */ /* 0x000fe400000010ff */
[----:B------:R-:W-:Y:S02]  /*aa60*/  F2FP.BF16.F32.PACK_AB R38, R40, R38 ;  /* 0x000000262826723e */ /* 0x000fe400000010ff */
[----:B------:R-:W-:Y:S02]  /*aa70*/  F2FP.BF16.F32.PACK_AB R37, R66, R63 ;  /* 0x0000003f4225723e */ /* 0x000fe400000010ff */
[----:B------:R-:W-:-:S02]  /*aa80*/  F2FP.BF16.F32.PACK_AB R39, R78, R67 ;  /* 0x000000434e27723e */ /* 0x000fc400000010ff */
[----:B------:R-:W-:Y:S02]  /*aa90*/  F2FP.BF16.F32.PACK_AB R44, R44, R41 ;  /* 0x000000292c2c723e */ /* 0x000fe400000010ff */
[----:B------:R-:W-:Y:S02]  /*aaa0*/  F2FP.BF16.F32.PACK_AB R46, R52, R48 ;  /* 0x00000030342e723e */ /* 0x000fe400000010ff */
[----:B------:R-:W-:Y:S02]  /*aab0*/  F2FP.BF16.F32.PACK_AB R45, R75, R74 ;  /* 0x0000004a4b2d723e */ /* 0x000fe400000010ff */
[----:B------:R-:W-:Y:S02]  /*aac0*/  F2FP.BF16.F32.PACK_AB R47, R71, R70 ;  /* 0x00000046472f723e */ /* 0x000fe400000010ff */
[----:B------:R-:W-:Y:S02]  /*aad0*/  F2FP.BF16.F32.PACK_AB R56, R56, R53 ;  /* 0x000000353838723e */ /* 0x000fe400000010ff */
[----:B------:R-:W-:-:S02]  /*aae0*/  F2FP.BF16.F32.PACK_AB R66, R127, R65 ;  /* 0x000000417f42723e */ /* 0x000fc400000010ff */
[----:B------:R-:W-:Y:S01]  /*aaf0*/  F2FP.BF16.F32.PACK_AB R59, R95, R94 ;  /* 0x0000005e5f3b723e */ /* 0x000fe200000010ff */
[----:B------:R-:W-:Y:S01]  /*ab00*/  STSM.16.M88.4 [R81], R24 ;  /* 0x0000001851007844 */ /* 0x000fe20000000200 */
[----:B------:R-:W-:Y:S01]  /*ab10*/  F2FP.BF16.F32.PACK_AB R64, R64, R61 ;  /* 0x0000003d4040723e */ /* 0x000fe200000010ff */
[----:B-1----:R-:W-:Y:S01]  /*ab20*/  FADD.FTZ R11, R76, R7 ;  /* 0x000000074c0b7221 */ /* 0x002fe20000010000 */
[----:B------:R-:W-:Y:S01]  /*ab30*/  F2FP.BF16.F32.PACK_AB R65, R99, R98 ;  /* 0x000000626341723e */ /* 0x000fe200000010ff */
[----:B---3--:R-:W-:Y:S01]  /*ab40*/  FADD.FTZ R9, R6, R9 ;  /* 0x0000000906097221 */ /* 0x008fe20000010000 */
[----:B------:R-:W-:Y:S02]  /*ab50*/  F2FP.BF16.F32.PACK_AB R67, R103, R102 ;  /* 0x000000666743723e */ /* 0x000fe400000010ff */
[----:B------:R-:W-:Y:S01]  /*ab60*/  F2FP.BF16.F32.PACK_AB R70, R72, R69 ;  /* 0x000000454846723e */ /* 0x000fe200000010ff */
[----:B------:R-:W-:Y:S01]  /*ab70*/  STSM.16.M88.4 [R156+0x6000], R36 ;  /* 0x006000249c007844 */ /* 0x000fe20000000200 */
[----:B------:R-:W-:-:S02]  /*ab80*/  F2FP.BF16.F32.PACK_AB R68, R104, R68 ;  /* 0x000000446844723e */ /* 0x000fc400000010ff */
[----:B------:R-:W-:Y:S02]  /*ab90*/  F2FP.BF16.F32.PACK_AB R69, R107, R106 ;  /* 0x0000006a6b45723e */ /* 0x000fe400000010ff */
[----:B------:R-:W-:Y:S02]  /*aba0*/  F2FP.BF16.F32.PACK_AB R71, R111, R110 ;  /* 0x0000006e6f47723e */ /* 0x000fe400000010ff */
[----:B------:R-:W-:Y:S01]  /*abb0*/  F2FP.BF16.F32.PACK_AB R5, R6, R5 ;  /* 0x000000050605723e */ /* 0x000fe200000010ff */
[----:B------:R-:W-:Y:S01]  /*abc0*/  STSM.16.M88.4 [R155+0x6000], R44 ;  /* 0x0060002c9b007844 */ /* 0x000fe20000000200 */
[----:B------:R-:W-:Y:S02]  /*abd0*/  F2FP.BF16.F32.PACK_AB R4, R76, R73 ;  /* 0x000000494c04723e */ /* 0x000fe400000010ff */
[----:B--2---:R-:W-:Y:S02]  /*abe0*/  F2FP.BF16.F32.PACK_AB R6, R77, R80 ;  /* 0x000000504d06723e */ /* 0x004fe400000010ff */
[----:B------:R-:W-:Y:S01]  /*abf0*/  F2FP.BF16.F32.PACK_AB R7, R119, R118 ;  /* 0x000000767707723e */ /* 0x000fe200000010ff */
[----:B------:R-:W-:Y:S04]  /*ac00*/  STSM.16.M88.4 [R154+0x2a800], R56 ;  /* 0x02a800389a007844 */ /* 0x000fe80000000200 */
[----:B------:R-:W-:Y:S04]  /*ac10*/  STSM.16.M88.4 [R13], R64 ;  /* 0x000000400d007844 */ /* 0x000fe80000000200 */
[----:B------:R-:W-:Y:S04]  /*ac20*/  STSM.16.M88.4 [R156+0xc000], R68 ;  /* 0x00c000449c007844 */ /* 0x000fe80000000200 */
[----:B------:R0:W-:Y:S01]  /*ac30*/  STSM.16.M88.4 [R155+0xc000], R4 ;  /* 0x00c000049b007844 */ /* 0x0001e20000000200 */
[----:B------:R1:W-:Y:S06]  /*ac40*/  MEMBAR.ALL.CTA ;  /* 0x0000000000007992 */ /* 0x0003ec0000008000 */
[----:B-1----:R-:W1:Y:S01]  /*ac50*/  FENCE.VIEW.ASYNC.S ;  /* 0x00000000000073c6 */ /* 0x002e620000000000 */
[----:B------:R-:W-:Y:S01]  /*ac60*/  ISETP.GE.AND P2, PT, R126, 0xc1, PT ;  /* 0x000000c17e00780c */ /* 0x000fe20003f46270 */
[----:B------:R-:W-:-:S02]  /*ac70*/  IMAD.MOV.U32 R151, RZ, RZ, RZ ;  /* 0x000000ffff977224 */ /* 0x000fc400078e00ff */
[----:B------:R-:W-:Y:S01]  /*ac80*/  FADD.FTZ R80, R80, R11 ;  /* 0x0000000b50507221 */ /* 0x000fe20000010000 */
[----:B------:R-:W-:Y:S01]  /*ac90*/  FADD.FTZ R118, R118, R9 ;  /* 0x0000000976767221 */ /* 0x000fe20000010000 */
[--C-:B------:R-:W-:Y:S01]  /*aca0*/  IMAD.MOV.U32 R150, RZ, RZ, R151.reuse ;  /* 0x000000ffff967224 */ /* 0x100fe200078e0097 */
[----:B------:R-:W-:Y:S02]  /*acb0*/  MOV R144, R151 ;  /* 0x0000009700907202 */ /* 0x000fe40000000f00 */
[----:B------:R-:W-:Y:S01]  /*acc0*/  FADD.FTZ R11, R119, R118 ;  /* 0x00000076770b7221 */ /* 0x000fe20000010000 */
[--C-:B------:R-:W-:Y:S02]  /*acd0*/  IMAD.MOV.U32 R149, RZ, RZ, R151.reuse ;  /* 0x000000ffff957224 */ /* 0x100fe400078e0097 */
[--C-:B------:R-:W-:Y:S02]  /*ace0*/  IMAD.MOV.U32 R148, RZ, RZ, R151.reuse ;  /* 0x000000ffff947224 */ /* 0x100fe400078e0097 */
[----:B0-----:R-:W-:Y:S01]  /*acf0*/  FADD.FTZ R4, R77, R80 ;  /* 0x000000504d047221 */ /* 0x001fe20000010000 */
        /* <DEDUP_REMOVED lines=26> */
[----:B------:R-:W-:Y:S01]  /*aea0*/  IMAD.MOV.U32 R120, RZ, RZ, R151 ;  /* 0x000000ffff787224 */ /* 0x000fe200078e0097 */
[----:B-1----:R-:W-:Y:S01]  /*aeb0*/  NOP ;  /* 0x0000000000007918 */ /* 0x002fe20000000000 */
[----:B------:R-:W-:Y:S05]  /*aec0*/  @!P2 BRA `(.L_x_411) ;  /* 0x0000002c00cca947 */ /* 0x000fea0003800000 */
[----:B------:R-:W2:Y:S01]  /*aed0*/  LDL.LU R105, [R1+0x54] ;  /* 0x0000540001697983 */ /* 0x000ea20000300800 */
[----:B------:R-:W-:Y:S01]  /*aee0*/  IMAD.MOV.U32 R5, RZ, RZ, R10 ;  /* 0x000000ffff057224 */ /* 0x000fe200078e000a */
[----:B------:R-:W-:Y:S01]  /*aef0*/  CS2R R150, SRZ ;  /* 0x0000000000967805 */ /* 0x000fe2000001ff00 */
[----:B------:R-:W-:Y:S01]  /*af00*/  IMAD.MOV.U32 R9, RZ, RZ, R0 ;  /* 0x000000ffff097224 */ /* 0x000fe200078e0000 */
[----:B------:R-:W-:Y:S01]  /*af10*/  CS2R R148, SRZ ;  /* 0x0000000000947805 */ /* 0x000fe2000001ff00 */
[----:B------:R-:W-:Y:S01]  /*af20*/  IMAD.MOV.U32 R6, RZ, RZ, R153 ;  /* 0x000000ffff067224 */ /* 0x000fe200078e0099 */
[----:B------:R-:W-:Y:S01]  /*af30*/  CS2R R146, SRZ ;  /* 0x0000000000927805 */ /* 0x000fe2000001ff00 */
[----:B------:R-:W-:Y:S01]  /*af40*/  IMAD.MOV.U32 R7, RZ, RZ, R22 ;  /* 0x000000ffff077224 */ /* 0x000fe200078e0016 */
        /* <DEDUP_REMOVED lines=12> */
[----:B------:R-:W-:Y:S01]  /*b010*/  CS2R R120, SRZ ;  /* 0x0000000000787805 */ /* 0x000fe2000001ff00 */
[----:B--2---:R-:W-:-:S07]  /*b020*/  VIADD R8, R105, 0xfffffffe ;  /* 0xfffffffe69087836 */ /* 0x004fce0000000000 */
.L_x_422:
[----:B------:R-:W2:Y:S01]  /*b030*/  LDL R0, [R1+0x30] ;  /* 0x0000300001007983 */ /* 0x000ea20000100800 */
[----:B------:R-:W-:Y:S01]  /*b040*/  VIADD R22, R7, 0x1 ;  /* 0x0000000107167836 */ /* 0x000fe20000000000 */
[----:B------:R-:W-:Y:S05]  /*b050*/  YIELD ;  /* 0x0000000000007946 */ /* 0x000fea0003800000 */
[----:B------:R-:W-:-:S04]  /*b060*/  ISETP.NE.AND P3, PT, R22, 0x2, PT ;  /* 0x000000021600780c */ /* 0x000fc80003f65270 */
[----:B------:R-:W-:Y:S02]  /*b070*/  SEL R153, RZ, 0x1, P3 ;  /* 0x00000001ff997807 */ /* 0x000fe40001800000 */
[----:B------:R-:W-:Y:S02]  /*b080*/  SEL R22, R22, RZ, P3 ;  /* 0x000000ff16167207 */ /* 0x000fe40001800000 */
[----:B------:R-:W-:Y:S02]  /*b090*/  LOP3.LUT R153, R6, R153, RZ, 0x3c, !PT ;  /* 0x0000009906997212 */ /* 0x000fe400078e3cff */
[----:B--2---:R-:W-:-:S13]  /*b0a0*/  ISETP.NE.AND P2, PT, R0, RZ, PT ;  /* 0x000000ff0000720c */ /* 0x004fda0003f45270 */
[----:B------:R-:W-:Y:S05]  /*b0b0*/  @P2 BRA `(.L_x_412) ;  /* 0x0000000000302947 */ /* 0x000fea0003800000 */
[----:B------:R-:W-:Y:S05]  /*b0c0*/  @!P0 BRA `(.L_x_413) ;  /* 0x0000000000048947 */ /* 0x000fea0003800000 */
[----:B------:R-:W-:Y:S01]  /*b0d0*/  BPT.TRAP 0x1 ;  /* 0x000000040000795c */ /* 0x000fe20000300000 */
.L_x_413:
[----:B------:R-:W-:Y:S01]  /*b0e0*/  IMAD R0, R22, 0x8, R2 ;  /* 0x0000000816007824 */ /* 0x000fe200078e0202 */
[----:B------:R-:W-:-:S04]  /*b0f0*/  SHF.L.U32 R3, R153, 0x1f, RZ ;  /* 0x0000001f99037819 */ /* 0x000fc800000006ff */
[----:B------:R0:W1:Y:S01]  /*b100*/  SYNCS.PHASECHK.TRANS64.TRYWAIT P3, [R0+URZ+0x30830], R3 ;  /* 0x03083003000075a7 */ /* 0x000062000806017f */
[----:B------:R-:W-:Y:S05]  /*b110*/  @!P0 BRA `(.L_x_414) ;  /* 0x0000000000048947 */ /* 0x000fea0003800000 */
[----:B------:R-:W-:Y:S01]  /*b120*/  BPT.TRAP 0x1 ;  /* 0x000000040000795c */ /* 0x000fe20000300000 */
.L_x_414:
[----:B------:R-:W-:Y:S04]  /*b130*/  BSSY B0, `(.L_x_412) ;  /* 0x0000004000007945 */ /* 0x000fe80003800000 */
[----:B-1----:R-:W-:Y:S05]  /*b140*/  @P3 BRA `(.L_x_415) ;  /* 0x0000000000083947 */ /* 0x002fea0003800000 */
[----:B------:R-:W1:Y:S02]  /*b150*/  SYNCS.PHASECHK.TRANS64.TRYWAIT P3, [R0+URZ+0x30830], R3 ;  /* 0x03083003000075a7 */ /* 0x000e64000806017f */
[----:B-1----:R-:W-:Y:S05]  /*b160*/  @!P3 BRA `(.L_x_416) ;  /* 0x000000a400c4b947 */ /* 0x002fea0003800000 */
.L_x_415:
[----:B------:R-:W-:Y:S05]  /*b170*/  BSYNC B0 ;  /* 0x0000000000007941 */ /* 0x000fea0003800000 */
.L_x_412:
[----:B01----:R-:W2:Y:S04]  /*b180*/  LDL R3, [R1+0x34] ;  /* 0x0000340001037983 */ /* 0x003ea80000100800 */
[----:B------:R-:W3:Y:S01]  /*b190*/  LDL.64 R24, [R1+0x8] ;  /* 0x0000080001187983 */ /* 0x000ee20000100a00 */
[----:B------:R-:W-:Y:S05]  /*b1a0*/  WARPSYNC.ALL ;  /* 0x0000000000007948 */ /* 0x000fea0003800000 */
[----:B------:R-:W-:Y:S01]  /*b1b0*/  IMAD.MOV.U32 R13, RZ, RZ, 0x40000040 ;  /* 0x40000040ff0d7424 */ /* 0x000fe200078e00ff */
[----:B------:R-:W0:Y:S04]  /*b1c0*/  S2R R0, SR_TID.X ;  /* 0x0000000000007919 */ /* 0x000e280000002100 */
[----:B------:R-:W-:-:S02]  /*b1d0*/  R2UR UR7, R13 ;  /* 0x000000000d0772ca */ /* 0x000fc400000e0000 */
[----:B------:R-:W-:Y:S01]  /*b1e0*/  R2UR UR19, R13 ;  /* 0x000000000d1372ca */ /* 0x000fe200000e0000 */
[----:B------:R-:W-:-:S05]  /*b1f0*/  IMAD.MOV.U32 R21, RZ, RZ, 0x40000040 ;  /* 0x40000040ff157424 */ /* 0x000fca00078e00ff */
[----:B------:R-:W-:Y:S02]  /*b200*/  R2UR UR15, R21 ;  /* 0x00000000150f72ca */ /* 0x000fe400000e0000 */
[----:B0-----:R-:W-:-:S05]  /*b210*/  SHF.R.U32.HI R0, RZ, 0x7, R0 ;  /* 0x00000007ff007819 */ /* 0x001fca0000011600 */
[----:B------:R-:W-:Y:S02]  /*b220*/  VIADD R0, R0, 0x8 ;  /* 0x0000000800007836 */ /* 0x000fe40000000000 */
[----:B------:R-:W-:Y:S02]  /*b230*/  IMAD.MOV.U32 R15, RZ, RZ, 0x40000040 ;  /* 0x40000040ff0f7424 */ /* 0x000fe400078e00ff */
[----:B--2---:R-:W-:-:S04]  /*b240*/  IMAD R12, R22, 0x600, R3 ;  /* 0x00000600160c7824 */ /* 0x004fc800078e0203 */
[C---:B------:R-:W-:Y:S01]  /*b250*/  VIADD R14, R12.reuse, 0x2 ;  /* 0x000000020c0e7836 */ /* 0x040fe20000000000 */
[C---:B------:R-:W-:Y:S01]  /*b260*/  R2UR UR6, R12.reuse ;  /* 0x000000000c0672ca */ /* 0x040fe200000e0000 */
[C---:B------:R-:W-:Y:S02]  /*b270*/  VIADD R20, R12.reuse, 0x4 ;  /* 0x000000040c147836 */ /* 0x040fe40000000000 */
[----:B------:R-:W-:-:S05]  /*b280*/  VIADD R12, R12, 0x6 ;  /* 0x000000060c0c7836 */ /* 0x000fca0000000000 */
[----:B------:R-:W-:Y:S02]  /*b290*/  R2UR UR18, R12 ;  /* 0x000000000c1272ca */ /* 0x000fe400000e0000 */
[----:B------:R-:W2:Y:S01]  /*b2a0*/  LDL.64 R12, [R1+0x20] ;  /* 0x00002000010c7983 */ /* 0x000ea20000100a00 */
[----:B------:R-:W-:-:S03]  /*b2b0*/  R2UR UR14, R20 ;  /* 0x00000000140e72ca */ /* 0x000fc600000e0000 */
[----:B------:R-:W4:Y:S01]  /*b2c0*/  LDL.64 R20, [R1+0x18] ;  /* 0x0000180001147983 */ /* 0x000f220000100a00 */
[----:B---3--:R-:W-:Y:S02]  /*b2d0*/  R2UR UR4, R24 ;  /* 0x00000000180472ca */ /* 0x008fe400000e0000 */
[----:B------:R-:W-:Y:S01]  /*b2e0*/  R2UR UR5, R25 ;  /* 0x00000000190572ca */ /* 0x000fe200000e0000 */
[----:B------:R0:W-:Y:S06]  /*b2f0*/  BAR.SYNC.DEFER_BLOCKING R0, 0x100 ;  /* 0x000400000000751d */ /* 0x0001ec0000010000 */
[----:B------:R-:W-:-:S06]  /*b300*/  WARPGROUP.ARRIVE ;  /* 0x00000000000079c5 */ /* 0x000fcc0000000000 */
[----:B------:R-:W-:Y:S01]  /*b310*/  HGMMA.64x192x16.F32.BF16 R24, gdesc[UR4], RZ, !UPT, gsb0 ;  /* 0x02e00000041879f0 */ /* 0x000fe2000c0018ff */
[----:B------:R-:W-:Y:S02]  /*b320*/  R2UR UR10, R14 ;  /* 0x000000000e0a72ca */ /* 0x000fe400000e0000 */
[----:B------:R-:W-:Y:S02]  /*b330*/  R2UR UR11, R15 ;  /* 0x000000000f0b72ca */ /* 0x000fe400000e0000 */
[----:B------:R-:W3:Y:S01]  /*b340*/  LDL.64 R14, [R1+0x10] ;  /* 0x00001000010e7983 */ /* 0x000ee20000100a00 */
[----:B------:R-:W-:Y:S02]  /*b350*/  WARPGROUP.DEPBAR.LE gsb0, 0x0 ;  /* 0x00008000000079c5 */ /* 0x000fe40000010000 */
[----:B------:R-:W-:Y:S01]  /*b360*/  WARPGROUP.ARRIVE ;  /* 0x00000000000079c5 */ /* 0x000fe20000000000 */
[----:B--2---:R-:W-:Y:S02]  /*b370*/  R2UR UR8, R12 ;  /* 0x000000000c0872ca */ /* 0x004fe400000e0000 */
[----:B------:R-:W-:-:S13]  /*b380*/  R2UR UR9, R13 ;  /* 0x000000000d0972ca */ /* 0x000fda00000e0000 */
[----:B------:R-:W-:Y:S01]  /*b390*/  HGMMA.64x192x16.F32.BF16 R24, gdesc[UR8], R24, gsb0 ;  /* 0x02e00000081879f0 */ /* 0x000fe20008001818 */
[----:B----4-:R-:W-:Y:S02]  /*b3a0*/  R2UR UR12, R20 ;  /* 0x00000000140c72ca */ /* 0x010fe400000e0000 */
[----:B------:R-:W-:Y:S02]  /*b3b0*/  R2UR UR13, R21 ;  /* 0x00000000150d72ca */ /* 0x000fe400000e0000 */
[----:B---3--:R-:W-:Y:S02]  /*b3c0*/  R2UR UR16, R14 ;  /* 0x000000000e1072ca */ /* 0x008fe400000e0000 */
[----:B------:R-:W-:Y:S01]  /*b3d0*/  R2UR UR17, R15 ;  /* 0x000000000f1172ca */ /* 0x000fe200000e0000 */
[----:B------:R-:W-:Y:S02]  /*b3e0*/  WARPGROUP.DEPBAR.LE gsb0, 0x0 ;  /* 0x00008000000079c5 */ /* 0x000fe40000010000 */
[----:B------:R-:W-:-:S10]  /*b3f0*/  WARPGROUP.ARRIVE ;  /* 0x00000000000079c5 */ /* 0x000fd40000000000 */
[----:B------:R-:W-:Y:S03]  /*b400*/  HGMMA.64x192x16.F32.BF16 R24, gdesc[UR12], R24, gsb0 ;  /* 0x02e000000c1879f0 */ /* 0x000fe60008001818 */
[----:B------:R-:W-:Y:S02]  /*b410*/  WARPGROUP.DEPBAR.LE gsb0, 0x0 ;  /* 0x00008000000079c5 */ /* 0x000fe40000010000 */
[----:B------:R-:W-:-:S15]  /*b420*/  WARPGROUP.ARRIVE ;  /* 0x00000000000079c5 */ /* 0x000fde0000000000 */
[----:B------:R-:W-:Y:S03]  /*b430*/  HGMMA.64x192x16.F32.BF16 R24, gdesc[UR16], R24, gsb0 ;  /* 0x02e00000101879f0 */ /* 0x000fe60008001818 */
[----:B------:R-:W-:Y:S02]  /*b440*/  WARPGROUP.DEPBAR.LE gsb0, 0x0 ;  /* 0x00008000000079c5 */ /* 0x000fe40000010000 */
[----:B0-----:R-:W-:Y:S05]  /*b450*/  @P2 BRA `(.L_x_417) ;  /* 0x0000000000302947 */ /* 0x001fea0003800000 */
[----:B------:R-:W-:Y:S05]  /*b460*/  @!P0 BRA `(.L_x_418) ;  /* 0x0000000000048947 */ /* 0x000fea0003800000 */
[----:B------:R-:W-:Y:S01]  /*b470*/  BPT.TRAP 0x1 ;  /* 0x000000040000795c */ /* 0x000fe20000300000 */
.L_x_418:
[----:B------:R-:W-:Y:S01]  /*b480*/  SHF.L.U32 R0, R6, 0x1f, RZ ;  /* 0x0000001f06007819 */ /* 0x000fe200000006ff */
[----:B------:R-:W-:-:S04]  /*b490*/  IMAD R3, R7, 0x8, R2 ;  /* 0x0000000807037824 */ /* 0x000fc800078e0202 */
[----:B------:R0:W1:Y:S01]  /*b4a0*/  SYNCS.PHASECHK.TRANS64.TRYWAIT P2, [R3+URZ+0x30850], R0 ;  /* 0x03085000030075a7 */ /* 0x000062000804017f */
[----:B------:R-:W-:Y:S05]  /*b4b0*/  @!P0 BRA `(.L_x_419) ;  /* 0x0000000000048947 */ /* 0x000fea0003800000 */
[----:B------:R-:W-:Y:S01]  /*b4c0*/  BPT.TRAP 0x1 ;  /* 0x000000040000795c */ /* 0x000fe20000300000 */
.L_x_419:
[----:B------:R-:W-:Y:S04]  /*b4d0*/  BSSY B0, `(.L_x_417) ;  /* 0x0000004000007945 */ /* 0x000fe80003800000 */
[----:B-1----:R-:W-:Y:S05]  /*b4e0*/  @P2 BRA `(.L_x_420) ;  /* 0x0000000000082947 */ /* 0x002fea0003800000 */
[----:B------:R-:W1:Y:S02]  /*b4f0*/  SYNCS.PHASECHK.TRANS64.TRYWAIT P2, [R3+URZ+0x30850], R0 ;  /* 0x03085000030075a7 */ /* 0x000e64000804017f */
[----:B-1----:R-:W-:Y:S05]  /*b500*/  @!P2 BRA `(.L_x_421) ;  /* 0x000000a000f0a947 */ /* 0x002fea0003800000 */
.L_x_420:
[----:B------:R-:W-:Y:S05]  /*b510*/  BSYNC B0 ;  /* 0x0000000000007941 */ /* 0x000fea0003800000 */
.L_x_417:
[----:B01----:R-:W-:Y:S01]  /*b520*/  FMNMX.FTZ R0, R24, R9, !PT ;  /* 0x0000000918007209 */ /* 0x003fe20007810000 */
[----:B------:R-:W2:Y:S01]  /*b530*/  LDL R20, [R1+0x2c] ;  /* 0x00002c0001147983 */ /* 0x000ea20000100800 */
[----:B------:R-:W-:Y:S01]  /*b540*/  FMNMX.FTZ R10, R26, R5, !PT ;  /* 0x000000051a0a7209 */ /* 0x000fe20007810000 */
[----:B------:R-:W-:Y:S05]  /*b550*/  WARPSYNC.ALL ;  /* 0x0000000000007948 */ /* 0x000fea0003800000 */
[----:B------:R-:W-:Y:S01]  /*b560*/  FMNMX.FTZ R0, R25, R0, !PT ;  /* 0x0000000019007209 */ /* 0x000fe20007810000 */
[----:B------:R-:W-:Y:S01]  /*b570*/  ULDC UR4, c[0x0][0x988] ;  /* 0x0002620000047ab9 */ /* 0x000fe20000000800 */
[----:B------:R-:W-:Y:S01]  /*b580*/  FMNMX.FTZ R10, R27, R10, !PT ;  /* 0x0000000a1b0a7209 */ /* 0x000fe20007810000 */
[----:B------:R-:W-:Y:S01]  /*b590*/  IMAD.MOV.U32 R13, RZ, RZ, 0x40000040 ;  /* 0x40000040ff0d7424 */ /* 0x000fe200078e00ff */
[----:B------:R-:W-:Y:S01]  /*b5a0*/  FMNMX.FTZ R0, R28, R0, !PT ;  /* 0x000000001c007209 */ /* 0x000fe20007810000 */
[----:B------:R-:W-:Y:S01]  /*b5b0*/  WARPGROUP.ARRIVE ;  /* 0x00000000000079c5 */ /* 0x000fe20000000000 */
[----:B------:R-:W-:Y:S01]  /*b5c0*/  FMNMX.FTZ R10, R30, R10, !PT ;  /* 0x0000000a1e0a7209 */ /* 0x000fe20007810000 */
[----:B------:R-:W-:Y:S01]  /*b5d0*/  IMAD.MOV.U32 R15, RZ, RZ, 0x40000040 ;  /* 0x40000040ff0f7424 */ /* 0x000fe200078e00ff */
        /* <DEDUP_REMOVED lines=90> */
[C---:B------:R-:W-:Y:S01]  /*bb80*/  R2UR UR7, R13.reuse ;  /* 0x000000000d0772ca */ /* 0x040fe200000e0000 */
[----:B------:R-:W0:Y:S01]  /*bb90*/  SHFL.BFLY PT, R3, R0, 0x2, 0x1f ;  /* 0x0c401f0000037f89 */ /* 0x000e2200000e0000 */
[----:B------:R-:W-:-:S02]  /*bba0*/  R2UR UR5, R13 ;  /* 0x000000000d0572ca */ /* 0x000fc400000e0000 */
[C---:B------:R-:W-:Y:S01]  /*bbb0*/  R2UR UR11, R15.reuse ;  /* 0x000000000f0b72ca */ /* 0x040fe200000e0000 */
[----:B------:R-:W1:Y:S01]  /*bbc0*/  SHFL.BFLY PT, R12, R10, 0x2, 0x1f ;  /* 0x0c401f000a0c7f89 */ /* 0x000e6200000e0000 */
[C---:B------:R-:W-:Y:S02]  /*bbd0*/  R2UR UR15, R15.reuse ;  /* 0x000000000f0f72ca */ /* 0x040fe400000e0000 */
[C---:B------:R-:W-:Y:S02]  /*bbe0*/  R2UR UR19, R15.reuse ;  /* 0x000000000f1372ca */ /* 0x040fe400000e0000 */
[C---:B------:R-:W-:Y:S02]  /*bbf0*/  R2UR UR23, R15.reuse ;  /* 0x000000000f1772ca */ /* 0x040fe400000e0000 */
[C---:B------:R-:W-:Y:S02]  /*bc00*/  R2UR UR27, R15.reuse ;  /* 0x000000000f1b72ca */ /* 0x040fe400000e0000 */
[----:B------:R-:W-:-:S02]  /*bc10*/  R2UR UR31, R15 ;  /* 0x000000000f1f72ca */ /* 0x000fc400000e0000 */
[C---:B------:R-:W-:Y:S02]  /*bc20*/  R2UR UR35, R15.reuse ;  /* 0x000000000f2372ca */ /* 0x040fe400000e0000 */
[C---:B------:R-:W-:Y:S02]  /*bc30*/  R2UR UR43, R15.reuse ;  /* 0x000000000f2b72ca */ /* 0x040fe400000e0000 */
[C---:B------:R-:W-:Y:S02]  /*bc40*/  R2UR UR47, R15.reuse ;  /* 0x000000000f2f72ca */ /* 0x040fe400000e0000 */
[----:B------:R-:W-:Y:S01]  /*bc50*/  R2UR UR51, R15 ;  /* 0x000000000f3372ca */ /* 0x000fe200000e0000 */
[----:B------:R-:W-:Y:S01]  /*bc60*/  IMAD.MOV.U32 R15, RZ, RZ, 0x40000040 ;  /* 0x40000040ff0f7424 */ /* 0x000fe200078e00ff */
[----:B------:R-:W-:Y:S01]  /*bc70*/  R2UR UR55, R13 ;  /* 0x000000000d3772ca */ /* 0x000fe200000e0000 */
[----:B------:R-:W-:Y:S01]  /*bc80*/  IMAD.MOV.U32 R13, RZ, RZ, 0x40000040 ;  /* 0x40000040ff0d7424 */ /* 0x000fe200078e00ff */
[----:B0-----:R-:W-:-:S02]  /*bc90*/  FMNMX.FTZ R0, R0, R3, !PT ;  /* 0x0000000300007209 */ /* 0x001fc40007810000 */
[----:B------:R-:W-:Y:S01]  /*bca0*/  R2UR UR9, R15 ;  /* 0x000000000f0972ca */ /* 0x000fe200000e0000 */
[----:B------:R-:W-:Y:S01]  /*bcb0*/  IMAD.MOV.U32 R15, RZ, RZ, 0x40000040 ;  /* 0x40000040ff0f7424 */ /* 0x000fe200078e00ff */
[----:B-1----:R-:W-:Y:S01]  /*bcc0*/  FMNMX.FTZ R10, R10, R12, !PT ;  /* 0x0000000c0a0a7209 */ /* 0x002fe20007810000 */
[----:B------:R-:W0:Y:S01]  /*bcd0*/  SHFL.BFLY PT, R3, R0, 0x1, 0x1f ;  /* 0x0c201f0000037f89 */ /* 0x000e2200000e0000 */
[----:B------:R-:W-:Y:S01]  /*bce0*/  R2UR UR53, R13 ;  /* 0x000000000d3572ca */ /* 0x000fe200000e0000 */
[----:B------:R-:W-:Y:S01]  /*bcf0*/  @!P1 IMAD R13, R22, 0x8, R2 ;  /* 0x00000008160d9824 */ /* 0x000fe200078e0202 */
[----:B------:R-:W-:Y:S01]  /*bd00*/  R2UR UR13, R15 ;  /* 0x000000000f0d72ca */ /* 0x000fe200000e0000 */
[----:B------:R-:W1:Y:S01]  /*bd10*/  SHFL.BFLY PT, R12, R10, 0x1, 0x1f ;  /* 0x0c201f000a0c7f89 */ /* 0x000e6200000e0000 */
[----:B------:R-:W-:Y:S02]  /*bd20*/  IMAD.MOV.U32 R15, RZ, RZ, 0x40000040 ;  /* 0x40000040ff0f7424 */ /* 0x000fe400078e00ff */
[----:B------:R-:W-:-:S03]  /*bd30*/  @!P1 VIADD R13, R13, 0x30840 ;  /* 0x000308400d0d9836 */ /* 0x000fc60000000000 */
[----:B------:R-:W-:Y:S01]  /*bd40*/  R2UR UR17, R15 ;  /* 0x000000000f1172ca */ /* 0x000fe200000e0000 */
[----:B------:R-:W-:Y:S01]  /*bd50*/  IMAD.MOV.U32 R15, RZ, RZ, 0x40000040 ;  /* 0x40000040ff0f7424 */ /* 0x000fe200078e00ff */
[----:B------:R-:W-:-:S04]  /*bd60*/  @!P1 PRMT R13, RZ, 0x654, R13 ;  /* 0x00000654ff0d9816 */ /* 0x000fc8000000000d */
[----:B------:R-:W-:Y:S01]  /*bd70*/  R2UR UR21, R15 ;  /* 0x000000000f1572ca */ /* 0x000fe200000e0000 */
[----:B------:R-:W-:-:S05]  /*bd80*/  IMAD.MOV.U32 R15, RZ, RZ, 0x40000040 ;  /* 0x40000040ff0f7424 */ /* 0x000fca00078e00ff */
[----:B------:R-:W-:Y:S01]  /*bd90*/  R2UR UR25, R15 ;  /* 0x000000000f1972ca */ /* 0x000fe200000e0000 */
[----:B------:R-:W-:Y:S01]  /*bda0*/  IMAD.MOV.U32 R15, RZ, RZ, 0x40000040 ;  /* 0x40000040ff0f7424 */ /* 0x000fe200078e00ff */
[----:B0-----:R-:W-:Y:S01]  /*bdb0*/  FMNMX.FTZ R0, R0, R3, !PT ;  /* 0x0000000300007209 */ /* 0x001fe20007810000 */
[----:B------:R-:W-:Y:S01]  /*bdc0*/  IMAD.U32 R3, RZ, RZ, UR4 ;  /* 0x00000004ff037e24 */ /* 0x000fe2000f8e00ff */
[----:B-1----:R-:W-:-:S03]  /*bdd0*/  FMNMX.FTZ R10, R10, R12, !PT ;  /* 0x0000000c0a0a7209 */ /* 0x002fc60007810000 */
[CC--:B------:R-:W-:Y:S01]  /*bde0*/  FMUL.FTZ R6, R0.reuse, R3.reuse ;  /* 0x0000000300067220 */ /* 0x0c0fe20000410000 */
[----:B------:R-:W-:Y:S01]  /*bdf0*/  R2UR UR29, R15 ;  /* 0x000000000f1d72ca */ /* 0x000fe200000e0000 */
[----:B------:R-:W-:Y:S02]  /*be00*/  IMAD.MOV.U32 R15, RZ, RZ, 0x40000040 ;  /* 0x40000040ff0f7424 */ /* 0x000fe400078e00ff */
[----:B------:R-:W-:Y:S01]  /*be10*/  FADD.FTZ R9, -R0, R9 ;  /* 0x0000000900097221 */ /* 0x000fe20000010100 */
[-C--:B------:R-:W-:Y:S01]  /*be20*/  FMUL.FTZ R12, R10, R3.reuse ;  /* 0x000000030a0c7220 */ /* 0x080fe20000410000 */
[-CC-:B------:R-:W-:Y:S01]  /*be30*/  FFMA.FTZ R24, R24, R3.reuse, -R6.reuse ;  /* 0x0000000318187223 */ /* 0x180fe20000010806 */
[-C--:B------:R-:W-:Y:S01]  /*be40*/  FFMA.FTZ R25, R25, R3.reuse, -R6 ;  /* 0x0000000319197223 */ /* 0x080fe20000010806 */
[----:B------:R-:W-:Y:S01]  /*be50*/  R2UR UR33, R15 ;  /* 0x000000000f2172ca */ /* 0x000fe200000e0000 */
        /* <DEDUP_REMOVED lines=48> */
[----:B------:R-:W-:-:S02]  /*c160*/  VIADD R12, R2, 0x400 ;  /* 0x00000400020c7836 */ /* 0x000fc40000000000 */
[-C--:B------:R-:W-:Y:S01]  /*c170*/  FMUL.FTZ R9, R9, R3.reuse ;  /* 0x0000000309097220 */ /* 0x080fe20000410000 */
[----:B------:R-:W-:Y:S01]  /*c180*/  IMAD.MOV.U32 R15, RZ, RZ, 0x40000040 ;  /* 0x40000040ff0f7424 */ /* 0x000fe200078e00ff */
[----:B------:R-:W-:Y:S01]  /*c190*/  MUFU.EX2 R24, R24 ;  /* 0x0000001800187308 */ /* 0x000fe20000000800 */
[-C--:B------:R-:W-:Y:S01]  /*c1a0*/  FFMA.FTZ R28, R28, R3.reuse, -R6 ;  /* 0x000000031c1c7223 */ /* 0x080fe20000010806 */
[----:B------:R-:W-:Y:S01]  /*c1b0*/  SHF.R.U32.HI R12, RZ, 0x4, R12 ;  /* 0x00000004ff0c7819 */ /* 0x000fe2000001160c */
[-CC-:B------:R-:W-:Y:S01]  /*c1c0*/  FFMA.FTZ R29, R29, R3.reuse, -R6.reuse ;  /* 0x000000031d1d7223 */ /* 0x180fe20000010806 */
[----:B------:R-:W-:Y:S01]  /*c1d0*/  R2UR UR41, R15 ;  /* 0x000000000f2972ca */ /* 0x000fe200000e0000 */
[----:B------:R-:W-:Y:S01]  /*c1e0*/  IMAD.MOV.U32 R15, RZ, RZ, 0x40000040 ;  /* 0x40000040ff0f7424 */ /* 0x000fe200078e00ff */
[----:B------:R-:W-:Y:S01]  /*c1f0*/  LOP3.LUT R12, R12, 0x3fff, RZ, 0xc0, !PT ;  /* 0x00003fff0c0c7812 */ /* 0x000fe200078ec0ff */
[-CC-:B------:R-:W-:Y:S01]  /*c200*/  FFMA.FTZ R32, R32, R3.reuse, -R6.reuse ;  /* 0x0000000320207223 */ /* 0x180fe20000010806 */
[----:B------:R-:W0:Y:S01]  /*c210*/  MUFU.EX2 R9, R9 ;  /* 0x0000000900097308 */ /* 0x000e220000000800 */
[----:B------:R-:W-:Y:S01]  /*c220*/  FFMA.FTZ R33, R33, R3, -R6 ;  /* 0x0000000321217223 */ /* 0x000fe20000010806 */
[----:B------:R-:W-:Y:S01]  /*c230*/  R2UR UR45, R15 ;  /* 0x000000000f2d72ca */ /* 0x000fe200000e0000 */
[----:B------:R-:W-:-:S02]  /*c240*/  IMAD R12, R7, 0x600, R12 ;  /* 0x00000600070c7824 */ /* 0x000fc400078e020c */
[-CC-:B------:R-:W-:Y:S01]  /*c250*/  FFMA.FTZ R36, R36, R3.reuse, -R6.reuse ;  /* 0x0000000324247223 */ /* 0x180fe20000010806 */
[----:B------:R-:W-:Y:S02]  /*c260*/  IMAD.MOV.U32 R15, RZ, RZ, 0x40000040 ;  /* 0x40000040ff0f7424 */ /* 0x000fe400078e00ff */
[-CC-:B------:R-:W-:Y:S01]  /*c270*/  FFMA.FTZ R37, R37, R3.reuse, -R6.reuse ;  /* 0x0000000325257223 */ /* 0x180fe20000010806 */
[C---:B------:R-:W-:Y:S01]  /*c280*/  VIADD R14, R12.reuse, 0x80 ;  /* 0x000000800c0e7836 */ /* 0x040fe20000000000 */
[----:B------:R-:W-:Y:S01]  /*c290*/  R2UR UR6, R12 ;  /* 0x000000000c0672ca */ /* 0x000fe200000e0000 */
[----:B------:R-:W1:Y:S01]  /*c2a0*/  MUFU.EX2 R25, R25 ;  /* 0x0000001900197308 */ /* 0x000e620000000800 */
[----:B------:R-:W-:Y:S01]  /*c2b0*/  R2UR UR49, R15 ;  /* 0x000000000f3172ca */ /* 0x000fe200000e0000 */
[----:B------:R-:W-:Y:S01]  /*c2c0*/  FFMA.FTZ R40, R40, R3, -R6 ;  /* 0x0000000328287223 */ /* 0x000fe20000010806 */
[----:B------:R-:W-:Y:S01]  /*c2d0*/  R2UR UR10, R14 ;  /* 0x000000000e0a72ca */ /* 0x000fe200000e0000 */
[----:B------:R-:W-:-:S02]  /*c2e0*/  VIADD R14, R12, 0x100 ;  /* 0x000001000c0e7836 */ /* 0x000fc40000000000 */
[-CC-:B------:R-:W-:Y:S01]  /*c2f0*/  FFMA.FTZ R41, R41, R3.reuse, -R6.reuse ;  /* 0x0000000329297223 */ /* 0x180fe20000010806 */
[-CC-:B------:R-:W-:Y:S01]  /*c300*/  FFMA.FTZ R44, R44, R3.reuse, -R6.reuse ;  /* 0x000000032c2c7223 */ /* 0x180fe20000010806 */
[-CC-:B------:R-:W-:Y:S01]  /*c310*/  FFMA.FTZ R45, R45, R3.reuse, -R6.reuse ;  /* 0x000000032d2d7223 */ /* 0x180fe20000010806 */
[-CC-:B------:R-:W-:Y:S01]  /*c320*/  FFMA.FTZ R48, R48, R3.reuse, -R6.reuse ;  /* 0x0000000330307223 */ /* 0x180fe20000010806 */
[----:B------:R-:W-:Y:S01]  /*c330*/  R2UR UR14, R14 ;  /* 0x000000000e0e72ca */ /* 0x000fe200000e0000 */
[----:B------:R-:W-:Y:S02]  /*c340*/  VIADD R14, R12, 0x180 ;  /* 0x000001800c0e7836 */ /* 0x000fe40000000000 */
[-CC-:B------:R-:W-:Y:S01]  /*c350*/  FFMA.FTZ R49, R49, R3.reuse, -R6.reuse ;  /* 0x0000000331317223 */ /* 0x180fe20000010806 */
[-CC-:B------:R-:W-:Y:S01]  /*c360*/  FFMA.FTZ R52, R52, R3.reuse, -R6.reuse ;  /* 0x0000000334347223 */ /* 0x180fe20000010806 */
[-CC-:B------:R-:W-:Y:S01]  /*c370*/  FFMA.FTZ R53, R53, R3.reuse, -R6.reuse ;  /* 0x0000000335357223 */ /* 0x180fe20000010806 */
        /* <DEDUP_REMOVED lines=40> */
[----:B------:R-:W-:Y:S02]  /*c600*/  VIADD R12, R12, 0x580 ;  /* 0x000005800c0c7836 */ /* 0x000fe40000000000 */
[-CC-:B------:R-:W-:Y:S01]  /*c610*/  FFMA.FTZ R108, R108, R3.reuse, -R6.reuse ;  /* 0x000000036c6c7223 */ /* 0x180fe20000010806 */
[-CC-:B------:R-:W-:Y:S01]  /*c620*/  FFMA.FTZ R109, R109, R3.reuse, -R6.reuse ;  /* 0x000000036d6d7223 */ /* 0x180fe20000010806 */
[----:B------:R-:W-:Y:S01]  /*c630*/  R2UR UR50, R14 ;  /* 0x000000000e3272ca */ /* 0x000fe200000e0000 */
[-CC-:B------:R-:W-:Y:S01]  /*c640*/  FFMA.FTZ R112, R112, R3.reuse, -R6.reuse ;  /* 0x0000000370707223 */ /* 0x180fe20000010806 */
[----:B------:R-:W-:Y:S01]  /*c650*/  R2UR UR54, R12 ;  /* 0x000000000c3672ca */ /* 0x000fe200000e0000 */
[----:B--2---:R-:W-:Y:S02]  /*c660*/  VIADD R12, R20, 0x1e800 ;  /* 0x0001e800140c7836 */ /* 0x004fe40000000000 */
[-CC-:B------:R-:W-:Y:S01]  /*c670*/  FFMA.FTZ R113, R113, R3.reuse, -R6.reuse ;  /* 0x0000000371717223 */ /* 0x180fe20000010806 */
[-CC-:B------:R-:W-:Y:S01]  /*c680*/  FFMA.FTZ R116, R116, R3.reuse, -R6.reuse ;  /* 0x0000000374747223 */ /* 0x180fe20000010806 */
[-C--:B------:R-:W-:Y:S01]  /*c690*/  FFMA.FTZ R117, R117, R3.reuse, -R6 ;  /* 0x0000000375757223 */ /* 0x080fe20000010806 */
[----:B0-----:R-:W-:Y:S01]  /*c6a0*/  FFMA.FTZ R6, R9, R4, R24 ;  /* 0x0000000409067223 */ /* 0x001fe20000010018 */
[----:B------:R-:W-:Y:S01]  /*c6b0*/  SHF.R.U32.HI R12, RZ, 0x4, R12 ;  /* 0x00000004ff0c7819 */ /* 0x000fe2000001160c */
[----:B------:R-:W-:Y:S01]  /*c6c0*/  FADD.FTZ R5, -R10, R5 ;  /* 0x000000050a057221 */ /* 0x000fe20000010100 */
[C---:B-1----:R-:W-:Y:S01]  /*c6d0*/  F2FP.BF16.F32.PACK_AB R4, R25.reuse, R24 ;  /* 0x000000181904723e */ /* 0x042fe200000010ff */
[----:B------:R-:W-:Y:S01]  /*c6e0*/  FADD.FTZ R6, R25, R6 ;  /* 0x0000000619067221 */ /* 0x000fe20000010000 */
[----:B------:R-:W-:Y:S01]  /*c6f0*/  LOP3.LUT R12, R12, 0x3fff, RZ, 0xc0, !PT ;  /* 0x00003fff0c0c7812 */ /* 0x000fe200078ec0ff */
[----:B------:R-:W0:Y:S01]  /*c700*/  S2R R25, SR_TID.X ;  /* 0x0000000000197919 */ /* 0x000e220000002100 */
[----:B------:R-:W-:Y:S01]  /*c710*/  FMUL.FTZ R5, R5, R3 ;  /* 0x0000000305057220 */ /* 0x000fe20000410000 */
[----:B------:R-:W-:Y:S01]  /*c720*/  MUFU.EX2 R27, R27 ;  /* 0x0000001b001b7308 */ /* 0x000fe20000000800 */
[----:B------:R-:W-:-:S04]  /*c730*/  LOP3.LUT R12, R12, 0x10000, RZ, 0xfc, !PT ;  /* 0x000100000c0c7812 */ /* 0x000fc800078efcff */
[C---:B------:R-:W-:Y:S01]  /*c740*/  R2UR UR4, R12.reuse ;  /* 0x000000000c0472ca */ /* 0x040fe200000e0000 */
[----:B------:R-:W-:Y:S02]  /*c750*/  VIADD R14, R12, 0x2 ;  /* 0x000000020c0e7836 */ /* 0x000fe40000000000 */
[----:B------:R-:W-:Y:S03]  /*c760*/  MUFU.EX2 R20, R5 ;  /* 0x0000000500147308 */ /* 0x000fe60000000800 */
[----:B------:R-:W-:Y:S01]  /*c770*/  R2UR UR8, R14 ;  /* 0x000000000e0872ca */ /* 0x000fe200000e0000 */
[----:B------:R-:W-:-:S04]  /*c780*/  VIADD R14, R12, 0x4 ;  /* 0x000000040c0e7836 */ /* 0x000fc80000000000 */
[----:B------:R-:W1:Y:S01]  /*c790*/  MUFU.EX2 R5, R26 ;  /* 0x0000001a00057308 */ /* 0x000e620000000800 */
[----:B------:R-:W-:Y:S01]  /*c7a0*/  R2UR UR12, R14 ;  /* 0x000000000e0c72ca */ /* 0x000fe200000e0000 */
[----:B------:R-:W-:Y:S01]  /*c7b0*/  HGMMA.64x64x16.F32.BF16 R120, gdesc[UR4].tnspB, R120, gsb0 ;  /* 0x40e00000047879f0 */ /* 0x000fe20008001878 */
[----:B------:R-:W-:-:S05]  /*c7c0*/  VIADD R14, R12, 0x6 ;  /* 0x000000060c0e7836 */ /* 0x000fca0000000000 */
[----:B------:R-:W-:Y:S01]  /*c7d0*/  R2UR UR16, R14 ;  /* 0x000000000e1072ca */ /* 0x000fe200000e0000 */
[----:B------:R-:W-:Y:S01]  /*c7e0*/  VIADD R14, R12, 0x600 ;  /* 0x000006000c0e7836 */ /* 0x000fe20000000000 */
[----:B------:R-:W2:Y:S04]  /*c7f0*/  MUFU.EX2 R28, R28 ;  /* 0x0000001c001c7308 */ /* 0x000ea80000000800 */
[----:B------:R-:W-:Y:S01]  /*c800*/  R2UR UR20, R14 ;  /* 0x000000000e1472ca */ /* 0x000fe200000e0000 */
[----:B------:R-:W-:Y:S01]  /*c810*/  VIADD R14, R12, 0x602 ;  /* 0x000006020c0e7836 */ /* 0x000fe20000000000 */
[----:B0-----:R-:W-:Y:S01]  /*c820*/  SHF.R.U32.HI R24, RZ, 0x7, R25 ;  /* 0x00000007ff187819 */ /* 0x001fe20000011619 */
[----:B-1----:R-:W-:Y:S01]  /*c830*/  FFMA.FTZ R11, R20, R11, R5 ;  /* 0x0000000b140b7223 */ /* 0x002fe20000010005 */
[----:B------:R-:W-:Y:S01]  /*c840*/  ISETP.GE.U32.AND P2, PT, R25, 0x180, PT ;  /* 0x000001801900780c */ /* 0x000fe20003f46070 */
[----:B------:R-:W0:Y:S01]  /*c850*/  MUFU.EX2 R29, R29 ;  /* 0x0000001d001d7308 */ /* 0x000e220000000800 */
[----:B------:R-:W-:Y:S01]  /*c860*/  R2UR UR24, R14 ;  /* 0x000000000e1872ca */ /* 0x000fe200000e0000 */
[----:B------:R-:W-:Y:S01]  /*c870*/  VIADD R14, R12, 0x604 ;  /* 0x000006040c0e7836 */ /* 0x000fe20000000000 */
[----:B------:R-:W-:-:S04]  /*c880*/  F2FP.BF16.F32.PACK_AB R5, R27, R5 ;  /* 0x000000051b05723e */ /* 0x000fc800000010ff */
[----:B------:R-:W-:Y:S01]  /*c890*/  R2UR UR28, R14 ;  /* 0x000000000e1c72ca */ /* 0x000fe200000e0000 */
[----:B------:R-:W-:Y:S01]  /*c8a0*/  VIADD R14, R12, 0x606 ;  /* 0x000006060c0e7836 */ /* 0x000fe20000000000 */
[----:B------:R-:W-:Y:S01]  /*c8b0*/  MUFU.EX2 R30, R30 ;  /* 0x0000001e001e7308 */ /* 0x000fe20000000800 */
[----:B--2---:R-:W-:-:S03]  /*c8c0*/  FADD.FTZ R6, R28, R6 ;  /* 0x000000061c067221 */ /* 0x004fc60000010000 */
[----:B------:R-:W-:Y:S01]  /*c8d0*/  R2UR UR32, R14 ;  /* 0x000000000e2072ca */ /* 0x000fe200000e0000 */
[----:B------:R-:W-:-:S03]  /*c8e0*/  VIADD R14, R12, 0xc00 ;  /* 0x00000c000c0e7836 */ /* 0x000fc60000000000 */
[----:B------:R-:W1:Y:S01]  /*c8f0*/  MUFU.EX2 R31, R31 ;  /* 0x0000001f001f7308 */ /* 0x000e620000000800 */
[C---:B0-----:R-:W-:Y:S01]  /*c900*/  FADD.FTZ R61, R29.reuse, R6 ;  /* 0x000000061d3d7221 */ /* 0x041fe20000010000 */
[----:B------:R-:W-:Y:S01]  /*c910*/  R2UR UR40, R14 ;  /* 0x000000000e2872ca */ /* 0x000fe200000e0000 */
[----:B------:R-:W-:Y:S01]  /*c920*/  VIADD R14, R12, 0xc02 ;  /* 0x00000c020c0e7836 */ /* 0x000fe20000000000 */
[----:B------:R-:W-:-:S04]  /*c930*/  F2FP.BF16.F32.PACK_AB R6, R29, R28 ;  /* 0x0000001c1d06723e */ /* 0x000fc800000010ff */
[----:B------:R-:W-:Y:S01]  /*c940*/  R2UR UR44, R14 ;  /* 0x000000000e2c72ca */ /* 0x000fe200000e0000 */
[C---:B------:R-:W-:Y:S01]  /*c950*/  VIADD R14, R12.reuse, 0xc04 ;  /* 0x00000c040c0e7836 */ /* 0x040fe20000000000 */
[----:B------:R-:W-:Y:S01]  /*c960*/  MUFU.EX2 R34, R34 ;  /* 0x0000002200227308 */ /* 0x000fe20000000800 */
[----:B------:R-:W-:-:S03]  /*c970*/  VIADD R12, R12, 0xc06 ;  /* 0x00000c060c0c7836 */ /* 0x000fc60000000000 */
[----:B------:R-:W-:Y:S02]  /*c980*/  R2UR UR48, R14 ;  /* 0x000000000e3072ca */ /* 0x000fe400000e0000 */
[----:B------:R-:W-:Y:S01]  /*c990*/  R2UR UR52, R12 ;  /* 0x000000000c3472ca */ /* 0x000fe200000e0000 */
[----:B------:R-:W-:Y:S01]  /*c9a0*/  VIADD R12, R24, 0x9 ;  /* 0x00000009180c7836 */ /* 0x000fe20000000000 */
[----:B------:R-:W-:Y:S04]  /*c9b0*/  MUFU.EX2 R36, R36 ;  /* 0x0000002400247308 */ /* 0x000fe80000000800 */
[----:B------:R-:W-:Y:S01]  /*c9c0*/  SEL R12, R12, 0x9, !P2 ;  /* 0x000000090c0c7807 */ /* 0x000fe20005000000 */
[----:B------:R-:W-:Y:S02]  /*c9d0*/  WARPGROUP.DEPBAR.LE gsb0, 0x0 ;  /* 0x00008000000079c5 */ /* 0x000fe40000010000 */
[----:B------:R-:W-:-:S06]  /*c9e0*/  WARPGROUP.ARRIVE ;  /* 0x00000000000079c5 */ /* 0x000fcc0000000000 */
[----:B------:R-:W-:Y:S03]  /*c9f0*/  HGMMA.64x64x16.F32.BF16 R120, gdesc[UR8].tnspB, R120, gsb0 ;  /* 0x40e00000087879f0 */ /* 0x000fe60008001878 */
        /* <DEDUP_REMOVED lines=31> */
[----:B------:R0:W-:Y:S06]  /*cbf0*/  BAR.ARV R12, 0x100 ;  /* 0x0004000c0000751d */ /* 0x0001ec0000002000 */
[----:B------:R2:W-:Y:S01]  /*cc00*/  @!P1 SYNCS.ARRIVE.TRANS64.RED.A1T0 RZ, [R13+URZ], RZ ;  /* 0x000000ff0dff99a7 */ /* 0x0005e2000810043f */
[----:B0-----:R-:W-:Y:S01]  /*cc10*/  FADD.FTZ R12, R27, R11 ;  /* 0x0000000b1b0c7221 */ /* 0x001fe20000010000 */
[----:B------:R-:W-:Y:S01]  /*cc20*/  @!P1 IMAD R11, R7, 0x8, R2 ;  /* 0x00000008070b9824 */ /* 0x000fe200078e0202 */
[----:B-1----:R-:W-:Y:S01]  /*cc30*/  F2FP.BF16.F32.PACK_AB R7, R31, R30 ;  /* 0x0000001e1f07723e */ /* 0x002fe200000010ff */
[----:B------:R-:W-:Y:S01]  /*cc40*/  MUFU.EX2 R35, R35 ;  /* 0x0000002300237308 */ /* 0x000fe20000000800 */
[----:B------:R-:W-:Y:S01]  /*cc50*/  FADD.FTZ R12, R30, R12 ;  /* 0x0000000c1e0c7221 */ /* 0x000fe20000010000 */
[----:B------:R-:W-:-:S05]  /*cc60*/  @!P1 VIADD R11, R11, 0x30860 ;  /* 0x000308600b0b9836 */ /* 0x000fca0000000000 */
[----:B------:R-:W-:-:S04]  /*cc70*/  @!P1 PRMT R11, RZ, 0x654, R11 ;  /* 0x00000654ff0b9816 */ /* 0x000fc8000000000b */
[----:B------:R0:W-:Y:S01]  /*cc80*/  @!P1 SYNCS.ARRIVE.TRANS64.RED.A1T0 RZ, [R11+URZ], RZ ;  /* 0x000000ff0bff99a7 */ /* 0x0001e2000810043f */
[----:B------:R1:W-:Y:S02]  /*cc90*/  STSM.16.M88.4 [R154+0x1e800], R4 ;  /* 0x01e800049a007844 */ /* 0x0003e40000000200 */
[----:B-1----:R1:W-:Y:S08]  /*cca0*/  MUFU.EX2 R6, R37 ;  /* 0x0000002500067308 */ /* 0x0023f00000000800 */
[----:B------:R-:W3:Y:S01]  /*ccb0*/  MUFU.EX2 R4, R32 ;  /* 0x0000002000047308 */ /* 0x000ee20000000800 */
[----:B-1----:R-:W4:Y:S07]  /*ccc0*/  LDL R37, [R1+0x3c] ;  /* 0x00003c0001257983 */ /* 0x002f2e0000100800 */
[----:B------:R-:W1:Y:S01]  /*ccd0*/  MUFU.EX2 R5, R33 ;  /* 0x0000002100057308 */ /* 0x000e620000000800 */
[----:B------:R-:W-:-:S07]  /*cce0*/  FADD.FTZ R12, R31, R12 ;  /* 0x0000000c1f0c7221 */ /* 0x000fce0000010000 */
[----:B------:R-:W5:Y:S01]  /*ccf0*/  MUFU.EX2 R7, R38 ;  /* 0x0000002600077308 */ /* 0x000f620000000800 */
[----:B---3--:R-:W-:Y:S01]  /*cd00*/  FADD.FTZ R61, R4, R61 ;  /* 0x0000003d043d7221 */ /* 0x008fe20000010000 */
[----:B------:R-:W-:-:S06]  /*cd10*/  FADD.FTZ R12, R34, R12 ;  /* 0x0000000c220c7221 */ /* 0x000fcc0000010000 */
[----:B--2---:R-:W2:Y:S01]  /*cd20*/  MUFU.EX2 R13, R40 ;  /* 0x00000028000d7308 */ /* 0x004ea20000000800 */
[----:B-1----:R-:W-:-:S07]  /*cd30*/  FADD.FTZ R61, R5, R61 ;  /* 0x0000003d053d7221 */ /* 0x002fce0000010000 */
[----:B------:R-:W1:Y:S01]  /*cd40*/  MUFU.EX2 R39, R39 ;  /* 0x0000002700277308 */ /* 0x000e620000000800 */
[----:B------:R-:W-:Y:S01]  /*cd50*/  FADD.FTZ R61, R36, R61 ;  /* 0x0000003d243d7221 */ /* 0x000fe20000010000 */
[----:B------:R-:W-:-:S06]  /*cd60*/  FADD.FTZ R12, R35, R12 ;  /* 0x0000000c230c7221 */ /* 0x000fcc0000010000 */
[----:B------:R-:W3:Y:S08]  /*cd70*/  MUFU.EX2 R15, R41 ;  /* 0x00000029000f7308 */ /* 0x000ef00000000800 */
[----:B------:R-:W0:Y:S01]  /*cd80*/  MUFU.EX2 R42, R42 ;  /* 0x0000002a002a7308 */ /* 0x000e220000000800 */
[----:B------:R-:W-:Y:S01]  /*cd90*/  FADD.FTZ R61, R6, R61 ;  /* 0x0000003d063d7221 */ /* 0x000fe20000010000 */
[----:B-----5:R-:W-:-:S06]  /*cda0*/  FADD.FTZ R12, R7, R12 ;  /* 0x0000000c070c7221 */ /* 0x020fcc0000010000 */
[----:B------:R-:W5:Y:S08]  /*cdb0*/  MUFU.EX2 R44, R44 ;  /* 0x0000002c002c7308 */ /* 0x000f700000000800 */
[----:B------:R-:W5:Y:S01]  /*cdc0*/  MUFU.EX2 R43, R43 ;  /* 0x0000002b002b7308 */ /* 0x000f620000000800 */
[----:B--2---:R-:W-:Y:S01]  /*cdd0*/  FADD.FTZ R61, R13, R61 ;  /* 0x0000003d0d3d7221 */ /* 0x004fe20000010000 */
[----:B-1----:R-:W-:-:S06]  /*cde0*/  FADD.FTZ R31, R39, R12 ;  /* 0x0000000c271f7221 */ /* 0x002fcc0000010000 */
[----:B------:R-:W1:Y:S08]  /*cdf0*/  MUFU.EX2 R14, R45 ;  /* 0x0000002d000e7308 */ /* 0x000e700000000800 */
[----:B------:R-:W2:Y:S01]  /*ce00*/  MUFU.EX2 R46, R46 ;  /* 0x0000002e002e7308 */ /* 0x000ea20000000800 */
[C---:B---3--:R-:W-:Y:S01]  /*ce10*/  FADD.FTZ R61, R15.reuse, R61 ;  /* 0x0000003d0f3d7221 */ /* 0x048fe20000010000 */
[----:B------:R-:W-:-:S06]  /*ce20*/  F2FP.BF16.F32.PACK_AB R12, R15, R13 ;  /* 0x0000000d0f0c723e */ /* 0x000fcc00000010ff */
[----:B------:R-:W3:Y:S01]  /*ce30*/  MUFU.EX2 R48, R48 ;  /* 0x0000003000307308 */ /* 0x000ee20000000800 */
[----:B0-----:R-:W-:-:S07]  /*ce40*/  FADD.FTZ R13, R42, R31 ;  /* 0x0000001f2a0d7221 */ /* 0x001fce0000010000 */
[----:B------:R-:W0:Y:S01]  /*ce50*/  MUFU.EX2 R47, R47 ;  /* 0x0000002f002f7308 */ /* 0x000e220000000800 */
[----:B-----5:R-:W-:Y:S01]  /*ce60*/  FADD.FTZ R15, R44, R61 ;  /* 0x0000003d2c0f7221 */ /* 0x020fe20000010000 */
[----:B------:R-:W-:-:S06]  /*ce70*/  FADD.FTZ R13, R43, R13 ;  /* 0x0000000d2b0d7221 */ /* 0x000fcc0000010000 */
[----:B------:R-:W5:Y:S08]  /*ce80*/  MUFU.EX2 R24, R49 ;  /* 0x0000003100187308 */ /* 0x000f700000000800 */
[----:B------:R-:W5:Y:S01]  /*ce90*/  MUFU.EX2 R25, R50 ;  /* 0x0000003200197308 */ /* 0x000f620000000800 */
[----:B-1----:R-:W-:Y:S01]  /*cea0*/  FADD.FTZ R15, R14, R15 ;  /* 0x0000000f0e0f7221 */ /* 0x002fe20000010000 */
[----:B--2---:R-:W-:-:S06]  /*ceb0*/  FADD.FTZ R13, R46, R13 ;  /* 0x0000000d2e0d7221 */ /* 0x004fcc0000010000 */
[----:B------:R-:W1:Y:S08]  /*cec0*/  MUFU.EX2 R27, R52 ;  /* 0x00000034001b7308 */ /* 0x000e700000000800 */
[----:B------:R-:W2:Y:S01]  /*ced0*/  MUFU.EX2 R51, R51 ;  /* 0x0000003300337308 */ /* 0x000ea20000000800 */
[----:B---3--:R-:W-:Y:S01]  /*cee0*/  FADD.FTZ R15, R48, R15 ;  /* 0x0000000f300f7221 */ /* 0x008fe20000010000 */
[----:B0-----:R-:W-:-:S06]  /*cef0*/  FADD.FTZ R13, R47, R13 ;  /* 0x0000000d2f0d7221 */ /* 0x001fcc0000010000 */
[----:B------:R-:W0:Y:S08]  /*cf00*/  MUFU.EX2 R26, R53 ;  /* 0x00000035001a7308 */ /* 0x000e300000000800 */
[----:B------:R-:W3:Y:S01]  /*cf10*/  MUFU.EX2 R54, R54 ;  /* 0x0000003600367308 */ /* 0x000ee20000000800 */
        /* <DEDUP_REMOVED lines=8> */
[----:B0-----:R-:W-:Y:S01]  /*cfa0*/  FADD.FTZ R15, R26, R15 ;  /* 0x0000000f1a0f7221 */ /* 0x001fe20000010000 */
[----:B---3--:R-:W-:-:S06]  /*cfb0*/  FADD.FTZ R13, R54, R13 ;  /* 0x0000000d360d7221 */ /* 0x008fcc0000010000 */
[----:B------:R-:W0:Y:S08]  /*cfc0*/  MUFU.EX2 R60, R60 ;  /* 0x0000003c003c7308 */ /* 0x000e300000000800 */
[----:B------:R-:W3:Y:S01]  /*cfd0*/  MUFU.EX2 R59, R59 ;  /* 0x0000003b003b7308 */ /* 0x000ee20000000800 */
[----:B-----5:R-:W-:Y:S01]  /*cfe0*/  FADD.FTZ R15, R29, R15 ;  /* 0x0000000f1d0f7221 */ /* 0x020fe20000010000 */
[----:B------:R-:W-:-:S06]  /*cff0*/  FADD.FTZ R13, R55, R13 ;  /* 0x0000000d370d7221 */ /* 0x000fcc0000010000 */
[----:B------:R-:W5:Y:S01]  /*d000*/  MUFU.EX2 R62, R62 ;  /* 0x0000003e003e7308 */ /* 0x000f620000000800 */
[----:B-1----:R-:W-:Y:S01]  /*d010*/  FADD.FTZ R15, R28, R15 ;  /* 0x0000000f1c0f7221 */ /* 0x002fe20000010000 */
[----:B--2---:R-:W-:-:S03]  /*d020*/  FADD.FTZ R13, R58, R13 ;  /* 0x0000000d3a0d7221 */ /* 0x004fc60000010000 */
[----:B0-----:R-:W-:Y:S01]  /*d030*/  FADD.FTZ R32, R60, R15 ;  /* 0x0000000f3c207221 */ /* 0x001fe20000010000 */
[----:B------:R-:W-:Y:S01]  /*d040*/  F2FP.BF16.F32.PACK_AB R4, R5, R4 ;  /* 0x000000040504723e */ /* 0x000fe200000010ff */
[----:B---3--:R-:W-:Y:S01]  /*d050*/  FADD.FTZ R15, R59, R13 ;  /* 0x0000000d3b0f7221 */ /* 0x008fe20000010000 */
[----:B------:R-:W-:Y:S02]  /*d060*/  F2FP.BF16.F32.PACK_AB R5, R35, R34 ;  /* 0x000000222305723e */ /* 0x000fe400000010ff */
[----:B------:R-:W-:Y:S01]  /*d070*/  F2FP.BF16.F32.PACK_AB R6, R6, R36 ;  /* 0x000000240606723e */ /* 0x000fe200000010ff */
[----:B------:R-:W2:Y:S01]  /*d080*/  LDL R34, [R1+0x44] ;  /* 0x0000440001227983 */ /* 0x000ea20000100800 */
[----:B------:R-:W-:Y:S02]  /*d090*/  F2FP.BF16.F32.PACK_AB R7, R39, R7 ;  /* 0x000000072707723e */ /* 0x000fe400000010ff */
[----:B------:R-:W-:Y:S01]  /*d0a0*/  F2FP.BF16.F32.PACK_AB R13, R43, R42 ;  /* 0x0000002a2b0d723e */ /* 0x000fe200000010ff */
[----:B-----5:R-:W-:Y:S01]  /*d0b0*/  FADD.FTZ R33, R62, R15 ;  /* 0x0000000f3e217221 */ /* 0x020fe20000010000 */
[----:B------:R-:W-:-:S02]  /*d0c0*/  F2FP.BF16.F32.PACK_AB R14, R14, R44 ;  /* 0x0000002c0e0e723e */ /* 0x000fc400000010ff */
[----:B------:R-:W-:Y:S02]  /*d0d0*/  F2FP.BF16.F32.PACK_AB R15, R47, R46 ;  /* 0x0000002e2f0f723e */ /* 0x000fe400000010ff */
[----:B------:R-:W-:Y:S02]  /*d0e0*/  F2FP.BF16.F32.PACK_AB R26, R26, R27 ;  /* 0x0000001b1a1a723e */ /* 0x000fe400000010ff */
[----:B------:R-:W-:Y:S02]  /*d0f0*/  F2FP.BF16.F32.PACK_AB R24, R24, R48 ;  /* 0x000000301818723e */ /* 0x000fe400000010ff */
[----:B------:R-:W-:Y:S02]  /*d100*/  F2FP.BF16.F32.PACK_AB R25, R51, R25 ;  /* 0x000000193319723e */ /* 0x000fe400000010ff */
[----:B------:R-:W-:Y:S01]  /*d110*/  F2FP.BF16.F32.PACK_AB R27, R55, R54 ;  /* 0x00000036371b723e */ /* 0x000fe200000010ff */
[----:B----4-:R-:W-:Y:S04]  /*d120*/  STSM.16.M88.4 [R37], R4 ;  /* 0x0000000425007844 */ /* 0x010fe80000000200 */
[----:B------:R-:W-:Y:S04]  /*d130*/  STSM.16.M88.4 [R156], R12 ;  /* 0x0000000c9c007844 */ /* 0x000fe80000000200 */
[----:B------:R0:W-:Y:S04]  /*d140*/  STSM.16.M88.4 [R155], R24 ;  /* 0x000000189b007844 */ /* 0x0001e80000000200 */
[----:B0-----:R-:W3:Y:S01]  /*d150*/  LDL R25, [R1+0x40] ;  /* 0x0000400001197983 */ /* 0x001ee20000100800 */
[----:B------:R-:W0:Y:S08]  /*d160*/  MUFU.EX2 R21, R21 ;  /* 0x0000001500157308 */ /* 0x000e300000000800 */
[----:B------:R-:W1:Y:S08]  /*d170*/  MUFU.EX2 R64, R64 ;  /* 0x0000004000407308 */ /* 0x000e700000000800 */
[----:B------:R-:W4:Y:S08]  /*d180*/  MUFU.EX2 R63, R63 ;  /* 0x0000003f003f7308 */ /* 0x000f300000000800 */
[----:B------:R-:W5:Y:S08]  /*d190*/  MUFU.EX2 R11, R65 ;  /* 0x00000041000b7308 */ /* 0x000f700000000800 */
[----:B------:R-:W5:Y:S01]  /*d1a0*/  MUFU.EX2 R66, R66 ;  /* 0x0000004200427308 */ /* 0x000f620000000800 */
[----:B0-----:R-:W-:-:S07]  /*d1b0*/  FADD.FTZ R32, R21, R32 ;  /* 0x0000002015207221 */ /* 0x001fce0000010000 */
[----:B------:R-:W0:Y:S08]  /*d1c0*/  MUFU.EX2 R68, R68 ;  /* 0x0000004400447308 */ /* 0x000e300000000800 */
[----:B------:R-:W0:Y:S01]  /*d1d0*/  MUFU.EX2 R67, R67 ;  /* 0x0000004300437308 */ /* 0x000e220000000800 */
[----:B-1----:R-:W-:Y:S01]  /*d1e0*/  FADD.FTZ R32, R64, R32 ;  /* 0x0000002040207221 */ /* 0x002fe20000010000 */
[----:B----4-:R-:W-:-:S06]  /*d1f0*/  FADD.FTZ R33, R63, R33 ;  /* 0x000000213f217221 */ /* 0x010fcc0000010000 */
[----:B------:R-:W1:Y:S08]  /*d200*/  MUFU.EX2 R69, R69 ;  /* 0x0000004500457308 */ /* 0x000e700000000800 */
[----:B------:R-:W4:Y:S01]  /*d210*/  MUFU.EX2 R70, R70 ;  /* 0x0000004600467308 */ /* 0x000f220000000800 */
[----:B-----5:R-:W-:Y:S01]  /*d220*/  FADD.FTZ R32, R11, R32 ;  /* 0x000000200b207221 */ /* 0x020fe20000010000 */
[----:B------:R-:W-:-:S06]  /*d230*/  FADD.FTZ R33, R66, R33 ;  /* 0x0000002142217221 */ /* 0x000fcc0000010000 */
[----:B------:R-:W5:Y:S08]  /*d240*/  MUFU.EX2 R72, R72 ;  /* 0x0000004800487308 */ /* 0x000f700000000800 */
[----:B------:R-:W5:Y:S01]  /*d250*/  MUFU.EX2 R71, R71 ;  /* 0x0000004700477308 */ /* 0x000f620000000800 */
[----:B0-----:R-:W-:Y:S01]  /*d260*/  FADD.FTZ R32, R68, R32 ;  /* 0x0000002044207221 */ /* 0x001fe20000010000 */
[----:B------:R-:W-:-:S06]  /*d270*/  FADD.FTZ R33, R67, R33 ;  /* 0x0000002143217221 */ /* 0x000fcc0000010000 */
        /* <DEDUP_REMOVED lines=14> */
[----:B------:R-:W-:Y:S01]  /*d360*/  F2FP.BF16.F32.PACK_AB R4, R28, R29 ;  /* 0x0000001d1c04723e */ /* 0x000fe200000010ff */
[----:B-1----:R-:W-:-:S06]  /*d370*/  FADD.FTZ R32, R76, R35 ;  /* 0x000000234c207221 */ /* 0x002fcc0000010000 */
[----:B------:R-:W1:Y:S01]  /*d380*/  MUFU.EX2 R81, R81 ;  /* 0x0000005100517308 */ /* 0x000e620000000800 */
[----:B----4-:R-:W-:-:S07]  /*d390*/  FADD.FTZ R28, R30, R33 ;  /* 0x000000211e1c7221 */ /* 0x010fce0000010000 */
[----:B------:R-:W4:Y:S01]  /*d3a0*/  MUFU.EX2 R82, R82 ;  /* 0x0000005200527308 */ /* 0x000f220000000800 */
[----:B-----5:R-:W-:Y:S01]  /*d3b0*/  FADD.FTZ R13, R77, R32 ;  /* 0x000000204d0d7221 */ /* 0x020fe20000010000 */
[----:B------:R-:W-:-:S06]  /*d3c0*/  FADD.FTZ R28, R75, R28 ;  /* 0x0000001c4b1c7221 */ /* 0x000fcc0000010000 */
[----:B------:R-:W5:Y:S08]  /*d3d0*/  MUFU.EX2 R84, R84 ;  /* 0x0000005400547308 */ /* 0x000f700000000800 */
[----:B------:R-:W2:Y:S01]  /*d3e0*/  MUFU.EX2 R83, R83 ;  /* 0x0000005300537308 */ /* 0x000ea20000000800 */
[----:B0-----:R-:W-:Y:S01]  /*d3f0*/  FADD.FTZ R14, R80, R13 ;  /* 0x0000000d500e7221 */ /* 0x001fe20000010000 */
[----:B------:R-:W-:-:S06]  /*d400*/  F2FP.BF16.F32.PACK_AB R12, R11, R64 ;  /* 0x000000400b0c723e */ /* 0x000fcc00000010ff */
[----:B------:R-:W0:Y:S01]  /*d410*/  MUFU.EX2 R85, R85 ;  /* 0x0000005500557308 */ /* 0x000e220000000800 */
[----:B------:R-:W-:-:S07]  /*d420*/  FADD.FTZ R11, R79, R28 ;  /* 0x0000001c4f0b7221 */ /* 0x000fce0000010000 */
[----:B------:R-:W0:Y:S01]  /*d430*/  MUFU.EX2 R86, R86 ;  /* 0x0000005600567308 */ /* 0x000e220000000800 */
[----:B-1----:R-:W-:Y:S01]  /*d440*/  FADD.FTZ R15, R81, R14 ;  /* 0x0000000e510f7221 */ /* 0x002fe20000010000 */
[----:B----4-:R-:W-:-:S06]  /*d450*/  FADD.FTZ R24, R82, R11 ;  /* 0x0000000b52187221 */ /* 0x010fcc0000010000 */
[----:B------:R-:W1:Y:S08]  /*d460*/  MUFU.EX2 R88, R88 ;  /* 0x0000005800587308 */ /* 0x000e700000000800 */
[----:B------:R-:W4:Y:S01]  /*d470*/  MUFU.EX2 R87, R87 ;  /* 0x0000005700577308 */ /* 0x000f220000000800 */
[----:B-----5:R-:W-:Y:S01]  /*d480*/  FADD.FTZ R26, R84, R15 ;  /* 0x0000000f541a7221 */ /* 0x020fe20000010000 */
[----:B--2---:R-:W-:-:S06]  /*d490*/  FADD.FTZ R11, R83, R24 ;  /* 0x00000018530b7221 */ /* 0x004fcc0000010000 */
[----:B------:R-:W2:Y:S01]  /*d4a0*/  MUFU.EX2 R89, R89 ;  /* 0x0000005900597308 */ /* 0x000ea20000000800 */
[----:B------:R-:W-:-:S07]  /*d4b0*/  F2FP.BF16.F32.PACK_AB R6, R21, R60 ;  /* 0x0000003c1506723e */ /* 0x000fce00000010ff */
[----:B------:R-:W5:Y:S01]  /*d4c0*/  MUFU.EX2 R90, R90 ;  /* 0x0000005a005a7308 */ /* 0x000f620000000800 */
[----:B0-----:R-:W-:Y:S01]  /*d4d0*/  FADD.FTZ R21, R85, R26 ;  /* 0x0000001a55157221 */ /* 0x001fe20000010000 */
[----:B------:R-:W-:-:S06]  /*d4e0*/  FADD.FTZ R24, R86, R11 ;  /* 0x0000000b56187221 */ /* 0x000fcc0000010000 */
[----:B------:R-:W0:Y:S01]  /*d4f0*/  MUFU.EX2 R92, R92 ;  /* 0x0000005c005c7308 */ /* 0x000e220000000800 */
[----:B------:R-:W-:-:S07]  /*d500*/  F2FP.BF16.F32.PACK_AB R5, R59, R58 ;  /* 0x0000003a3b05723e */ /* 0x000fce00000010ff */
[----:B------:R-:W0:Y:S01]  /*d510*/  MUFU.EX2 R31, R91 ;  /* 0x0000005b001f7308 */ /* 0x000e220000000800 */
[----:B------:R-:W-:Y:S01]  /*d520*/  F2FP.BF16.F32.PACK_AB R7, R63, R62 ;  /* 0x0000003e3f07723e */ /* 0x000fe200000010ff */
[----:B-1----:R-:W-:-:S06]  /*d530*/  FADD.FTZ R26, R88, R21 ;  /* 0x00000015581a7221 */ /* 0x002fcc0000010000 */
[----:B------:R-:W1:Y:S01]  /*d540*/  MUFU.EX2 R93, R93 ;  /* 0x0000005d005d7308 */ /* 0x000e620000000800 */
[----:B----4-:R-:W-:-:S07]  /*d550*/  FADD.FTZ R11, R87, R24 ;  /* 0x00000018570b7221 */ /* 0x010fce0000010000 */
[----:B------:R-:W4:Y:S01]  /*d560*/  MUFU.EX2 R91, R94 ;  /* 0x0000005e005b7308 */ /* 0x000f220000000800 */
[----:B------:R5:W-:Y:S01]  /*d570*/  STSM.16.M88.4 [R154+0x24800], R4 ;  /* 0x024800049a007844 */ /* 0x000be20000000200 */
[----:B--2---:R-:W-:-:S06]  /*d580*/  FADD.FTZ R21, R89, R26 ;  /* 0x0000001a59157221 */ /* 0x004fcc0000010000 */
[----:B------:R-:W2:Y:S08]  /*d590*/  MUFU.EX2 R96, R96 ;  /* 0x0000006000607308 */ /* 0x000eb00000000800 */
[----:B------:R-:W2:Y:S01]  /*d5a0*/  MUFU.EX2 R95, R95 ;  /* 0x0000005f005f7308 */ /* 0x000ea20000000800 */
[----:B-----5:R-:W-:Y:S01]  /*d5b0*/  FADD.FTZ R4, R90, R11 ;  /* 0x0000000b5a047221 */ /* 0x020fe20000010000 */
[----:B0-----:R-:W-:-:S06]  /*d5c0*/  FADD.FTZ R6, R92, R21 ;  /* 0x000000155c067221 */ /* 0x001fcc0000010000 */
[----:B------:R-:W0:Y:S01]  /*d5d0*/  MUFU.EX2 R98, R98 ;  /* 0x0000006200627308 */ /* 0x000e220000000800 */
[----:B------:R-:W-:Y:S01]  /*d5e0*/  FADD.FTZ R4, R31, R4 ;  /* 0x000000041f047221 */ /* 0x000fe20000010000 */
[----:B-1----:R-:W-:-:S06]  /*d5f0*/  FADD.FTZ R5, R93, R6 ;  /* 0x000000065d057221 */ /* 0x002fcc0000010000 */
[----:B------:R-:W1:Y:S01]  /*d600*/  MUFU.EX2 R97, R97 ;  /* 0x0000006100617308 */ /* 0x000e620000000800 */
[----:B----4-:R-:W-:-:S07]  /*d610*/  FADD.FTZ R4, R91, R4 ;  /* 0x000000045b047221 */ /* 0x010fce0000010000 */
[----:B------:R-:W4:Y:S01]  /*d620*/  MUFU.EX2 R99, R99 ;  /* 0x0000006300637308 */ /* 0x000f220000000800 */
[----:B--2---:R-:W-:Y:S01]  /*d630*/  FADD.FTZ R6, R96, R5 ;  /* 0x0000000560067221 */ /* 0x004fe20000010000 */
[----:B------:R-:W-:-:S06]  /*d640*/  FADD.FTZ R5, R95, R4 ;  /* 0x000000045f057221 */ /* 0x000fcc0000010000 */
[----:B------:R-:W2:Y:S08]  /*d650*/  MUFU.EX2 R100, R100 ;  /* 0x0000006400647308 */ /* 0x000eb00000000800 */
[----:B------:R-:W5:Y:S01]  /*d660*/  MUFU.EX2 R102, R102 ;  /* 0x0000006600667308 */ /* 0x000f620000000800 */
[----:B0-----:R-:W-:-:S07]  /*d670*/  FADD.FTZ R4, R98, R5 ;  /* 0x0000000562047221 */ /* 0x001fce0000010000 */
[----:B------:R-:W0:Y:S08]  /*d680*/  MUFU.EX2 R101, R101 ;  /* 0x0000006500657308 */ /* 0x000e300000000800 */
[----:B------:R-:W3:Y:S01]  /*d690*/  MUFU.EX2 R103, R103 ;  /* 0x0000006700677308 */ /* 0x000ee20000000800 */
[----:B-1----:R-:W-:Y:S01]  /*d6a0*/  FADD.FTZ R7, R97, R6 ;  /* 0x0000000661077221 */ /* 0x002fe20000010000 */
[----:B----4-:R-:W-:-:S06]  /*d6b0*/  FADD.FTZ R5, R99, R4 ;  /* 0x0000000463057221 */ /* 0x010fcc0000010000 */
[----:B------:R-:W1:Y:S08]  /*d6c0*/  MUFU.EX2 R104, R104 ;  /* 0x0000006800687308 */ /* 0x000e700000000800 */
[----:B------:R-:W4:Y:S01]  /*d6d0*/  MUFU.EX2 R106, R106 ;  /* 0x0000006a006a7308 */ /* 0x000f220000000800 */
[----:B--2---:R-:W-:Y:S01]  /*d6e0*/  FADD.FTZ R6, R100, R7 ;  /* 0x0000000764067221 */ /* 0x004fe20000010000 */
[----:B-----5:R-:W-:-:S06]  /*d6f0*/  FADD.FTZ R4, R102, R5 ;  /* 0x0000000566047221 */ /* 0x020fcc0000010000 */
[----:B------:R-:W2:Y:S08]  /*d700*/  MUFU.EX2 R105, R105 ;  /* 0x0000006900697308 */ /* 0x000eb00000000800 */
[----:B------:R-:W5:Y:S01]  /*d710*/  MUFU.EX2 R107, R107 ;  /* 0x0000006b006b7308 */ /* 0x000f620000000800 */
[----:B0-----:R-:W-:Y:S01]  /*d720*/  FADD.FTZ R7, R101, R6 ;  /* 0x0000000665077221 */ /* 0x001fe20000010000 */
[----:B---3--:R-:W-:-:S06]  /*d730*/  FADD.FTZ R5, R103, R4 ;  /* 0x0000000467057221 */ /* 0x008fcc0000010000 */
        /* <DEDUP_REMOVED lines=14> */
[----:B-1----:R-:W-:-:S07]  /*d820*/  FADD.FTZ R7, R109, R6 ;  /* 0x000000066d077221 */ /* 0x002fce0000010000 */
[----:B------:R-:W-:Y:S08]  /*d830*/  MUFU.EX2 R116, R116 ;  /* 0x0000007400747308 */ /* 0x000ff00000000800 */
[----:B------:R-:W1:Y:S08]  /*d840*/  MUFU.EX2 R117, R117 ;  /* 0x0000007500757308 */ /* 0x000e700000000800 */
[----:B------:R-:W-:Y:S08]  /*d850*/  MUFU.EX2 R118, R118 ;  /* 0x0000007600767308 */ /* 0x000ff00000000800 */
[----:B------:R-:W1:Y:S01]  /*d860*/  MUFU.EX2 R119, R119 ;  /* 0x0000007700777308 */ /* 0x000e620000000800 */
[----:B----4-:R-:W-:Y:S01]  /*d870*/  FADD.FTZ R5, R111, R4 ;  /* 0x000000046f057221 */ /* 0x010fe20000010000 */
[----:B------:R-:W-:Y:S01]  /*d880*/  F2FP.BF16.F32.PACK_AB R72, R73, R72 ;  /* 0x000000484948723e */ /* 0x000fe200000010ff */
[----:B--2---:R-:W-:Y:S01]  /*d890*/  FADD.FTZ R6, R112, R7 ;  /* 0x0000000770067221 */ /* 0x004fe20000010000 */
[----:B------:R-:W-:Y:S01]  /*d8a0*/  F2FP.BF16.F32.PACK_AB R13, R67, R66 ;  /* 0x00000042430d723e */ /* 0x000fe200000010ff */
[----:B-----5:R-:W-:Y:S01]  /*d8b0*/  FADD.FTZ R5, R114, R5 ;  /* 0x0000000572057221 */ /* 0x020fe20000010000 */
[----:B------:R-:W-:-:S02]  /*d8c0*/  F2FP.BF16.F32.PACK_AB R14, R69, R68 ;  /* 0x00000044450e723e */ /* 0x000fc400000010ff */
[----:B------:R-:W-:Y:S02]  /*d8d0*/  F2FP.BF16.F32.PACK_AB R15, R71, R70 ;  /* 0x00000046470f723e */ /* 0x000fe400000010ff */
[----:B------:R-:W-:Y:S02]  /*d8e0*/  F2FP.BF16.F32.PACK_AB R73, R30, R74 ;  /* 0x0000004a1e49723e */ /* 0x000fe400000010ff */
        /* <DEDUP_REMOVED lines=8> */
[----:B------:R-:W-:Y:S01]  /*d970*/  F2FP.BF16.F32.PACK_AB R96, R97, R96 ;  /* 0x000000606160723e */ /* 0x000fe200000010ff */
[----:B0-----:R-:W-:Y:S01]  /*d980*/  FADD.FTZ R7, R113, R6 ;  /* 0x0000000671077221 */ /* 0x001fe20000010000 */
[----:B------:R-:W-:-:S02]  /*d990*/  F2FP.BF16.F32.PACK_AB R90, R93, R92 ;  /* 0x0000005c5d5a723e */ /* 0x000fc400000010ff */
[----:B------:R-:W-:Y:S02]  /*d9a0*/  F2FP.BF16.F32.PACK_AB R91, R95, R91 ;  /* 0x0000005b5f5b723e */ /* 0x000fe400000010ff */
[----:B------:R-:W-:Y:S02]  /*d9b0*/  F2FP.BF16.F32.PACK_AB R97, R99, R98 ;  /* 0x000000626361723e */ /* 0x000fe400000010ff */
[----:B------:R-:W-:Y:S01]  /*d9c0*/  F2FP.BF16.F32.PACK_AB R104, R105, R104 ;  /* 0x000000686968723e */ /* 0x000fe200000010ff */
[----:B------:R0:W-:Y:S01]  /*d9d0*/  STSM.16.M88.4 [R34], R12 ;  /* 0x0000000c22007844 */ /* 0x0001e20000000200 */
[----:B------:R-:W-:Y:S01]  /*d9e0*/  F2FP.BF16.F32.PACK_AB R98, R101, R100 ;  /* 0x000000646562723e */ /* 0x000fe200000010ff */
[----:B---3--:R-:W-:Y:S01]  /*d9f0*/  FADD.FTZ R5, R115, R5 ;  /* 0x0000000573057221 */ /* 0x008fe20000010000 */
[----:B------:R-:W-:Y:S02]  /*da00*/  F2FP.BF16.F32.PACK_AB R99, R103, R102 ;  /* 0x000000666763723e */ /* 0x000fe400000010ff */
[----:B------:R-:W-:-:S02]  /*da10*/  F2FP.BF16.F32.PACK_AB R105, R107, R106 ;  /* 0x0000006a6b69723e */ /* 0x000fc400000010ff */
[----:B------:R-:W-:Y:S01]  /*da20*/  F2FP.BF16.F32.PACK_AB R112, R113, R112 ;  /* 0x000000707170723e */ /* 0x000fe200000010ff */
[----:B------:R0:W-:Y:S01]  /*da30*/  STSM.16.M88.4 [R156+0x6000], R72 ;  /* 0x006000489c007844 */ /* 0x0001e20000000200 */
[----:B------:R-:W-:Y:S02]  /*da40*/  F2FP.BF16.F32.PACK_AB R106, R109, R108 ;  /* 0x0000006c6d6a723e */ /* 0x000fe400000010ff */
[----:B------:R-:W-:Y:S02]  /*da50*/  F2FP.BF16.F32.PACK_AB R107, R111, R110 ;  /* 0x0000006e6f6b723e */ /* 0x000fe400000010ff */
[----:B------:R-:W-:Y:S01]  /*da60*/  F2FP.BF16.F32.PACK_AB R113, R115, R114 ;  /* 0x000000727371723e */ /* 0x000fe200000010ff */
[----:B------:R0:W-:Y:S01]  /*da70*/  STSM.16.M88.4 [R155+0x6000], R80 ;  /* 0x006000509b007844 */ /* 0x0001e20000000200 */
[----:B-1----:R-:W-:Y:S02]  /*da80*/  F2FP.BF16.F32.PACK_AB R114, R117, R116 ;  /* 0x000000747572723e */ /* 0x002fe400000010ff */
[----:B------:R-:W-:Y:S01]  /*da90*/  F2FP.BF16.F32.PACK_AB R115, R119, R118 ;  /* 0x000000767773723e */ /* 0x000fe200000010ff */
[----:B------:R0:W-:Y:S04]  /*daa0*/  STSM.16.M88.4 [R154+0x2a800], R88 ;  /* 0x02a800589a007844 */ /* 0x0001e80000000200 */
[----:B------:R0:W-:Y:S04]  /*dab0*/  STSM.16.M88.4 [R25], R96 ;  /* 0x0000006019007844 */ /* 0x0001e80000000200 */
[----:B------:R0:W-:Y:S04]  /*dac0*/  STSM.16.M88.4 [R156+0xc000], R104 ;  /* 0x00c000689c007844 */ /* 0x0001e80000000200 */
[----:B------:R0:W-:Y:S01]  /*dad0*/  STSM.16.M88.4 [R155+0xc000], R112 ;  /* 0x00c000709b007844 */ /* 0x0001e20000000200 */
[----:B------:R-:W-:Y:S01]  /*dae0*/  @!PT LDS RZ, [RZ] ;  /* 0x00000000fffff984 */ /* 0x000fe20000000800 */
[----:B------:R-:W-:Y:S01]  /*daf0*/  @!PT LDS RZ, [RZ] ;  /* 0x00000000fffff984 */ /* 0x000fe20000000800 */
[----:B------:R-:W-:Y:S01]  /*db00*/  @!PT LDS RZ, [RZ] ;  /* 0x00000000fffff984 */ /* 0x000fe20000000800 */
[----:B------:R-:W-:Y:S01]  /*db10*/  @!PT LDS RZ, [RZ] ;  /* 0x00000000fffff984 */ /* 0x000fe20000000800 */
[----:B------:R1:W-:Y:S06]  /*db20*/  MEMBAR.ALL.CTA ;  /* 0x0000000000007992 */ /* 0x0003ec0000008000 */
[----:B-1----:R-:W1:Y:S01]  /*db30*/  FENCE.VIEW.ASYNC.S ;  /* 0x00000000000073c6 */ /* 0x002e620000000000 */
[----:B------:R-:W-:Y:S01]  /*db40*/  ISETP.GT.AND P2, PT, R8, RZ, PT ;  /* 0x000000ff0800720c */ /* 0x000fe20003f44270 */
[----:B------:R-:W-:Y:S01]  /*db50*/  FADD.FTZ R5, R118, R5 ;  /* 0x0000000576057221 */ /* 0x000fe20000010000 */
[----:B------:R-:W-:Y:S01]  /*db60*/  FADD.FTZ R4, R116, R7 ;  /* 0x0000000774047221 */ /* 0x000fe20000010000 */
[-C--:B------:R-:W-:Y:S01]  /*db70*/  FMUL.FTZ R120, R120, R9.reuse ;  /* 0x0000000978787220 */ /* 0x080fe20000410000 */
[-C--:B------:R-:W-:Y:S01]  /*db80*/  FMUL.FTZ R121, R121, R9.reuse ;  /* 0x0000000979797220 */ /* 0x080fe20000410000 */
[----:B------:R-:W-:Y:S01]  /*db90*/  FADD.FTZ R11, R119, R5 ;  /* 0x00000005770b7221 */ /* 0x000fe20000010000 */
        /* <DEDUP_REMOVED lines=14> */
[----:B------:R-:W-:Y:S01]  /*dc80*/  FADD.FTZ R4, R117, R4 ;  /* 0x0000000475047221 */ /* 0x000fe20000010000 */
[----:B------:R-:W-:-:S02]  /*dc90*/  VIADD R8, R8, 0xffffffff ;  /* 0xffffffff08087836 */ /* 0x000fc40000000000 */
        /* <DEDUP_REMOVED lines=16> */
[----:B------:R-:W-:-:S02]  /*dda0*/  IMAD.MOV.U32 R6, RZ, RZ, R153 ;  /* 0x000000ffff067224 */ /* 0x000fc400078e0099 */
[----:B------:R-:W-:Y:S02]  /*ddb0*/  IMAD.MOV.U32 R7, RZ, RZ, R22 ;  /* 0x000000ffff077224 */ /* 0x000fe400078e0016 */
[----:B------:R-:W-:Y:S02]  /*ddc0*/  IMAD.MOV.U32 R5, RZ, RZ, R10 ;  /* 0x000000ffff057224 */ /* 0x000fe400078e000a */
[----:B------:R-:W-:Y:S01]  /*ddd0*/  IMAD.MOV.U32 R9, RZ, RZ, R0 ;  /* 0x000000ffff097224 */ /* 0x000fe200078e0000 */
[----:B-1----:R-:W-:Y:S01]  /*dde0*/  NOP ;  /* 0x0000000000007918 */ /* 0x002fe20000000000 */
[----:B0-----:R-:W-:Y:S05]  /*ddf0*/  @P2 BRA `(.L_x_422) ;  /* 0xffffffd0008c2947 */ /* 0x001fea000383ffff */
.L_x_411:
[----:B------:R-:W-:Y:S05]  /*de00*/  WARPSYNC.ALL ;  /* 0x0000000000007948 */ /* 0x000fea0003800000 */
[----:B------:R-:W-:Y:S06]  /*de10*/  BAR.ARV 0x8, 0x1a0 ;  /* 0x0206800000007b1d */ /* 0x000fec0000002000 */
[----:B------:R-:W-:Y:S05]  /*de20*/  @!P0 BRA `(.L_x_423) ;  /* 0x0000000000048947 */ /* 0x000fea0003800000 */
[----:B------:R-:W-:Y:S01]  /*de30*/  BPT.TRAP 0x1 ;  /* 0x000000040000795c */ /* 0x000fe20000300000 */
.L_x_423:
[----:B------:R-:W-:Y:S01]  /*de40*/  IMAD R12, R22, 0x8, R2 ;  /* 0x00000008160c7824 */ /* 0x000fe200078e0202 */
[----:B------:R-:W-:-:S04]  /*de50*/  SHF.L.U32 R5, R153, 0x1f, RZ ;  /* 0x0000001f99057819 */ /* 0x000fc800000006ff */
[----:B------:R0:W1:Y:S01]  /*de60*/  SYNCS.PHASECHK.TRANS64.TRYWAIT P2, [R12+URZ+0x30850], R5 ;  /* 0x030850050c0075a7 */ /* 0x000062000804017f */
[----:B------:R-:W-:Y:S05]  /*de70*/  @!P0 BRA `(.L_x_424) ;  /* 0x0000000000048947 */ /* 0x000fea0003800000 */
[----:B------:R-:W-:Y:S01]  /*de80*/  BPT.TRAP 0x1 ;  /* 0x000000040000795c */ /* 0x000fe20000300000 */
.L_x_424:
[----:B------:R-:W2:Y:S01]  /*de90*/  LDL.LU R6, [R1+0x2c] ;  /* 0x00002c0001067983 */ /* 0x000ea20000300800 */
[----:B------:R-:W-:-:S05]  /*dea0*/  VIADD R2, R2, 0x400 ;  /* 0x0000040002027836 */ /* 0x000fca0000000000 */
[----:B------:R-:W-:-:S04]  /*deb0*/  SHF.R.U32.HI R2, RZ, 0x4, R2 ;  /* 0x00000004ff027819 */ /* 0x000fc80000011602 */
[----:B------:R-:W-:Y:S01]  /*dec0*/  LOP3.LUT R9, R2, 0x3fff, RZ, 0xc0, !PT ;  /* 0x00003fff02097812 */ /* 0x000fe200078ec0ff */
[----:B--2---:R-:W-:-:S05]  /*ded0*/  VIADD R6, R6, 0x1e800 ;  /* 0x0001e80006067836 */ /* 0x004fca0000000000 */
[----:B------:R-:W-:-:S04]  /*dee0*/  SHF.R.U32.HI R6, RZ, 0x4, R6 ;  /* 0x00000004ff067819 */ /* 0x000fc80000011606 */
[----:B------:R-:W-:Y:S01]  /*def0*/  LOP3.LUT R6, R6, 0x3fff, RZ, 0xc0, !PT ;  /* 0x00003fff06067812 */ /* 0x000fe200078ec0ff */
[----:B-1----:R-:W-:Y:S06]  /*df00*/  @P2 BRA `(.L_x_425) ;  /* 0x0000000000082947 */ /* 0x002fec0003800000 */
[----:B------:R-:W1:Y:S02]  /*df10*/  SYNCS.PHASECHK.TRANS64.TRYWAIT P0, [R12+URZ+0x30850], R5 ;  /* 0x030850050c0075a7 */ /* 0x000e64000800017f */
[----:B-1----:R-:W-:Y:S05]  /*df20*/  @!P0 BRA `(.L_x_426) ;  /* 0x00000078007c8947 */ /* 0x002fea0003800000 */
.L_x_425:
[----:B------:R-:W-:Y:S01]  /*df30*/  IMAD R8, R22, 0x600, R9 ;  /* 0x0000060016087824 */ /* 0x000fe200078e0209 */
[----:B------:R-:W-:Y:S01]  /*df40*/  LOP3.LUT R6, R6, 0x10000, RZ, 0xfc, !PT ;  /* 0x0001000006067812 */ /* 0x000fe200078efcff */
[----:B------:R-:W-:Y:S01]  /*df50*/  IMAD.MOV.U32 R7, RZ, RZ, 0x40000040 ;  /* 0x40000040ff077424 */ /* 0x000fe200078e00ff */
[----:B------:R-:W2:Y:S01]  /*df60*/  LDL.LU R24, [R1+0x50] ;  /* 0x0000500001187983 */ /* 0x000ea20000300800 */
[----:B------:R-:W-:Y:S01]  /*df70*/  IMAD.MOV.U32 R9, RZ, RZ, 0x40000040 ;  /* 0x40000040ff097424 */ /* 0x000fe200078e00ff */
[----:B------:R-:W-:Y:S05]  /*df80*/  WARPSYNC.ALL ;  /* 0x0000000000007948 */ /* 0x000fea0003800000 */
[C---:B------:R-:W-:Y:S01]  /*df90*/  R2UR UR4, R6.reuse ;  /* 0x00000000060472ca */ /* 0x040fe200000e0000 */
[----:B------:R-:W-:Y:S01]  /*dfa0*/  WARPGROUP.ARRIVE ;  /* 0x00000000000079c5 */ /* 0x000fe20000000000 */
[----:B------:R-:W-:Y:S01]  /*dfb0*/  R2UR UR5, R7 ;  /* 0x00000000070572ca */ /* 0x000fe200000e0000 */
[----:B------:R-:W-:Y:S01]  /*dfc0*/  VIADD R20, R6, 0x2 ;  /* 0x0000000206147836 */ /* 0x000fe20000000000 */
[C---:B------:R-:W-:Y:S01]  /*dfd0*/  R2UR UR6, R8.reuse ;  /* 0x00000000080672ca */ /* 0x040fe200000e0000 */
[----:B------:R-:W-:Y:S01]  /*dfe0*/  VIADD R14, R8, 0x80 ;  /* 0x00000080080e7836 */ /* 0x000fe20000000000 */
[----:B------:R-:W-:Y:S01]  /*dff0*/  R2UR UR7, R9 ;  /* 0x00000000090772ca */ /* 0x000fe200000e0000 */
[----:B------:R-:W-:Y:S01]  /*e000*/  IMAD.MOV.U32 R21, RZ, RZ, 0x40000040 ;  /* 0x40000040ff157424 */ /* 0x000fe200078e00ff */
[----:B------:R-:W-:Y:S01]  /*e010*/  SHFL.BFLY PT, R2, R11, 0x2, 0x1f ;  /* 0x0c401f000b027f89 */ /* 0x000fe200000e0000 */
[----:B------:R-:W-:-:S02]  /*e020*/  IMAD.MOV.U32 R15, RZ, RZ, 0x40000040 ;  /* 0x40000040ff0f7424 */ /* 0x000fc400078e00ff */
[----:B------:R-:W-:Y:S01]  /*e030*/  IMAD.MOV.U32 R7, RZ, RZ, 0x40000040 ;  /* 0x40000040ff077424 */ /* 0x000fe200078e00ff */
[----:B01----:R-:W0:Y:S01]  /*e040*/  SHFL.BFLY PT, R5, R4, 0x2, 0x1f ;  /* 0x0c401f0004057f89 */ /* 0x003e2200000e0000 */
[----:B------:R-:W-:Y:S02]  /*e050*/  IMAD.MOV.U32 R9, RZ, RZ, 0x40000040 ;  /* 0x40000040ff097424 */ /* 0x000fe400078e00ff */
[----:B------:R-:W-:Y:S02]  /*e060*/  VIADD R22, R22, 0x1 ;  /* 0x0000000116167836 */ /* 0x000fe40000000000 */
[----:B------:R-:W-:Y:S02]  /*e070*/  IMAD.MOV.U32 R27, RZ, RZ, RZ ;  /* 0x000000ffff1b7224 */ /* 0x000fe400078e00ff */
[----:B------:R-:W-:Y:S01]  /*e080*/  HGMMA.64x64x16.F32.BF16 R120, gdesc[UR4].tnspB, R120, gsb0 ;  /* 0x40e00000047879f0 */ /* 0x000fe20008001878 */
[----:B------:R-:W-:Y:S01]  /*e090*/  R2UR UR4, R20 ;  /* 0x00000000140472ca */ /* 0x000fe200000e0000 */
[----:B------:R-:W-:Y:S01]  /*e0a0*/  VIADD R20, R6, 0x4 ;  /* 0x0000000406147836 */ /* 0x000fe20000000000 */
[----:B------:R-:W-:Y:S01]  /*e0b0*/  R2UR UR5, R21 ;  /* 0x00000000150572ca */ /* 0x000fe200000e0000 */
[----:B------:R-:W-:Y:S01]  /*e0c0*/  IMAD.MOV.U32 R21, RZ, RZ, 0x40000040 ;  /* 0x40000040ff157424 */ /* 0x000fe200078e00ff */
[----:B------:R-:W-:Y:S01]  /*e0d0*/  R2UR UR6, R14 ;  /* 0x000000000e0672ca */ /* 0x000fe200000e0000 */
[----:B------:R-:W-:Y:S01]  /*e0e0*/  VIADD R14, R8, 0x100 ;  /* 0x00000100080e7836 */ /* 0x000fe20000000000 */
[----:B------:R-:W-:Y:S01]  /*e0f0*/  R2UR UR7, R15 ;  /* 0x000000000f0772ca */ /* 0x000fe200000e0000 */
[----:B------:R-:W-:Y:S01]  /*e100*/  IMAD.MOV.U32 R15, RZ, RZ, 0x40000040 ;  /* 0x40000040ff0f7424 */ /* 0x000fe200078e00ff */
[----:B------:R-:W-:Y:S01]  /*e110*/  ISETP.NE.AND P0, PT, R22, 0x2, PT ;  /* 0x000000021600780c */ /* 0x000fe20003f05270 */
[----:B------:R-:W-:-:S03]  /*e120*/  IMAD.MOV.U32 R28, RZ, RZ, -0x800000 ;  /* 0xff800000ff1c7424 */ /* 0x000fc600078e00ff */
[----:B------:R-:W-:Y:S01]  /*e130*/  SEL R22, R22, RZ, P0 ;  /* 0x000000ff16167207 */ /* 0x000fe20000000000 */
[----:B0-----:R-:W-:Y:S01]  /*e140*/  FADD.FTZ R5, R5, R4 ;  /* 0x0000000405057221 */ /* 0x001fe20000010000 */
[----:B------:R-:W-:-:S04]  /*e150*/  SEL R4, RZ, 0x1, P0 ;  /* 0x00000001ff047807 */ /* 0x000fc80000000000 */
[----:B------:R-:W-:Y:S01]  /*e160*/  LOP3.LUT R153, R153, R4, RZ, 0x3c, !PT ;  /* 0x0000000499997212 */ /* 0x000fe200078e3cff */
[----:B------:R-:W-:Y:S01]  /*e170*/  IMAD.MOV.U32 R4, RZ, RZ, RZ ;  /* 0x000000ffff047224 */ /* 0x000fe200078e00ff */
[----:B------:R-:W-:Y:S02]  /*e180*/  WARPGROUP.DEPBAR.LE gsb0, 0x0 ;  /* 0x00008000000079c5 */ /* 0x000fe40000010000 */
[----:B------:R-:W-:-:S06]  /*e190*/  WARPGROUP.ARRIVE ;  /* 0x00000000000079c5 */ /* 0x000fcc0000000000 */
        /* <DEDUP_REMOVED lines=9> */
[----:B------:R-:W-:Y:S02]  /*e230*/  WARPGROUP.DEPBAR.LE gsb0, 0x0 ;  /* 0x00008000000079c5 */ /* 0x000fe40000010000 */
[----:B------:R-:W-:-:S09]  /*e240*/  WARPGROUP.ARRIVE ;  /* 0x00000000000079c5 */ /* 0x000fd20000000000 */
        /* <DEDUP_REMOVED lines=19> */
[----:B------:R-:W-:Y:S02]  /*e380*/  IMAD.MOV.U32 R15, RZ, RZ, 0x40000040 ;  /* 0x40000040ff0f7424 */ /* 0x000fe400078e00ff */
[----:B--2---:R-:W-:-:S05]  /*e390*/  VIADD R24, R24, 0x1 ;  /* 0x0000000118187836 */ /* 0x004fca0000000000 */
[----:B------:R-:W-:Y:S01]  /*e3a0*/  STL [R1+0x50], R24 ;  /* 0x0000501801007387 */ /* 0x000fe20000100800 */
        /* <DEDUP_REMOVED lines=55> */
[----:B------:R-:W-:-:S02]  /*e720*/  VIADD R6, R6, 0xc06 ;  /* 0x00000c0606067836 */ /* 0x000fc40000000000 */
[----:B------:R-:W-:Y:S01]  /*e730*/  VIADD R8, R8, 0x580 ;  /* 0x0000058008087836 */ /* 0x000fe20000000000 */
[----:B------:R-:W-:Y:S02]  /*e740*/  WARPGROUP.DEPBAR.LE gsb0, 0x0 ;  /* 0x00008000000079c5 */ /* 0x000fe40000010000 */
[----:B------:R-:W-:-:S06]  /*e750*/  WARPGROUP.ARRIVE ;  /* 0x00000000000079c5 */ /* 0x000fcc0000000000 */
[----:B------:R-:W-:Y:S01]  /*e760*/  HGMMA.64x64x16.F32.BF16 R120, gdesc[UR4].tnspB, R120, gsb0 ;  /* 0x40e00000047879f0 */ /* 0x000fe20008001878 */
[----:B------:R-:W-:Y:S02]  /*e770*/  R2UR UR4, R20 ;  /* 0x00000000140472ca */ /* 0x000fe400000e0000 */
[----:B------:R-:W-:Y:S01]  /*e780*/  R2UR UR5, R21 ;  /* 0x00000000150572ca */ /* 0x000fe200000e0000 */
[----:B------:R-:W-:Y:S01]  /*e790*/  IMAD.MOV.U32 R21, RZ, RZ, -0x800000 ;  /* 0xff800000ff157424 */ /* 0x000fe200078e00ff */
[----:B------:R-:W-:Y:S02]  /*e7a0*/  R2UR UR6, R14 ;  /* 0x000000000e0672ca */ /* 0x000fe400000e0000 */
[----:B------:R-:W-:Y:S01]  /*e7b0*/  R2UR UR7, R15 ;  /* 0x000000000f0772ca */ /* 0x000fe200000e0000 */
[----:B------:R-:W-:Y:S02]  /*e7c0*/  WARPGROUP.DEPBAR.LE gsb0, 0x0 ;  /* 0x00008000000079c5 */ /* 0x000fe40000010000 */
[----:B------:R-:W-:-:S10]  /*e7d0*/  WARPGROUP.ARRIVE ;  /* 0x00000000000079c5 */ /* 0x000fd40000000000 */
[----:B------:R-:W-:Y:S01]  /*e7e0*/  HGMMA.64x64x16.F32.BF16 R120, gdesc[UR4].tnspB, R120, gsb0 ;  /* 0x40e00000047879f0 */ /* 0x000fe20008001878 */
[----:B------:R-:W-:Y:S01]  /*e7f0*/  R2UR UR4, R6 ;  /* 0x00000000060472ca */ /* 0x000fe200000e0000 */
[----:B------:R-:W-:Y:S01]  /*e800*/  FADD.FTZ R6, R2, R11 ;  /* 0x0000000b02067221 */ /* 0x000fe20000010000 */
[----:B------:R-:W-:Y:S01]  /*e810*/  R2UR UR5, R7 ;  /* 0x00000000070572ca */ /* 0x000fe200000e0000 */
[----:B------:R-:W0:Y:S01]  /*e820*/  SHFL.BFLY PT, R2, R5, 0x1, 0x1f ;  /* 0x0c201f0005027f89 */ /* 0x000e2200000e0000 */
[----:B------:R-:W-:Y:S02]  /*e830*/  R2UR UR6, R8 ;  /* 0x00000000080672ca */ /* 0x000fe400000e0000 */
[----:B------:R-:W-:Y:S01]  /*e840*/  R2UR UR7, R9 ;  /* 0x00000000090772ca */ /* 0x000fe200000e0000 */
[----:B------:R-:W1:Y:S01]  /*e850*/  SHFL.BFLY PT, R7, R6, 0x1, 0x1f ;  /* 0x0c201f0006077f89 */ /* 0x000e6200000e0000 */
[----:B0-----:R-:W-:Y:S01]  /*e860*/  FADD.FTZ R8, R5, R2 ;  /* 0x0000000205087221 */ /* 0x001fe20000010000 */
[----:B-1----:R-:W-:-:S04]  /*e870*/  FADD.FTZ R9, R6, R7 ;  /* 0x0000000706097221 */ /* 0x002fc80000010000 */
[----:B------:R-:W-:Y:S01]  /*e880*/  FSETP.NE.FTZ.AND P2, PT, R8, RZ, PT ;  /* 0x000000ff0800720b */ /* 0x000fe20003f55000 */
[----:B------:R-:W-:Y:S01]  /*e890*/  @!P1 VIADD R6, R12, 0x30860 ;  /* 0x000308600c069836 */ /* 0x000fe20000000000 */
[----:B------:R-:W-:-:S04]  /*e8a0*/  FSETP.NE.FTZ.AND P3, PT, R9, RZ, PT ;  /* 0x000000ff0900720b */ /* 0x000fc80003f75000 */
[----:B------:R-:W-:-:S07]  /*e8b0*/  @!P1 PRMT R6, RZ, 0x654, R6 ;  /* 0x00000654ff069816 */ /* 0x000fce0000000006 */
[----:B------:R-:W0:Y:S01]  /*e8c0*/  @P2 MUFU.LG2 R2, R8 ;  /* 0x0000000800022308 */ /* 0x000e220000000c00 */
[C---:B------:R-:W-:Y:S01]  /*e8d0*/  @P2 FMUL.FTZ R5, R3.reuse, 0.69314718246459960938 ;  /* 0x3f31721803052820 */ /* 0x040fe20000410000 */
[----:B------:R-:W-:-:S06]  /*e8e0*/  @P3 FMUL.FTZ R12, R3, 0.69314718246459960938 ;  /* 0x3f317218030c3820 */ /* 0x000fcc0000410000 */
[----:B------:R-:W1:Y:S08]  /*e8f0*/  @P3 MUFU.LG2 R7, R9 ;  /* 0x0000000900073308 */ /* 0x000e700000000c00 */
[----:B------:R-:W2:Y:S01]  /*e900*/  @P2 MUFU.RCP R27, R8 ;  /* 0x00000008001b2308 */ /* 0x000ea20000001000 */
[----:B0-----:R-:W-:-:S04]  /*e910*/  @P2 FMUL.FTZ R2, R2, 0.69314718246459960938 ;  /* 0x3f31721802022820 */ /* 0x001fc80000410000 */
[----:B------:R-:W-:-:S03]  /*e920*/  @P2 FFMA.FTZ R21, R5, R0, R2 ;  /* 0x0000000005152223 */ /* 0x000fc60000010002 */
[----:B------:R-:W0:Y:S01]  /*e930*/  @P3 MUFU.RCP R4, R9 ;  /* 0x0000000900043308 */ /* 0x000e220000001000 */
[----:B-1----:R-:W-:-:S04]  /*e940*/  @P3 FMUL.FTZ R7, R7, 0.69314718246459960938 ;  /* 0x3f31721807073820 */ /* 0x002fc80000410000 */
[----:B------:R-:W-:Y:S01]  /*e950*/  @P3 FFMA.FTZ R28, R12, R10, R7 ;  /* 0x0000000a0c1c3223 */ /* 0x000fe20000010007 */
        /* <DEDUP_REMOVED lines=21> */
[----:B------:R-:W-:Y:S01]  /*eab0*/  PLOP3.LUT P1, PT, PT, PT, PT, 0x8, 0x0 ;  /* 0x000000000000781c */ /* 0x000fe20003f2e170 */
[-C--:B0-----:R-:W-:Y:S01]  /*eac0*/  FMUL.FTZ R58, R122, R4.reuse ;  /* 0x000000047a3a7220 */ /* 0x081fe20000410000 */
        /* <DEDUP_REMOVED lines=15> */
.L_x_371:
[----:B------:R-:W2:Y:S01]  /*ebc0*/  LDL R63, [R1+0x48] ;  /* 0x00004800013f7983 */ /* 0x000ea20000100800 */
[----:B------:R-:W-:Y:S05]  /*ebd0*/  WARPSYNC.ALL ;  /* 0x0000000000007948 */ /* 0x000fea0003800000 */
[----:B------:R-:W0:Y:S01]  /*ebe0*/  S2R R5, SR_TID.X ;  /* 0x0000000000057919 */ /* 0x000e220000002100 */
[----:B------:R-:W1:Y:S01]  /*ebf0*/  S2UR UR5, SR_CgaCtaId ;  /* 0x00000000000579c3 */ /* 0x000e620000008800 */
[----:B------:R-:W-:Y:S01]  /*ec00*/  UMOV UR4, 0x400 ;  /* 0x0000040000047882 */ /* 0x000fe20000000000 */
[----:B------:R-:W-:Y:S01]  /*ec10*/  BSSY B0, `(.L_x_427) ;  /* 0x00001a3000007945 */ /* 0x000fe20003800000 */
[----:B-1----:R-:W-:-:S06]  /*ec20*/  ULEA UR4, UR5, UR4, 0x18 ;  /* 0x0000000405047291 */ /* 0x002fcc000f8ec03f */
[----:B------:R-:W-:Y:S01]  /*ec30*/  IMAD.U32 R2, RZ, RZ, UR4 ;  /* 0x00000004ff027e24 */ /* 0x000fe2000f8e00ff */
[----:B------:R-:W-:Y:S01]  /*ec40*/  BAR.SYNC.DEFER_BLOCKING 0x5, 0x1a0 ;  /* 0x0146800000007b1d */ /* 0x000fe20000010000 */
[----:B0-----:R-:W-:-:S05]  /*ec50*/  VIADD R64, R5, 0xffffff80 ;  /* 0xffffff8005407836 */ /* 0x001fca0000000000 */
[----:B------:R-:W-:-:S04]  /*ec60*/  SHF.R.S32.HI R4, RZ, 0x1f, R64 ;  /* 0x0000001fff047819 */ /* 0x000fc80000011440 */
[----:B------:R-:W-:-:S04]  /*ec70*/  LEA.HI R20, R4, R64, RZ, 0x3 ;  /* 0x0000004004147211 */ /* 0x000fc800078f18ff */
[----:B------:R-:W-:Y:S02]  /*ec80*/  LOP3.LUT R0, R20, 0x1ffffff8, RZ, 0xc0, !PT ;  /* 0x1ffffff814007812 */ /* 0x000fe400078ec0ff */
[----:B------:R-:W-:-:S03]  /*ec90*/  SHF.R.S32.HI R20, RZ, 0x3, R20 ;  /* 0x00000003ff147819 */ /* 0x000fc60000011414 */
[----:B------:R-:W-:-:S04]  /*eca0*/  IMAD.IADD R0, R64, 0x1, -R0 ;  /* 0x0000000140007824 */ /* 0x000fc800078e0a00 */
[----:B------:R-:W-:Y:S01]  /*ecb0*/  IMAD.SHL.U32 R0, R0, 0x8, RZ ;  /* 0x0000000800007824 */ /* 0x000fe200078e00ff */
[----:B------:R0:W1:Y:S01]  /*ecc0*/  LDS.128 R32, [R2+0x308d0] ;  /* 0x0308d00002207984 */ /* 0x0000620000000c00 */
[----:B------:R-:W-:Y:S06]  /*ecd0*/  BAR.ARV 0x4, 0x1a0 ;  /* 0x0106800000007b1d */ /* 0x000fec0000002000 */
[----:B--2---:R-:W-:Y:S01]  /*ece0*/  SHF.R.S32.HI R3, RZ, 0x1f, R63 ;  /* 0x0000001fff037819 */ /* 0x004fe2000001143f */
[----:B------:R-:W-:-:S03]  /*ecf0*/  IMAD.SHL.U32 R62, R63, 0x4, RZ ;  /* 0x000000043f3e7824 */ /* 0x000fc600078e00ff */
[----:B------:R-:W-:Y:S01]  /*ed00*/  SHF.L.U64.HI R60, R63, 0x2, R3 ;  /* 0x000000023f3c7819 */ /* 0x000fe20000010203 */
[----:B01----:R-:W-:Y:S06]  /*ed10*/  @P1 BRA `(.L_x_428) ;  /* 0x0000001000101947 */ /* 0x003fec0003800000 */
[----:B------:R-:W-:Y:S01]  /*ed20*/  VIADD R6, R5, 0xffffff80 ;  /* 0xffffff8005067836 */ /* 0x000fe20000000000 */
[----:B------:R-:W-:Y:S01]  /*ed30*/  LEA.HI R4, R4, R64, RZ, 0x4 ;  /* 0x0000004004047211 */ /* 0x000fe200078f20ff */
[----:B------:R-:W0:Y:S01]  /*ed40*/  S2R R5, SR_SWINHI ;  /* 0x0000000000057919 */ /* 0x000e220000002f00 */
[----:B------:R-:W-:Y:S05]  /*ed50*/  WARPSYNC.ALL ;  /* 0x0000000000007948 */ /* 0x000fea0003800000 */
[----:B------:R-:W-:Y:S01]  /*ed60*/  SHF.R.S32.HI R8, RZ, 0x1f, R6 ;  /* 0x0000001fff087819 */ /* 0x000fe20000011406 */
[----:B------:R-:W-:Y:S01]  /*ed70*/  BAR.SYNC.DEFER_BLOCKING 0x1, 0x180 ;  /* 0x0046000000007b1d */ /* 0x000fe20000010000 */
[----:B------:R-:W-:-:S02]  /*ed80*/  SHF.R.S32.HI R7, RZ, 0x4, R4 ;  /* 0x00000004ff077819 */ /* 0x000fc40000011404 */
[----:B------:R-:W-:Y:S02]  /*ed90*/  LEA.HI R8, R8, R6, RZ, 0x5 ;  /* 0x0000000608087211 */ /* 0x000fe400078f28ff */
[C---:B------:R-:W-:Y:S01]  /*eda0*/  LEA.HI R6, R4.reuse, R7, RZ, 0x1 ;  /* 0x0000000704067211 */ /* 0x040fe200078f08ff */
[----:B------:R-:W-:Y:S01]  /*edb0*/  ULDC.64 UR4, c[0x0][0xbd8] ;  /* 0x0002f60000047ab9 */ /* 0x000fe20000000a00 */
[----:B------:R-:W-:Y:S01]  /*edc0*/  SHF.R.S32.HI R8, RZ, 0x5, R8 ;  /* 0x00000005ff087819 */ /* 0x000fe20000011408 */
[----:B------:R-:W1:Y:S01]  /*edd0*/  S2R R65, SR_TID.X ;  /* 0x0000000000417919 */ /* 0x000e620000002100 */
[----:B------:R-:W-:Y:S02]  /*ede0*/  LOP3.LUT R4, R4, 0xfffffff0, RZ, 0xc0, !PT ;  /* 0xfffffff004047812 */ /* 0x000fe400078ec0ff */
[----:B------:R-:W-:Y:S01]  /*edf0*/  LOP3.LUT R6, R6, 0x1ffffffe, RZ, 0xc0, !PT ;  /* 0x1ffffffe06067812 */ /* 0x000fe200078ec0ff */
[----:B------:R-:W-:Y:S01]  /*ee00*/  IMAD.SHL.U32 R9, R8, 0x400, RZ ;  /* 0x0000040008097824 */ /* 0x000fe200078e00ff */
[----:B------:R-:W-:Y:S01]  /*ee10*/  F2FP.BF16.F32.PACK_AB R12, R12, R55 ;  /* 0x000000370c0c723e */ /* 0x000fe200000010ff */
[----:B------:R-:W-:Y:S01]  /*ee20*/  IMAD.IADD R4, R64, 0x1, -R4 ;  /* 0x0000000140047824 */ /* 0x000fe200078e0a04 */
[----:B------:R-:W-:Y:S01]  /*ee30*/  F2FP.BF16.F32.PACK_AB R13, R13, R58 ;  /* 0x0000003a0d0d723e */ /* 0x000fe200000010ff */
[----:B------:R-:W-:Y:S01]  /*ee40*/  IMAD.IADD R6, R7, 0x1, -R6 ;  /* 0x0000000107067824 */ /* 0x000fe200078e0a06 */
[----:B------:R-:W-:Y:S01]  /*ee50*/  F2FP.BF16.F32.PACK_AB R14, R14, R53 ;  /* 0x000000350e0e723e */ /* 0x000fe200000010ff */
[----:B------:R-:W-:Y:S01]  /*ee60*/  IMAD R9, R4, 0x40, R9 ;  /* 0x0000004004097824 */ /* 0x000fe200078e0209 */
[----:B------:R-:W-:Y:S01]  /*ee70*/  F2FP.BF16.F32.PACK_AB R15, R15, R56 ;  /* 0x000000380f0f723e */ /* 0x000fe200000010ff */
[----:B------:R-:W-:-:S04]  /*ee80*/  IMAD.SHL.U32 R6, R6, 0x8, RZ ;  /* 0x0000000806067824 */ /* 0x000fc800078e00ff */
[----:B------:R-:W-:Y:S01]  /*ee90*/  IMAD.IADD R9, R6, 0x1, R9 ;  /* 0x0000000106097824 */ /* 0x000fe200078e0209 */
[----:B-----5:R-:W-:Y:S02]  /*eea0*/  MOV R24, R2 ;  /* 0x0000000200187202 */ /* 0x020fe40000000f00 */
[----:B0-----:R-:W-:-:S03]  /*eeb0*/  MOV R25, R5 ;  /* 0x0000000500197202 */ /* 0x001fc60000000f00 */
[----:B------:R-:W-:-:S03]  /*eec0*/  IMAD.WIDE R10, R9, 0x2, R24 ;  /* 0x00000002090a7825 */ /* 0x000fc600078e0218 */
[C---:B------:R-:W-:Y:S02]  /*eed0*/  LOP3.LUT R9, R10.reuse, 0x380, RZ, 0xc0, !PT ;  /* 0x000003800a097812 */ /* 0x040fe400078ec0ff */
[C---:B------:R-:W-:Y:S02]  /*eee0*/  IADD3 R57, P2, R10.reuse, 0x20, RZ ;  /* 0x000000200a397810 */ /* 0x040fe40007f5e0ff */
[C---:B------:R-:W-:Y:S01]  /*eef0*/  IADD3 R61, P0, R10.reuse, 0x60, RZ ;  /* 0x000000600a3d7810 */ /* 0x040fe20007f1e0ff */
[----:B-1----:R-:W-:Y:S01]  /*ef00*/  VIADD R66, R65, 0xffffff80 ;  /* 0xffffff8041427836 */ /* 0x002fe20000000000 */
[----:B------:R-:W-:Y:S02]  /*ef10*/  IADD3 R59, P1, R10, 0x40, RZ ;  /* 0x000000400a3b7810 */ /* 0x000fe40007f3e0ff */
[----:B------:R-:W-:Y:S01]  /*ef20*/  SHF.R.U64 R9, R9, 0x3, RZ ;  /* 0x0000000309097819 */ /* 0x000fe200000012ff */
[--C-:B------:R-:W-:Y:S01]  /*ef30*/  IMAD.X R5, RZ, RZ, R11.reuse, P0 ;  /* 0x000000ffff057224 */ /* 0x100fe200000e060b */
[----:B------:R-:W-:Y:S01]  /*ef40*/  LOP3.LUT R4, R57, 0x380, RZ, 0xc0, !PT ;  /* 0x0000038039047812 */ /* 0x000fe200078ec0ff */
[----:B------:R-:W-:Y:S01]  /*ef50*/  IMAD.X R7, RZ, RZ, R11, P1 ;  /* 0x000000ffff077224 */ /* 0x000fe200008e060b */
[----:B------:R-:W-:-:S02]  /*ef60*/  LOP3.LUT R6, R59, 0x380, RZ, 0xc0, !PT ;  /* 0x000003803b067812 */ /* 0x000fc400078ec0ff */
[----:B------:R-:W-:Y:S02]  /*ef70*/  LOP3.LUT R32, R61, 0x380, RZ, 0xc0, !PT ;  /* 0x000003803d207812 */ /* 0x000fe400078ec0ff */
[----:B------:R-:W-:Y:S01]  /*ef80*/  LOP3.LUT R10, R9, R10, RZ, 0x3c, !PT ;  /* 0x0000000a090a7212 */ /* 0x000fe200078e3cff */
[----:B------:R-:W-:Y:S01]  /*ef90*/  IMAD.X R9, RZ, RZ, R11, P2 ;  /* 0x000000ffff097224 */ /* 0x000fe200010e060b */
[----:B------:R-:W-:Y:S02]  /*efa0*/  SHF.R.U64 R4, R4, 0x3, RZ ;  /* 0x0000000304047819 */ /* 0x000fe400000012ff */
[----:B------:R-:W-:Y:S02]  /*efb0*/  SHF.R.U64 R6, R6, 0x3, RZ ;  /* 0x0000000306067819 */ /* 0x000fe400000012ff */
[----:B------:R-:W-:Y:S02]  /*efc0*/  SHF.R.U64 R32, R32, 0x3, RZ ;  /* 0x0000000320207819 */ /* 0x000fe400000012ff */
[----:B------:R-:W-:-:S02]  /*efd0*/  MOV R10, R10 ;  /* 0x0000000a000a7202 */ /* 0x000fc40000000f00 */
[----:B------:R-:W-:Y:S02]  /*efe0*/  LOP3.LUT R8, R4, R57, RZ, 0x3c, !PT ;  /* 0x0000003904087212 */ /* 0x000fe400078e3cff */
[----:B------:R-:W-:Y:S01]  /*eff0*/  LOP3.LUT R6, R6, R59, RZ, 0x3c, !PT ;  /* 0x0000003b06067212 */ /* 0x000fe200078e3cff */
[----:B------:R0:W-:Y:S01]  /*f000*/  STSM.16.M88.4 [R10], R12 ;  /* 0x0000000c0a007844 */ /* 0x0001e20000000200 */
[----:B------:R-:W-:Y:S02]  /*f010*/  LOP3.LUT R4, R32, R61, RZ, 0x3c, !PT ;  /* 0x0000003d20047212 */ /* 0x000fe400078e3cff */
[----:B------:R-:W-:Y:S02]  /*f020*/  MOV R53, R6 ;  /* 0x0000000600357202 */ /* 0x000fe40000000f00 */
[----:B------:R-:W-:Y:S02]  /*f030*/  MOV R32, R4 ;  /* 0x0000000400207202 */ /* 0x000fe40000000f00 */
[----:B------:R-:W-:-:S02]  /*f040*/  ISETP.NE.U32.AND P0, PT, RZ, UR4, PT ;  /* 0x00000004ff007c0c */ /* 0x000fc4000bf05070 */
[----:B------:R-:W-:Y:S02]  /*f050*/  MOV R55, R8 ;  /* 0x0000000800377202 */ /* 0x000fe40000000f00 */
[----:B------:R-:W-:Y:S02]  /*f060*/  F2FP.BF16.F32.PACK_AB R4, R38, R37 ;  /* 0x000000252604723e */ /* 0x000fe400000010ff */
[----:B------:R-:W-:Y:S02]  /*f070*/  F2FP.BF16.F32.PACK_AB R5, R51, R54 ;  /* 0x000000363305723e */ /* 0x000fe400000010ff */
[----:B------:R-:W-:Y:S01]  /*f080*/  F2FP.BF16.F32.PACK_AB R6, R41, R36 ;  /* 0x000000242906723e */ /* 0x000fe200000010ff */
[----:B------:R-:W-:Y:S01]  /*f090*/  IMAD.MOV.U32 R41, RZ, RZ, RZ ;  /* 0x000000ffff297224 */ /* 0x000fe200078e00ff */
[----:B0-----:R-:W-:Y:S02]  /*f0a0*/  F2FP.BF16.F32.PACK_AB R10, R39, R30 ;  /* 0x0000001e270a723e */ /* 0x001fe400000010ff */
[----:B------:R-:W-:-:S02]  /*f0b0*/  IADD3 R30, P1, R62, UR4, RZ ;  /* 0x000000043e1e7c10 */ /* 0x000fc4000ff3e0ff */
[----:B------:R-:W-:Y:S02]  /*f0c0*/  F2FP.BF16.F32.PACK_AB R7, R49, R52 ;  /* 0x000000343107723e */ /* 0x000fe400000010ff */
[----:B------:R-:W-:Y:S02]  /*f0d0*/  F2FP.BF16.F32.PACK_AB R8, R42, R31 ;  /* 0x0000001f2a08723e */ /* 0x000fe400000010ff */
[----:B------:R-:W-:Y:S01]  /*f0e0*/  F2FP.BF16.F32.PACK_AB R9, R47, R50 ;  /* 0x000000322f09723e */ /* 0x000fe200000010ff */
[----:B------:R0:W-:Y:S01]  /*f0f0*/  STSM.16.M88.4 [R55], R4 ;  /* 0x0000000437007844 */ /* 0x0001e20000000200 */
[----:B------:R-:W-:Y:S02]  /*f100*/  F2FP.BF16.F32.PACK_AB R11, R45, R48 ;  /* 0x000000302d0b723e */ /* 0x000fe400000010ff */
[----:B------:R-:W-:Y:S02]  /*f110*/  F2FP.BF16.F32.PACK_AB R12, R40, R29 ;  /* 0x0000001d280c723e */ /* 0x000fe400000010ff */
[----:B------:R-:W-:Y:S01]  /*f120*/  F2FP.BF16.F32.PACK_AB R13, R43, R46 ;  /* 0x0000002e2b0d723e */ /* 0x000fe200000010ff */
[----:B------:R1:W-:Y:S01]  /*f130*/  STSM.16.M88.4 [R53], R8 ;  /* 0x0000000835007844 */ /* 0x0003e20000000200 */
[----:B------:R-:W-:-:S02]  /*f140*/  F2FP.BF16.F32.PACK_AB R14, R27, R26 ;  /* 0x0000001a1b0e723e */ /* 0x000fc400000010ff */
[----:B------:R-:W-:Y:S02]  /*f150*/  F2FP.BF16.F32.PACK_AB R15, R151, R44 ;  /* 0x0000002c970f723e */ /* 0x000fe400000010ff */
[----:B------:R-:W-:Y:S02]  /*f160*/  ISETP.NE.AND.EX P0, PT, RZ, UR5, PT, P0 ;  /* 0x00000005ff007c0c */ /* 0x000fe4000bf05300 */
[----:B------:R-:W-:Y:S01]  /*f170*/  IADD3.X R31, R60, UR5, RZ, P1, !PT ;  /* 0x000000053c1f7c10 */ /* 0x000fe20008ffe4ff */
[----:B------:R-:W-:Y:S01]  /*f180*/  ULDC.64 UR4, c[0x0][0xbe0] ;  /* 0x0002f80000047ab9 */ /* 0x000fe20000000a00 */
[----:B------:R1:W-:Y:S01]  /*f190*/  STSM.16.M88.4 [R32], R12 ;  /* 0x0000000c20007844 */ /* 0x0003e20000000200 */
[----:B------:R-:W-:Y:S01]  /*f1a0*/  BAR.SYNC.DEFER_BLOCKING 0x1, 0x180 ;  /* 0x0046000000007b1d */ /* 0x000fe20000010000 */
[----:B------:R-:W-:-:S04]  /*f1b0*/  ISETP.NE.U32.AND P1, PT, RZ, UR4, PT ;  /* 0x00000004ff007c0c */ /* 0x000fc8000bf25070 */
[----:B------:R-:W-:-:S13]  /*f1c0*/  ISETP.NE.AND.EX P1, PT, RZ, UR5, PT, P1 ;  /* 0x00000005ff007c0c */ /* 0x000fda000bf25310 */
[----:B------:R-:W-:Y:S01]  /*f1d0*/  @P1 IADD3 R26, P2, R62, UR4, RZ ;  /* 0x000000043e1a1c10 */ /* 0x000fe2000ff5e0ff */
[----:B------:R-:W-:Y:S02]  /*f1e0*/  ULDC UR4, c[0x0][0xa88] ;  /* 0x0002a20000047ab9 */ /* 0x000fe40000000800 */
[----:B------:R-:W-:Y:S01]  /*f1f0*/  IMAD.U32 R29, RZ, RZ, UR4 ;  /* 0x00000004ff1d7e24 */ /* 0x000fe2000f8e00ff */
[----:B------:R-:W-:Y:S01]  /*f200*/  @P1 IADD3.X R27, R60, UR5, RZ, P2, !PT ;  /* 0x000000053c1b1c10 */ /* 0x000fe200097fe4ff */
[----:B------:R1:W5:Y:S01]  /*f210*/  @P0 LDG.E R41, desc[UR56][R30.64] ;  /* 0x000000381e290981 */ /* 0x000362000c1e1900 */
[----:B------:R-:W-:-:S03]  /*f220*/  SHF.R.S32.HI R65, RZ, 0x1f, R66 ;  /* 0x0000001fff417819 */ /* 0x000fc60000011442 */
[----:B------:R1:W5:Y:S01]  /*f230*/  @P1 LDG.E R29, desc[UR56][R26.64] ;  /* 0x000000381a1d1981 */ /* 0x000362000c1e1900 */
[----:B------:R-:W-:-:S04]  /*f240*/  LEA.HI R65, R65, R66, RZ, 0x7 ;  /* 0x0000004241417211 */ /* 0x000fc800078f38ff */
[----:B------:R-:W-:-:S05]  /*f250*/  LOP3.LUT R65, R65, 0xffffff80, RZ, 0xc0, !PT ;  /* 0xffffff8041417812 */ /* 0x000fca00078ec0ff */
[----:B------:R-:W-:-:S05]  /*f260*/  IMAD.IADD R65, R66, 0x1, -R65 ;  /* 0x0000000142417824 */ /* 0x000fca00078e0a41 */
[----:B------:R-:W-:-:S04]  /*f270*/  SHF.R.S32.HI R36, RZ, 0x1f, R65 ;  /* 0x0000001fff247819 */ /* 0x000fc80000011441 */
[----:B0-----:R-:W-:-:S04]  /*f280*/  LEA.HI R4, R36, R65, RZ, 0x2 ;  /* 0x0000004124047211 */ /* 0x001fc800078f10ff */
[--C-:B------:R-:W-:Y:S02]  /*f290*/  SHF.R.S32.HI R6, RZ, 0x2, R4.reuse ;  /* 0x00000002ff067819 */ /* 0x100fe40000011404 */
[----:B------:R-:W-:-:S04]  /*f2a0*/  SHF.R.S32.HI R5, RZ, 0x1f, R4 ;  /* 0x0000001fff057819 */ /* 0x000fc80000011404 */
[----:B------:R-:W-:Y:S01]  /*f2b0*/  LEA.HI R7, R5, R6, RZ, 0x3 ;  /* 0x0000000605077211 */ /* 0x000fe200078f18ff */
[----:B-1----:R-:W-:Y:S06]  /*f2c0*/  @P1 BRA `(.L_x_429) ;  /* 0x0000000000101947 */ /* 0x002fec0003800000 */
[----:B------:R-:W-:Y:S05]  /*f2d0*/  @!P0 BRA `(.L_x_429) ;  /* 0x00000000000c8947 */ /* 0x000fea0003800000 */
[----:B------:R-:W2:Y:S04]  /*f2e0*/  LDG.E R4, desc[UR56][R30.64] ;  /* 0x000000381e047981 */ /* 0x000ea8000c1e1900 */
[----:B-----5:R-:W2:Y:S02]  /*f2f0*/  LDG.E R29, desc[UR56][R30.64+0x4] ;  /* 0x000004381e1d7981 */ /* 0x020ea4000c1e1900 */
[----:B--2---:R-:W-:-:S07]  /*f300*/  IMAD.IADD R29, R29, 0x1, -R4 ;  /* 0x000000011d1d7824 */ /* 0x004fce00078e0a04 */
.L_x_429:
[----:B------:R-:W2:Y:S01]  /*f310*/  LDL.LU R45, [R1+0x4c] ;  /* 0x00004c00012d7983 */ /* 0x000ea20000300800 */
[----:B------:R-:W-:Y:S01]  /*f320*/  SHF.R.S32.HI R8, RZ, 0x1f, R66 ;  /* 0x0000001fff087819 */ /* 0x000fe20000011442 */
[----:B------:R-:W-:Y:S02]  /*f330*/  ULDC.64 UR4, c[0x0][0xb70] ;  /* 0x0002dc0000047ab9 */ /* 0x000fe40000000a00 */
[----:B------:R-:W3:Y:S01]  /*f340*/  LDL.LU R44, [R1+0x58] ;  /* 0x00005800012c7983 */ /* 0x000ee20000300800 */
[----:B------:R-:W-:-:S04]  /*f350*/  LEA.HI R8, R8, R66, RZ, 0x7 ;  /* 0x0000004208087211 */ /* 0x000fc800078f38ff */
[----:B------:R-:W-:Y:S02]  /*f360*/  SHF.R.S32.HI R8, RZ, 0x7, R8 ;  /* 0x00000007ff087819 */ /* 0x000fe40000011408 */
[----:B------:R-:W-:Y:S02]  /*f370*/  LOP3.LUT R7, R7, 0xfffffff8, RZ, 0xc0, !PT ;  /* 0xfffffff807077812 */ /* 0x000fe400078ec0ff */
[----:B------:R-:W-:Y:S01]  /*f380*/  LEA.HI R36, R36, R65, RZ, 0x5 ;  /* 0x0000004124247211 */ /* 0x000fe200078f28ff */
[----:B------:R-:W-:Y:S01]  /*f390*/  IMAD.HI R5, R8, 0x55555556, RZ ;  /* 0x5555555608057827 */ /* 0x000fe200078e02ff */
[----:B-----5:R-:W-:Y:S02]  /*f3a0*/  SHF.R.S32.HI R31, RZ, 0x1f, R41 ;  /* 0x0000001fff1f7819 */ /* 0x020fe40000011429 */
[----:B------:R-:W-:Y:S01]  /*f3b0*/  SHF.R.S32.HI R36, RZ, 0x5, R36 ;  /* 0x00000005ff247819 */ /* 0x000fe20000011424 */
[----:B------:R-:W-:Y:S01]  /*f3c0*/  IMAD.IADD R9, R6, 0x1, -R7 ;  /* 0x0000000106097824 */ /* 0x000fe200078e0a07 */
[----:B------:R-:W-:Y:S01]  /*f3d0*/  LEA.HI R6, R5, R5, RZ, 0x1 ;  /* 0x0000000505067211 */ /* 0x000fe200078f08ff */
[----:B------:R-:W-:-:S02]  /*f3e0*/  IMAD.MOV.U32 R30, RZ, RZ, R41 ;  /* 0x000000ffff1e7224 */ /* 0x000fc400078e0029 */
[----:B------:R-:W-:Y:S02]  /*f3f0*/  IMAD R9, R36, 0x10, R9 ;  /* 0x0000001024097824 */ /* 0x000fe400078e0209 */
[----:B------:R-:W-:Y:S01]  /*f400*/  IMAD R6, R6, -0x3, R8 ;  /* 0xfffffffd06067824 */ /* 0x000fe200078e0208 */
[----:B------:R-:W-:Y:S02]  /*f410*/  SEL R42, R3, RZ, !P0 ;  /* 0x000000ff032a7207 */ /* 0x000fe40004000000 */
[----:B------:R-:W-:Y:S01]  /*f420*/  SEL R43, R63, RZ, !P0 ;  /* 0x000000ff3f2b7207 */ /* 0x000fe20004000000 */
[----:B------:R-:W-:Y:S02]  /*f430*/  IMAD R9, R6, 0x40, R9 ;  /* 0x0000004006097824 */ /* 0x000fe400078e0209 */
[----:B------:R-:W-:-:S04]  /*f440*/  IMAD R3, R20, 0x40, R0 ;  /* 0x0000004014037824 */ /* 0x000fc800078e0200 */
[----:B------:R-:W-:Y:S01]  /*f450*/  IMAD.WIDE R24, R3, 0x2, R24 ;  /* 0x0000000203187825 */ /* 0x000fe200078e0218 */
[----:B------:R-:W-:Y:S02]  /*f460*/  LOP3.LUT P0, RZ, R65, 0x3, RZ, 0xc0, !PT ;  /* 0x0000000341ff7812 */ /* 0x000fe4000780c0ff */
[----:B------:R-:W-:-:S05]  /*f470*/  IADD3 R10, P3, R24, 0x3000, RZ ;  /* 0x00003000180a7810 */ /* 0x000fca0007f7e0ff */
[----:B------:R-:W-:Y:S01]  /*f480*/  IMAD.X R13, RZ, RZ, R25, P3 ;  /* 0x000000ffff0d7224 */ /* 0x000fe200018e0619 */
[--C-:B------:R-:W-:Y:S01]  /*f490*/  SHF.R.S32.HI R37, RZ, 0x1f, R0.reuse ;  /* 0x0000001fff257819 */ /* 0x100fe20000011400 */
[----:B------:R-:W-:Y:S01]  /*f4a0*/  IMAD.MOV.U32 R36, RZ, RZ, R0 ;  /* 0x000000ffff247224 */ /* 0x000fe200078e0000 */
[----:B------:R-:W-:Y:S01]  /*f4b0*/  BSSY B1, `(.L_x_430) ;  /* 0x000005b000017945 */ /* 0x000fe20003800000 */
[----:B--2---:R-:W-:-:S05]  /*f4c0*/  SHF.R.S32.HI R40, RZ, 0x1f, R45 ;  /* 0x0000001fff287819 */ /* 0x004fca000001142d */
[----:B------:R-:W-:-:S04]  /*f4d0*/  IMAD R4, R40, UR4, RZ ;  /* 0x0000000428047c24 */ /* 0x000fc8000f8e02ff */
[C---:B------:R-:W-:Y:S02]  /*f4e0*/  IMAD R7, R45.reuse, UR5, R4 ;  /* 0x000000052d077c24 */ /* 0x040fe4000f8e0204 */
[----:B------:R-:W-:Y:S01]  /*f4f0*/  IMAD.WIDE.U32 R4, R45, UR4, R30 ;  /* 0x000000042d047c25 */ /* 0x000fe2000f8e001e */
[----:B------:R-:W-:-:S03]  /*f500*/  ULDC.64 UR4, c[0x0][0xb78] ;  /* 0x0002de0000047ab9 */ /* 0x000fc60000000a00 */
[----:B------:R-:W-:Y:S02]  /*f510*/  IMAD.IADD R5, R5, 0x1, R7 ;  /* 0x0000000105057824 */ /* 0x000fe400078e0207 */
[----:B---3--:R-:W-:Y:S02]  /*f520*/  IMAD R9, R44, 0xc0, R9 ;  /* 0x000000c02c097824 */ /* 0x008fe400078e0209 */
[----:B------:R-:W-:Y:S02]  /*f530*/  IMAD R6, R42, UR4, RZ ;  /* 0x000000042a067c24 */ /* 0x000fe4000f8e02ff */
[----:B------:R-:W-:Y:S01]  /*f540*/  IMAD.WIDE.U32 R4, R43, UR4, R4 ;  /* 0x000000042b047c25 */ /* 0x000fe2000f8e0004 */
[----:B------:R-:W-:-:S03]  /*f550*/  SHF.R.S32.HI R7, RZ, 0x1f, R9 ;  /* 0x0000001fff077819 */ /* 0x000fc60000011409 */
[----:B------:R-:W-:Y:S01]  /*f560*/  IMAD R8, R43, UR5, R6 ;  /* 0x000000052b087c24 */ /* 0x000fe2000f8e0206 */
[----:B------:R-:W-:Y:S01]  /*f570*/  IADD3 R6, P1, R9, R4, RZ ;  /* 0x0000000409067210 */ /* 0x000fe20007f3e0ff */
[----:B------:R-:W-:-:S03]  /*f580*/  ULDC.64 UR4, c[0x0][0xb40] ;  /* 0x0002d00000047ab9 */ /* 0x000fc60000000a00 */
[----:B------:R-:W-:Y:S02]  /*f590*/  IADD3.X R7, R7, R5, R8, P1, !PT ;  /* 0x0000000507077210 */ /* 0x000fe40000ffe408 */
[----:B------:R-:W-:Y:S01]  /*f5a0*/  LEA R38, P2, R6, UR4, 0x2 ;  /* 0x0000000406267c11 */ /* 0x000fe2000f8410ff */
[----:B------:R-:W-:-:S03]  /*f5b0*/  VIADD R4, R9, 0x8 ;  /* 0x0000000809047836 */ /* 0x000fc60000000000 */
[----:B------:R-:W-:Y:S01]  /*f5c0*/  LEA.HI.X R39, R6, UR5, R7, 0x2, P2 ;  /* 0x0000000506277c11 */ /* 0x000fe200090f1407 */
[----:B------:R-:W-:Y:S01]  /*f5d0*/  ULDC.64 UR4, c[0x0][0xaa0] ;  /* 0x0002a80000047ab9 */ /* 0x000fe20000000a00 */
[C---:B------:R-:W-:Y:S02]  /*f5e0*/  IADD3 R11, P2, R24.reuse, 0x1800, RZ ;  /* 0x00001800180b7810 */ /* 0x040fe40007f5e0ff */
[C---:B------:R-:W-:Y:S02]  /*f5f0*/  IADD3 R6, P4, R24.reuse, 0x4800, RZ ;  /* 0x0000480018067810 */ /* 0x040fe40007f9e0ff */
[-C--:B------:R-:W-:Y:S02]  /*f600*/  ISETP.GE.OR P1, PT, R9, R29.reuse, P0 ;  /* 0x0000001d0900720c */ /* 0x080fe40000726670 */
[----:B------:R-:W-:Y:S02]  /*f610*/  LOP3.LUT R5, R24, 0x380, RZ, 0xc0, !PT ;  /* 0x0000038018057812 */ /* 0x000fe400078ec0ff */
[----:B------:R-:W-:-:S02]  /*f620*/  ISETP.GE.OR P0, PT, R4, R29, P0 ;  /* 0x0000001d0400720c */ /* 0x000fc40000706670 */
[----:B------:R-:W-:Y:S02]  /*f630*/  LOP3.LUT R8, R11, 0x380, RZ, 0xc0, !PT ;  /* 0x000003800b087812 */ /* 0x000fe400078ec0ff */
[----:B------:R-:W-:Y:S02]  /*f640*/  LOP3.LUT R7, R10, 0x380, RZ, 0xc0, !PT ;  /* 0x000003800a077812 */ /* 0x000fe400078ec0ff */
[----:B------:R-:W-:Y:S02]  /*f650*/  LOP3.LUT R3, R6, 0x380, RZ, 0xc0, !PT ;  /* 0x0000038006037812 */ /* 0x000fe400078ec0ff */
[----:B------:R-:W-:Y:S02]  /*f660*/  SHF.R.U64 R5, R5, 0x3, RZ ;  /* 0x0000000305057819 */ /* 0x000fe400000012ff */
[----:B------:R-:W-:Y:S02]  /*f670*/  SHF.R.U64 R8, R8, 0x3, RZ ;  /* 0x0000000308087819 */ /* 0x000fe400000012ff */
[----:B------:R-:W-:-:S02]  /*f680*/  SHF.R.U64 R7, R7, 0x3, RZ ;  /* 0x0000000307077819 */ /* 0x000fc400000012ff */
[----:B------:R-:W-:Y:S01]  /*f690*/  SHF.R.U64 R3, R3, 0x3, RZ ;  /* 0x0000000303037819 */ /* 0x000fe200000012ff */
[--C-:B------:R-:W-:Y:S01]  /*f6a0*/  IMAD.X R9, RZ, RZ, R25.reuse, P2 ;  /* 0x000000ffff097224 */ /* 0x100fe200010e0619 */
[----:B------:R-:W-:Y:S01]  /*f6b0*/  LOP3.LUT R4, R5, R24, RZ, 0x3c, !PT ;  /* 0x0000001805047212 */ /* 0x000fe200078e3cff */
[--C-:B------:R-:W-:Y:S01]  /*f6c0*/  IMAD.X R27, RZ, RZ, R25.reuse, P4 ;  /* 0x000000ffff1b7224 */ /* 0x100fe200020e0619 */
[----:B------:R-:W-:Y:S01]  /*f6d0*/  LOP3.LUT R8, R8, R11, RZ, 0x3c, !PT ;  /* 0x0000000b08087212 */ /* 0x000fe200078e3cff */
[----:B------:R-:W-:Y:S01]  /*f6e0*/  IMAD.MOV.U32 R5, RZ, RZ, R25 ;  /* 0x000000ffff057224 */ /* 0x000fe200078e0019 */
[----:B------:R-:W-:Y:S02]  /*f6f0*/  LOP3.LUT R12, R7, R10, RZ, 0x3c, !PT ;  /* 0x0000000a070c7212 */ /* 0x000fe400078e3cff */
[----:B------:R-:W-:Y:S01]  /*f700*/  LOP3.LUT R26, R3, R6, RZ, 0x3c, !PT ;  /* 0x00000006031a7212 */ /* 0x000fe200078e3cff */
[----:B------:R0:W-:Y:S01]  /*f710*/  @!P1 STG.E desc[UR56][R38.64], R21 ;  /* 0x0000001526009986 */ /* 0x0001e2000c101938 */
[----:B------:R-:W-:-:S03]  /*f720*/  IMAD R32, R31, UR4, RZ ;  /* 0x000000041f207c24 */ /* 0x000fc6000f8e02ff */
[----:B------:R1:W-:Y:S01]  /*f730*/  @!P0 STG.E desc[UR56][R38.64+0x20], R28 ;  /* 0x0000201c26008986 */ /* 0x0003e2000c101938 */
[C---:B------:R-:W-:Y:S01]  /*f740*/  IMAD.WIDE.U32 R30, R41.reuse, UR4, R36 ;  /* 0x00000004291e7c25 */ /* 0x040fe2000f8e0024 */
[----:B------:R-:W-:Y:S02]  /*f750*/  ULDC UR4, c[0x0][0xa8c] ;  /* 0x0002a30000047ab9 */ /* 0x000fe40000000800 */
[----:B------:R-:W5:Y:S04]  /*f760*/  LD.E.128 R4, desc[UR56][R4.64] ;  /* 0x0000003804047980 */ /* 0x000f68000c101d00 */
[----:B------:R-:W5:Y:S04]  /*f770*/  LD.E.128 R8, desc[UR56][R8.64] ;  /* 0x0000003808087980 */ /* 0x000f68000c101d00 */
[----:B------:R-:W5:Y:S04]  /*f780*/  LD.E.128 R12, desc[UR56][R12.64] ;  /* 0x000000380c0c7980 */ /* 0x000f68000c101d00 */
[----:B------:R-:W5:Y:S01]  /*f790*/  LD.E.128 R24, desc[UR56][R26.64] ;  /* 0x000000381a187980 */ /* 0x000f62000c101d00 */
[----:B------:R-:W-:Y:S01]  /*f7a0*/  @!PT LDS RZ, [RZ] ;  /* 0x00000000fffff984 */ /* 0x000fe20000000800 */
[----:B------:R-:W-:Y:S01]  /*f7b0*/  @!PT LDS RZ, [RZ] ;  /* 0x00000000fffff984 */ /* 0x000fe20000000800 */
[----:B------:R-:W-:Y:S01]  /*f7c0*/  @!PT LDS RZ, [RZ] ;  /* 0x00000000fffff984 */ /* 0x000fe20000000800 */
[----:B------:R-:W-:Y:S01]  /*f7d0*/  @!PT LDS RZ, [RZ] ;  /* 0x00000000fffff984 */ /* 0x000fe20000000800 */
[----:B------:R2:W-:Y:S06]  /*f7e0*/  MEMBAR.ALL.CTA ;  /* 0x0000000000007992 */ /* 0x0005ec0000008000 */
[----:B--2---:R-:W2:Y:S01]  /*f7f0*/  FENCE.VIEW.ASYNC.S ;  /* 0x00000000000073c6 */ /* 0x004ea20000000000 */
[----:B------:R-:W-:Y:S01]  /*f800*/  IMAD R41, R41, UR5, R32 ;  /* 0x0000000529297c24 */ /* 0x000fe2000f8e0220 */
[----:B------:R-:W-:Y:S01]  /*f810*/  ISETP.GE.AND P0, PT, R0, UR4, PT ;  /* 0x0000000400007c0c */ /* 0x000fe2000bf06270 */
[----:B------:R-:W-:Y:S01]  /*f820*/  VIADD R0, R20, 0x30 ;  /* 0x0000003014007836 */ /* 0x000fe20000000000 */
[----:B------:R-:W-:Y:S01]  /*f830*/  ULDC.64 UR4, c[0x0][0xae0] ;  /* 0x0002b80000047ab9 */ /* 0x000fe20000000a00 */
[----:B------:R-:W-:-:S02]  /*f840*/  IMAD R32, R44, -0xc0, R29 ;  /* 0xffffff402c207824 */ /* 0x000fc400078e021d */
[C---:B------:R-:W-:Y:S02]  /*f850*/  VIADD R3, R20.reuse, 0x60 ;  /* 0x0000006014037836 */ /* 0x040fe40000000000 */
[----:B0-----:R-:W-:Y:S01]  /*f860*/  VIADD R21, R20, 0x90 ;  /* 0x0000009014157836 */ /* 0x001fe20000000000 */
[-C--:B------:R-:W-:Y:S01]  /*f870*/  ISETP.GE.OR P3, PT, R0, R32.reuse, P0 ;  /* 0x000000200000720c */ /* 0x080fe20000766670 */
[----:B-1----:R-:W-:Y:S01]  /*f880*/  IMAD R28, R40, UR4, RZ ;  /* 0x00000004281c7c24 */ /* 0x002fe2000f8e02ff */
[-C--:B------:R-:W-:Y:S01]  /*f890*/  ISETP.GE.OR P1, PT, R3, R32.reuse, P0 ;  /* 0x000000200300720c */ /* 0x080fe20000726670 */
[----:B------:R-:W-:Y:S01]  /*f8a0*/  IMAD.IADD R31, R31, 0x1, R41 ;  /* 0x000000011f1f7824 */ /* 0x000fe200078e0229 */
[-C--:B------:R-:W-:Y:S02]  /*f8b0*/  ISETP.GE.OR P2, PT, R21, R32.reuse, P0 ;  /* 0x000000201500720c */ /* 0x080fe40000746670 */
[----:B------:R-:W-:Y:S01]  /*f8c0*/  ISETP.GE.OR P0, PT, R20, R32, P0 ;  /* 0x000000201400720c */ /* 0x000fe20000706670 */
[----:B------:R-:W-:-:S02]  /*f8d0*/  IMAD R37, R45, UR5, R28 ;  /* 0x000000052d257c24 */ /* 0x000fc4000f8e021c */
[----:B------:R-:W-:Y:S01]  /*f8e0*/  IMAD.WIDE.U32 R28, R45, UR4, R30 ;  /* 0x000000042d1c7c25 */ /* 0x000fe2000f8e001e */
[----:B------:R-:W-:-:S03]  /*f8f0*/  ULDC.64 UR4, c[0x0][0xae8] ;  /* 0x0002ba0000047ab9 */ /* 0x000fc60000000a00 */
[----:B------:R-:W-:Y:S02]  /*f900*/  VIADD R0, R2, 0x30820 ;  /* 0x0003082002007836 */ /* 0x000fe40000000000 */
[----:B------:R-:W-:Y:S02]  /*f910*/  IMAD.IADD R29, R29, 0x1, R37 ;  /* 0x000000011d1d7824 */ /* 0x000fe400078e0225 */
[----:B------:R-:W-:Y:S01]  /*f920*/  IMAD R3, R42, UR4, RZ ;  /* 0x000000042a037c24 */ /* 0x000fe2000f8e02ff */
[----:B------:R-:W-:Y:S01]  /*f930*/  PRMT R0, RZ, 0x654, R0 ;  /* 0x00000654ff007816 */ /* 0x000fe20000000000 */
[C---:B------:R-:W-:Y:S01]  /*f940*/  IMAD.WIDE.U32 R36, R43.reuse, UR4, R28 ;  /* 0x000000042b247c25 */ /* 0x040fe2000f8e001c */
[----:B------:R-:W-:Y:S02]  /*f950*/  SHF.R.S32.HI R21, RZ, 0x1f, R20 ;  /* 0x0000001fff157819 */ /* 0x000fe40000011414 */
[----:B--2---:R0:W-:Y:S01]  /*f960*/  SYNCS.ARRIVE.TRANS64.RED.A1T0 RZ, [R0+URZ], RZ ;  /* 0x000000ff00ff79a7 */ /* 0x0041e2000810043f */
[----:B------:R-:W-:-:S02]  /*f970*/  IMAD R3, R43, UR5, R3 ;  /* 0x000000052b037c24 */ /* 0x000fc4000f8e0203 */
[----:B------:R-:W-:-:S04]  /*f980*/  IMAD.WIDE R30, R44, 0xc0, R20 ;  /* 0x000000c02c1e7825 */ /* 0x000fc800078e0214 */
[----:B------:R-:W-:Y:S01]  /*f990*/  IMAD.IADD R39, R37, 0x1, R3 ;  /* 0x0000000125277824 */ /* 0x000fe200078e0203 */
[----:B0-----:R-:W-:Y:S06]  /*f9a0*/  @P0 BRA `(.L_x_431) ;  /* 0x00000000002c0947 */ /* 0x001fec0003800000 */
        /* <DEDUP_REMOVED lines=11> */
.L_x_431:
[----:B------:R-:W-:Y:S05]  /*fa60*/  BSYNC B1 ;  /* 0x0000000000017941 */ /* 0x000fea0003800000 */
.L_x_430:
[----:B------:R-:W-:Y:S04]  /*fa70*/  BSSY B1, `(.L_x_432) ;  /* 0x000000f000017945 */ /* 0x000fe80003800000 */
[----:B------:R-:W-:Y:S05]  /*fa80*/  @P3 BRA `(.L_x_433) ;  /* 0x0000000000343947 */ /* 0x000fea0003800000 */
[----:B------:R-:W-:Y:S01]  /*fa90*/  IADD3 R3, P0, R30, 0x30, RZ ;  /* 0x000000301e037810 */ /* 0x000fe20007f1e0ff */
[----:B------:R-:W-:Y:S01]  /*faa0*/  ULDC.64 UR4, c[0x0][0xad8] ;  /* 0x0002b60000047ab9 */ /* 0x000fe20000000a00 */
[----:B0----5:R-:W-:Y:S01]  /*fab0*/  MOV R5, R39 ;  /* 0x0000002700057202 */ /* 0x021fe20000000f00 */
        /* <DEDUP_REMOVED lines=10> */
.L_x_433:
[----:B------:R-:W-:Y:S05]  /*fb60*/  BSYNC B1 ;  /* 0x0000000000017941 */ /* 0x000fea0003800000 */
.L_x_432:
[----:B------:R-:W-:Y:S04]  /*fb70*/  BSSY B1, `(.L_x_434) ;  /* 0x000000f000017945 */ /* 0x000fe80003800000 */
[----:B------:R-:W-:Y:S05]  /*fb80*/  @P1 BRA `(.L_x_435) ;  /* 0x0000000000341947 */ /* 0x000fea0003800000 */
[----:B------:R-:W-:Y:S01]  /*fb90*/  IADD3 R3, P0, R30, 0x60, RZ ;  /* 0x000000601e037810 */ /* 0x000fe20007f1e0ff */
[----:B------:R-:W-:Y:S01]  /*fba0*/  ULDC.64 UR4, c[0x0][0xad8] ;  /* 0x0002b60000047ab9 */ /* 0x000fe20000000a00 */
[----:B0----5:R-:W-:Y:S02]  /*fbb0*/  IMAD.MOV.U32 R4, RZ, RZ, R36 ;  /* 0x000000ffff047224 */ /* 0x021fe400078e0024 */
        /* <DEDUP_REMOVED lines=9> */
[----:B------:R2:W-:Y:S02]  /*fc50*/  STG.E.128 desc[UR56][R6.64], R12 ;  /* 0x0000000c06007986 */ /* 0x0005e4000c101d38 */
.L_x_435:
[----:B------:R-:W-:Y:S05]  /*fc60*/  BSYNC B1 ;  /* 0x0000000000017941 */ /* 0x000fea0003800000 */
.L_x_434:
        /* <DEDUP_REMOVED lines=13> */
[----:B------:R3:W-:Y:S01]  /*fd40*/  STG.E.128 desc[UR56][R6.64], R24 ;  /* 0x0000001806007986 */ /* 0x0007e2000c101d38 */
[----:B------:R-:W-:Y:S05]  /*fd50*/  BRA `(.L_x_436) ;  /* 0x0000000800387947 */ /* 0x000fea0003800000 */
.L_x_428:
[----:B------:R-:W-:Y:S01]  /*fd60*/  ULDC.64 UR4, c[0x0][0xbd8] ;  /* 0x0002f60000047ab9 */ /* 0x000fe20000000a00 */
[----:B------:R-:W-:Y:S01]  /*fd70*/  IMAD.MOV.U32 R9, RZ, RZ, RZ ;  /* 0x000000ffff097224 */ /* 0x000fe200078e00ff */
[----:B------:R-:W-:Y:S02]  /*fd80*/  ISETP.NE.U32.AND P0, PT, RZ, UR4, PT ;  /* 0x00000004ff007c0c */ /* 0x000fe4000bf05070 */
[----:B------:R-:W-:Y:S02]  /*fd90*/  IADD3 R4, P1, R62, UR4, RZ ;  /* 0x000000043e047c10 */ /* 0x000fe4000ff3e0ff */
[----:B------:R-:W-:Y:S02]  /*fda0*/  ISETP.NE.AND.EX P0, PT, RZ, UR5, PT, P0 ;  /* 0x00000005ff007c0c */ /* 0x000fe4000bf05300 */
[----:B------:R-:W-:Y:S01]  /*fdb0*/  IADD3.X R5, R60, UR5, RZ, P1, !PT ;  /* 0x000000053c057c10 */ /* 0x000fe20008ffe4ff */
[----:B------:R-:W-:Y:S02]  /*fdc0*/  ULDC.64 UR4, c[0x0][0xbe0] ;  /* 0x0002f80000047ab9 */ /* 0x000fe40000000a00 */
[----:B------:R-:W-:-:S04]  /*fdd0*/  ISETP.NE.U32.AND P1, PT, RZ, UR4, PT ;  /* 0x00000004ff007c0c */ /* 0x000fc8000bf25070 */
[----:B------:R-:W-:-:S04]  /*fde0*/  ISETP.NE.AND.EX P1, PT, RZ, UR5, PT, P1 ;  /* 0x00000005ff007c0c */ /* 0x000fc8000bf25310 */
[----:B------:R0:W5:Y:S09]  /*fdf0*/  @P0 LDG.E R9, desc[UR56][R4.64] ;  /* 0x0000003804090981 */ /* 0x000172000c1e1900 */
[----:B------:R-:W-:Y:S01]  /*fe00*/  @P1 IADD3 R6, P2, R62, UR4, RZ ;  /* 0x000000043e061c10 */ /* 0x000fe2000ff5e0ff */
[----:B------:R-:W-:-:S02]  /*fe10*/  ULDC UR4, c[0x0][0xa88] ;  /* 0x0002a20000047ab9 */ /* 0x000fc40000000800 */
[----:B------:R-:W-:Y:S01]  /*fe20*/  IMAD.U32 R8, RZ, RZ, UR4 ;  /* 0x00000004ff087e24 */ /* 0x000fe2000f8e00ff */
[----:B------:R-:W-:-:S05]  /*fe30*/  @P1 IADD3.X R7, R60, UR5, RZ, P2, !PT ;  /* 0x000000053c071c10 */ /* 0x000fca00097fe4ff */
[----:B------:R0:W5:Y:S01]  /*fe40*/  @P1 LDG.E R8, desc[UR56][R6.64] ;  /* 0x0000003806081981 */ /* 0x000162000c1e1900 */
[----:B------:R-:W-:Y:S01]  /*fe50*/  ISETP.GT.AND P2, PT, R64, 0xbf, PT ;  /* 0x000000bf4000780c */ /* 0x000fe20003f44270 */
[----:B------:R-:W-:-:S12]  /*fe60*/  @P1 BRA `(.L_x_437) ;  /* 0x0000000000101947 */ /* 0x000fd80003800000 */
[----:B------:R-:W-:Y:S05]  /*fe70*/  @!P0 BRA `(.L_x_437) ;  /* 0x00000000000c8947 */ /* 0x000fea0003800000 */
[----:B0-----:R-:W2:Y:S04]  /*fe80*/  LDG.E R7, desc[UR56][R4.64] ;  /* 0x0000003804077981 */ /* 0x001ea8000c1e1900 */
[----:B-----5:R-:W2:Y:S02]  /*fe90*/  LDG.E R8, desc[UR56][R4.64+0x4] ;  /* 0x0000043804087981 */ /* 0x020ea4000c1e1900 */
[----:B--2---:R-:W-:-:S07]  /*fea0*/  IMAD.IADD R8, R8, 0x1, -R7 ;  /* 0x0000000108087824 */ /* 0x004fce00078e0a07 */
.L_x_437:
[----:B-----5:R-:W2:Y:S04]  /*feb0*/  LDL R24, [R1+0x4c] ;  /* 0x00004c0001187983 */ /* 0x020ea80000100800 */
[----:B------:R1:W5:Y:S01]  /*fec0*/  LDL R14, [R1+0x58] ;  /* 0x00005800010e7983 */ /* 0x0003620000100800 */
[----:B------:R-:W-:Y:S01]  /*fed0*/  BSSY B1, `(.L_x_438) ;  /* 0x000001d000017945 */ /* 0x000fe20003800000 */
[----:B------:R-:W-:Y:S02]  /*fee0*/  SHF.R.S32.HI R15, RZ, 0x1f, R0 ;  /* 0x0000001fff0f7819 */ /* 0x000fe40000011400 */
[----:B------:R-:W-:Y:S02]  /*fef0*/  SEL R13, R63, RZ, !P0 ;  /* 0x000000ff3f0d7207 */ /* 0x000fe40004000000 */
[----:B------:R-:W-:-:S02]  /*ff00*/  SEL R12, R3, RZ, !P0 ;  /* 0x000000ff030c7207 */ /* 0x000fc40004000000 */
[----:B------:R-:W-:Y:S02]  /*ff10*/  SHF.R.S32.HI R10, RZ, 0x1f, R9 ;  /* 0x0000001fff0a7819 */ /* 0x000fe40000011409 */
[----:B--2---:R-:W-:Y:S01]  /*ff20*/  SHF.R.S32.HI R11, RZ, 0x1f, R24 ;  /* 0x0000001fff0b7819 */ /* 0x004fe20000011418 */
[----:B-1----:R-:W-:Y:S06]  /*ff30*/  @P2 BRA `(.L_x_439) ;  /* 0x0000000000582947 */ /* 0x002fec0003800000 */
[----:B0-----:R-:W0:Y:S02]  /*ff40*/  S2R R4, SR_TID.X ;  /* 0x0000000000047919 */ /* 0x001e240000002100 */
[----:B0----5:R-:W-:-:S04]  /*ff50*/  IMAD R3, R14, 0xc0, R4 ;  /* 0x000000c00e037824 */ /* 0x021fc800078e0204 */
[----:B------:R-:W-:-:S05]  /*ff60*/  VIADD R3, R3, 0xffffff80 ;  /* 0xffffff8003037836 */ /* 0x000fca0000000000 */
[----:B------:R-:W-:-:S13]  /*ff70*/  ISETP.GE.AND P0, PT, R3, R8, PT ;  /* 0x000000080300720c */ /* 0x000fda0003f06270 */
[----:B------:R-:W-:Y:S05]  /*ff80*/  @P0 BRA `(.L_x_439) ;  /* 0x0000000000440947 */ /* 0x000fea0003800000 */
[----:B------:R-:W-:Y:S01]  /*ff90*/  IADD3 R4, P0, R3, R9, RZ ;  /* 0x0000000903047210 */ /* 0x000fe20007f1e0ff */
[----:B------:R-:W-:-:S03]  /*ffa0*/  ULDC.64 UR4, c[0x0][0xb70] ;  /* 0x0002dc0000047ab9 */ /* 0x000fc60000000a00 */
[----:B------:R-:W-:Y:S01]  /*ffb0*/  LEA.HI.X.SX32 R5, R3, R10, 0x1, P0 ;  /* 0x0000000a03057211 */ /* 0x000fe200000f0eff */
[----:B------:R-:W-:-:S04]  /*ffc0*/  IMAD R3, R11, UR4, RZ ;  /* 0x000000040b037c24 */ /* 0x000fc8000f8e02ff */
[C---:B------:R-:W-:Y:S02]  /*ffd0*/  IMAD R3, R24.reuse, UR5, R3 ;  /* 0x0000000518037c24 */ /* 0x040fe4000f8e0203 */
[----:B------:R-:W-:Y:S01]  /*ffe0*/  IMAD.WIDE.U32 R4, R24, UR4, R4 ;  /* 0x0000000418047c25 */ /* 0x000fe2000f8e0004 */
[----:B------:R-:W-:-:S03]  /*fff0*/  ULDC.64 UR4, c[0x0][0xb78] ;  /* 0x0002de0000047ab9 */ /* 0x000fc60000000a00 */
[----:B------:R-:W-:Y:S02]  /*10000*/  IMAD R6, R12, UR4, RZ ;  /* 0x000000040c067c24 */ /* 0x000fe4000f8e02ff */
[----:B------:R-:W-:Y:S02]  /*10010*/  IMAD.IADD R5, R5, 0x1, R3 ;  /* 0x0000000105057824 */ /* 0x000fe400078e0203 */
[C---:B------:R-:W-:Y:S02]  /*10020*/  IMAD R3, R13.reuse, UR5, R6 ;  /* 0x000000050d037c24 */ /* 0x040fe4000f8e0206 */
[----:B------:R-:W-:Y:S01]  /*10030*/  IMAD.WIDE.U32 R4, R13, UR4, R4 ;  /* 0x000000040d047c25 */ /* 0x000fe2000f8e0004 */
[----:B------:R-:W-:-:S03]  /*10040*/  ULDC.64 UR4, c[0x0][0xb40] ;  /* 0x0002d00000047ab9 */ /* 0x000fc60000000a00 */
[----:B------:R-:W-:Y:S01]  /*10050*/  IMAD.IADD R3, R5, 0x1, R3 ;  /* 0x0000000105037824 */ /* 0x000fe200078e0203 */
[----:B------:R-:W-:-:S04]  /*10060*/  LEA R6, P0, R4, UR4, 0x2 ;  /* 0x0000000404067c11 */ /* 0x000fc8000f8010ff */
[----:B------:R-:W-:Y:S01]  /*10070*/  LEA.HI.X R7, R4, UR5, R3, 0x2, P0 ;  /* 0x0000000504077c11 */ /* 0x000fe200080f1403 */
[----:B------:R-:W-:-:S05]  /*10080*/  IMAD.MOV.U32 R3, RZ, RZ, -0x800000 ;  /* 0xff800000ff037424 */ /* 0x000fca00078e00ff */
[----:B------:R1:W-:Y:S03]  /*10090*/  STG.E desc[UR56][R6.64], R3 ;  /* 0x0000000306007986 */ /* 0x0003e6000c101938 */
.L_x_439:
[----:B------:R-:W-:Y:S05]  /*100a0*/  BSYNC B1 ;  /* 0x0000000000017941 */ /* 0x000fea0003800000 */
.L_x_438:
[----:B------:R-:W-:Y:S01]  /*100b0*/  ULDC.64 UR4, c[0x0][0xaa0] ;  /* 0x0002a80000047ab9 */ /* 0x000fe20000000a00 */
[----:B0-----:R-:W-:Y:S01]  /*100c0*/  IMAD.MOV.U32 R4, RZ, RZ, R0 ;  /* 0x000000ffff047224 */ /* 0x001fe200078e0000 */
[----:B------:R-:W-:Y:S01]  /*100d0*/  ULDC.64 UR6, c[0x0][0xae0] ;  /* 0x0002b80000067ab9 */ /* 0x000fe20000000a00 */
[----:B------:R-:W-:Y:S01]  /*100e0*/  IMAD.MOV.U32 R5, RZ, RZ, R15 ;  /* 0x000000ffff057224 */ /* 0x000fe200078e000f */
[----:B------:R-:W-:Y:S01]  /*100f0*/  SHF.R.S32.HI R21, RZ, 0x1f, R20 ;  /* 0x0000001fff157819 */ /* 0x000fe20000011414 */
[----:B-1----:R-:W-:Y:S01]  /*10100*/  IMAD R6, R10, UR4, RZ ;  /* 0x000000040a067c24 */ /* 0x002fe2000f8e02ff */
[----:B------:R-:W-:Y:S01]  /*10110*/  BSSY B1, `(.L_x_440) ;  /* 0x0000024000017945 */ /* 0x000fe20003800000 */
[C---:B------:R-:W-:Y:S01]  /*10120*/  IMAD.WIDE.U32 R4, R9.reuse, UR4, R4 ;  /* 0x0000000409047c25 */ /* 0x040fe2000f8e0004 */
[----:B------:R-:W-:Y:S02]  /*10130*/  ULDC UR4, c[0x0][0xa8c] ;  /* 0x0002a30000047ab9 */ /* 0x000fe40000000800 */
[----:B------:R-:W-:Y:S01]  /*10140*/  ISETP.GE.AND P0, PT, R0, UR4, PT ;  /* 0x0000000400007c0c */ /* 0x000fe2000bf06270 */
[----:B------:R-:W-:Y:S01]  /*10150*/  IMAD R9, R9, UR5, R6 ;  /* 0x0000000509097c24 */ /* 0x000fe2000f8e0206 */
[----:B------:R-:W-:Y:S01]  /*10160*/  ULDC.64 UR4, c[0x0][0xae8] ;  /* 0x0002ba0000047ab9 */ /* 0x000fe20000000a00 */
[----:B------:R-:W-:-:S02]  /*10170*/  VIADD R6, R20, 0x30 ;  /* 0x0000003014067836 */ /* 0x000fc40000000000 */
[----:B-----5:R-:W-:Y:S02]  /*10180*/  IMAD R7, R14, -0xc0, R8 ;  /* 0xffffff400e077824 */ /* 0x020fe400078e0208 */
[----:B------:R-:W-:Y:S02]  /*10190*/  IMAD R0, R11, UR6, RZ ;  /* 0x000000060b007c24 */ /* 0x000fe4000f8e02ff */
[----:B------:R-:W-:Y:S01]  /*101a0*/  IMAD.IADD R5, R5, 0x1, R9 ;  /* 0x0000000105057824 */ /* 0x000fe200078e0209 */
[----:B------:R-:W-:Y:S01]  /*101b0*/  ISETP.GE.OR P3, PT, R6, R7, P0 ;  /* 0x000000070600720c */ /* 0x000fe20000766670 */
[----:B------:R-:W-:Y:S02]  /*101c0*/  IMAD R3, R24, UR7, R0 ;  /* 0x0000000718037c24 */ /* 0x000fe4000f8e0200 */
[C---:B------:R-:W-:Y:S02]  /*101d0*/  VIADD R0, R20.reuse, 0x60 ;  /* 0x0000006014007836 */ /* 0x040fe40000000000 */
[----:B------:R-:W-:-:S02]  /*101e0*/  VIADD R6, R20, 0x90 ;  /* 0x0000009014067836 */ /* 0x000fc40000000000 */
[----:B------:R-:W-:Y:S01]  /*101f0*/  IMAD.WIDE.U32 R4, R24, UR6, R4 ;  /* 0x0000000618047c25 */ /* 0x000fe2000f8e0004 */
[-C--:B------:R-:W-:Y:S02]  /*10200*/  ISETP.GE.OR P1, PT, R0, R7.reuse, P0 ;  /* 0x000000070000720c */ /* 0x080fe40000726670 */
[-C--:B------:R-:W-:Y:S01]  /*10210*/  ISETP.GE.OR P2, PT, R6, R7.reuse, P0 ;  /* 0x000000070600720c */ /* 0x080fe20000746670 */
[----:B------:R-:W-:Y:S01]  /*10220*/  IMAD.IADD R5, R5, 0x1, R3 ;  /* 0x0000000105057824 */ /* 0x000fe200078e0203 */
[----:B------:R-:W-:Y:S01]  /*10230*/  ISETP.GE.OR P0, PT, R20, R7, P0 ;  /* 0x000000071400720c */ /* 0x000fe20000706670 */
[----:B------:R-:W-:Y:S02]  /*10240*/  IMAD R0, R12, UR4, RZ ;  /* 0x000000040c007c24 */ /* 0x000fe4000f8e02ff */
[----:B------:R-:W-:-:S04]  /*10250*/  IMAD.WIDE.U32 R6, R13, UR4, R4 ;  /* 0x000000040d067c25 */ /* 0x000fc8000f8e0004 */
[----:B------:R-:W-:Y:S02]  /*10260*/  IMAD R3, R13, UR5, R0 ;  /* 0x000000050d037c24 */ /* 0x000fe4000f8e0200 */
[----:B------:R-:W-:-:S04]  /*10270*/  IMAD.WIDE R20, R14, 0xc0, R20 ;  /* 0x000000c00e147825 */ /* 0x000fc800078e0214 */
[----:B------:R-:W-:Y:S01]  /*10280*/  IMAD.IADD R9, R7, 0x1, R3 ;  /* 0x0000000107097824 */ /* 0x000fe200078e0203 */
        /* <DEDUP_REMOVED lines=12> */
.L_x_441:
[----:B------:R-:W-:Y:S05]  /*10350*/  BSYNC B1 ;  /* 0x0000000000017941 */ /* 0x000fea0003800000 */
.L_x_440:
        /* <DEDUP_REMOVED lines=11> */
[----:B0-----:R-:W-:Y:S01]  /*10410*/  LEA R10, P0, R4, UR4, 0x1 ;  /* 0x00000004040a7c11 */ /* 0x001fe2000f8008ff */
[----:B------:R-:W-:-:S05]  /*10420*/  IMAD.IADD R3, R5, 0x1, R3 ;  /* 0x0000000105037824 */ /* 0x000fca00078e0203 */
[----:B------:R-:W-:-:S05]  /*10430*/  LEA.HI.X R11, R4, UR5, R3, 0x1, P0 ;  /* 0x00000005040b7c11 */ /* 0x000fca00080f0c03 */
[----:B------:R1:W-:Y:S02]  /*10440*/  STG.E.128 desc[UR56][R10.64], RZ ;  /* 0x000000ff0a007986 */ /* 0x0003e4000c101d38 */
.L_x_443:
[----:B------:R-:W-:Y:S05]  /*10450*/  BSYNC B1 ;  /* 0x0000000000017941 */ /* 0x000fea0003800000 */
.L_x_442:
        /* <DEDUP_REMOVED lines=11> */
[----:B01----:R-:W-:Y:S01]  /*10510*/  LEA R10, P0, R4, UR4, 0x1 ;  /* 0x00000004040a7c11 */ /* 0x003fe2000f8008ff */
[----:B------:R-:W-:-:S05]  /*10520*/  IMAD.IADD R3, R5, 0x1, R3 ;  /* 0x0000000105037824 */ /* 0x000fca00078e0203 */
[----:B------:R-:W-:-:S05]  /*10530*/  LEA.HI.X R11, R4, UR5, R3, 0x1, P0 ;  /* 0x00000005040b7c11 */ /* 0x000fca00080f0c03 */
[----:B------:R2:W-:Y:S02]  /*10540*/  STG.E.128 desc[UR56][R10.64], RZ ;  /* 0x000000ff0a007986 */ /* 0x0005e4000c101d38 */
.L_x_445:
[----:B------:R-:W-:Y:S05]  /*10550*/  BSYNC B1 ;  /* 0x0000000000017941 */ /* 0x000fea0003800000 */
.L_x_444:
        /* <DEDUP_REMOVED lines=14> */
.L_x_436:
[----:B------:R-:W-:Y:S05]  /*10640*/  BSYNC B0 ;  /* 0x0000000000007941 */ /* 0x000fea0003800000 */
.L_x_427:
[----:B------:R-:W-:Y:S02]  /*10650*/  ULDC UR4, c[0x0][0xc14] ;  /* 0x0003050000047ab9 */ /* 0x000fe40000000800 */
[----:B------:R-:W-:-:S13]  /*10660*/  ISETP.GE.AND P0, PT, R35, UR4, PT ;  /* 0x0000000423007c0c */ /* 0x000fda000bf06270 */
[----:B------:R-:W-:Y:S05]  /*10670*/  @!P0 BRA `(.L_x_446) ;  /* 0xffffff0800648947 */ /* 0x000fea000383ffff */
[----:B------:R-:W-:Y:S05]  /*10680*/  BRA `(.L_x_311) ;  /* 0x0000004800687947 */ /* 0x000fea0003800000 */
.L_x_309:
[----:B------:R-:W-:-:S08]  /*10690*/  NOP ;  /* 0x0000000000007918 */ /* 0x000fd00000000000 */
[----:B--2---:R-:W0:-:S00]  /*106a0*/  USETMAXREG.DEALLOC.CTAPOOL 0x20 ;  /* 0x00000020000079c8 */ /* 0x004e0000080e0500 */
[----:B0-----:R-:W-:-:S06]  /*106b0*/  LOP3.LUT R0, R0, 0x3, RZ, 0xc0, !PT ;  /* 0x0000000300007812 */ /* 0x001fcc00078ec0ff */
[----:B------:R-:W0:Y:S02]  /*106c0*/  SHFL.IDX PT, R0, R0, RZ, 0x1f ;  /* 0x00001fff00007589 */ /* 0x000e2400000e0000 */
[----:B0-----:R-:W-:-:S13]  /*106d0*/  ISETP.NE.AND P0, PT, R0, RZ, PT ;  /* 0x000000ff0000720c */ /* 0x001fda0003f05270 */
[----:B------:R-:W-:Y:S05]  /*106e0*/  @P0 BRA `(.L_x_311) ;  /* 0x0000004800500947 */ /* 0x000fea0003800000 */
[----:B------:R-:W2:Y:S01]  /*106f0*/  LDL.LU R7, [R1] ;  /* 0x0000000001077983 */ /* 0x000ea20000300800 */
[----:B------:R-:W-:Y:S01]  /*10700*/  ULDC UR5, c[0x0][0xc14] ;  /* 0x0003050000057ab9 */ /* 0x000fe20000000800 */
[----:B------:R-:W0:Y:S01]  /*10710*/  S2R R2, SR_TID.X ;  /* 0x0000000000027919 */ /* 0x000e220000002100 */
[----:B------:R-:W-:Y:S01]  /*10720*/  IMAD.MOV.U32 R0, RZ, RZ, RZ ;  /* 0x000000ffff007224 */ /* 0x000fe200078e00ff */
[----:B------:R-:W1:Y:S01]  /*10730*/  S2UR UR6, SR_CTAID.X ;  /* 0x00000000000679c3 */ /* 0x000e620000002500 */
[----:B------:R-:W-:Y:S01]  /*10740*/  ULDC UR4, c[0x0][0xc10] ;  /* 0x0003040000047ab9 */ /* 0x000fe20000000800 */
[----:B0-----:R-:W-:-:S04]  /*10750*/  LOP3.LUT R29, R2, 0x1f, RZ, 0xc0, !PT ;  /* 0x0000001f021d7812 */ /* 0x001fc800078ec0ff */
[----:B------:R-:W-:Y:S02]  /*10760*/  ISETP.NE.AND P0, PT, R29, 0x1f, PT ;  /* 0x0000001f1d00780c */ /* 0x000fe40003f05270 */
[----:B--2---:R-:W-:-:S11]  /*10770*/  LOP3.LUT R7, R7, 0xffffffdf, RZ, 0xc0, !PT ;  /* 0xffffffdf07077812 */ /* 0x004fd600078ec0ff */
[----:B------:R-:W-:Y:S02]  /*10780*/  @P0 LOP3.LUT R7, R7, 0x20, RZ, 0xfc, !PT ;  /* 0x0000002007070812 */ /* 0x000fe400078efcff */
[----:B------:R-:W-:-:S13]  /*10790*/  ISETP.GE.OR P0, PT, R29, UR5, !P0 ;  /* 0x000000051d007c0c */ /* 0x000fda000c706670 */
[----:B------:R-:W0:Y:S02]  /*107a0*/  @!P0 LDC.64 R2, c[0x0][0xc58] ;  /* 0x00031600ff028b82 */ /* 0x000e240000000a00 */
[----:B0-----:R-:W-:-:S05]  /*107b0*/  @!P0 IMAD.WIDE.U32 R2, R29, 0x4, R2 ;  /* 0x000000041d028825 */ /* 0x001fca00078e0002 */
[----:B------:R-:W2:Y:S01]  /*107c0*/  @!P0 LDG.E R0, desc[UR56][R2.64] ;  /* 0x0000003802008981 */ /* 0x000ea2000c1e1900 */
[C---:B------:R-:W-:Y:S02]  /*107d0*/  ISETP.NE.AND P1, PT, R29.reuse, RZ, PT ;  /* 0x000000ff1d00720c */ /* 0x040fe40003f25270 */
[----:B------:R-:W-:Y:S02]  /*107e0*/  ISETP.GE.U32.AND P0, PT, R29, 0x2, PT ;  /* 0x000000021d00780c */ /* 0x000fe40003f06070 */
[----:B------:R-:W-:-:S09]  /*107f0*/  LOP3.LUT R7, R7, 0xfffffffe, RZ, 0xc0, !PT ;  /* 0xfffffffe07077812 */ /* 0x000fd200078ec0ff */
[----:B------:R-:W-:-:S04]  /*10800*/  @P1 LOP3.LUT R7, R7, 0x1, RZ, 0xfc, !PT ;  /* 0x0000000107071812 */ /* 0x000fc800078efcff */
[----:B------:R-:W-:-:S04]  /*10810*/  LOP3.LUT R7, R7, 0xffffffef, RZ, 0xc0, !PT ;  /* 0xffffffef07077812 */ /* 0x000fc800078ec0ff */
[----:B------:R-:W-:-:S04]  /*10820*/  @P0 LOP3.LUT R7, R7, 0x10, RZ, 0xfc, !PT ;  /* 0x0000001007070812 */ /* 0x000fc800078efcff */
[----:B------:R-:W-:Y:S01]  /*10830*/  LOP3.LUT R7, R7, 0xfffffff7, RZ, 0xc0, !PT ;  /* 0xfffffff707077812 */ /* 0x000fe200078ec0ff */
[----:B------:R-:W-:Y:S01]  /*10840*/  IMAD.MOV.U32 R16, RZ, RZ, RZ ;  /* 0x000000ffff107224 */ /* 0x000fe200078e00ff */
[----:B--2---:R-:W0:Y:S02]  /*10850*/  SHFL.UP PT, R4, R0, 0x1, RZ ;  /* 0x0420000000047989 */ /* 0x004e2400000e00ff */
[----:B0-----:R-:W-:-:S05]  /*10860*/  SEL R5, R4, RZ, P1 ;  /* 0x000000ff04057207 */ /* 0x001fca0000800000 */
[----:B------:R-:W-:-:S05]  /*10870*/  IMAD.IADD R5, R0, 0x1, R5 ;  /* 0x0000000100057824 */ /* 0x000fca00078e0205 */
[----:B------:R-:W0:Y:S02]  /*10880*/  SHFL.UP PT, R4, R5, 0x2, RZ ;  /* 0x0440000005047989 */ /* 0x000e2400000e00ff */
[----:B0-----:R-:W-:-:S05]  /*10890*/  SEL R4, R4, RZ, P0 ;  /* 0x000000ff04047207 */ /* 0x001fca0000000000 */
[----:B------:R-:W-:-:S05]  /*108a0*/  IMAD.IADD R4, R5, 0x1, R4 ;  /* 0x0000000105047824 */ /* 0x000fca00078e0204 */
[----:B------:R-:W0:Y:S01]  /*108b0*/  SHFL.UP PT, R6, R4, 0x4, RZ ;  /* 0x0480000004067989 */ /* 0x000e2200000e00ff */
[----:B------:R-:W-:-:S04]  /*108c0*/  ISETP.GE.U32.AND P0, PT, R29, 0x4, PT ;  /* 0x000000041d00780c */ /* 0x000fc80003f06070 */
[----:B0-----:R-:W-:-:S05]  /*108d0*/  SEL R3, R6, RZ, P0 ;  /* 0x000000ff06037207 */ /* 0x001fca0000000000 */
[----:B------:R-:W-:-:S05]  /*108e0*/  IMAD.IADD R3, R4, 0x1, R3 ;  /* 0x0000000104037824 */ /* 0x000fca00078e0203 */
[----:B------:R-:W0:Y:S01]  /*108f0*/  SHFL.UP PT, R2, R3, 0x8, RZ ;  /* 0x0500000003027989 */ /* 0x000e2200000e00ff */
[----:B------:R-:W-:Y:S02]  /*10900*/  @P0 LOP3.LUT R7, R7, 0x8, RZ, 0xfc, !PT ;  /* 0x0000000807070812 */ /* 0x000fe400078efcff */
[----:B------:R-:W-:-:S04]  /*10910*/  ISETP.GE.U32.AND P0, PT, R29, 0x8, PT ;  /* 0x000000081d00780c */ /* 0x000fc80003f06070 */
[----:B0-----:R-:W-:-:S05]  /*10920*/  SEL R2, R2, RZ, P0 ;  /* 0x000000ff02027207 */ /* 0x001fca0000000000 */
[----:B------:R-:W-:-:S05]  /*10930*/  IMAD.IADD R2, R3, 0x1, R2 ;  /* 0x0000000103027824 */ /* 0x000fca00078e0202 */
[----:B------:R-:W0:Y:S01]  /*10940*/  SHFL.UP PT, R5, R2, 0x10, RZ ;  /* 0x0600000002057989 */ /* 0x000e2200000e00ff */
[----:B------:R-:W-:-:S04]  /*10950*/  LOP3.LUT R7, R7, 0xfffffffb, RZ, 0xc0, !PT ;  /* 0xfffffffb07077812 */ /* 0x000fc800078ec0ff */
[----:B------:R-:W-:Y:S02]  /*10960*/  @P0 LOP3.LUT R7, R7, 0x4, RZ, 0xfc, !PT ;  /* 0x0000000407070812 */ /* 0x000fe400078efcff */
[----:B------:R-:W-:-:S04]  /*10970*/  ISETP.GE.U32.AND P0, PT, R29, 0x10, PT ;  /* 0x000000101d00780c */ /* 0x000fc80003f06070 */
[----:B0-----:R-:W-:-:S05]  /*10980*/  SEL R5, R5, RZ, P0 ;  /* 0x000000ff05057207 */ /* 0x001fca0000000000 */
[----:B------:R-:W-:-:S05]  /*10990*/  IMAD.IADD R6, R2, 0x1, R5 ;  /* 0x0000000102067824 */ /* 0x000fca00078e0205 */
[----:B------:R-:W0:Y:S01]  /*109a0*/  SHFL.IDX PT, R5, R6, 0x1f, 0x1f ;  /* 0x03e01f0006057f89 */ /* 0x000e2200000e0000 */
[----:B------:R-:W-:-:S04]  /*109b0*/  LOP3.LUT R7, R7, 0xfffffffd, RZ, 0xc0, !PT ;  /* 0xfffffffd07077812 */ /* 0x000fc800078ec0ff */
[----:B------:R-:W-:-:S05]  /*109c0*/  @P0 LOP3.LUT R7, R7, 0x2, RZ, 0xfc, !PT ;  /* 0x0000000207070812 */ /* 0x000fca00078efcff */
[----:B------:R2:W-:Y:S01]  /*109d0*/  STL [R1], R7 ;  /* 0x0000000701007387 */ /* 0x0005e20000100800 */
[----:B0-----:R-:W-:-:S05]  /*109e0*/  IMAD R5, R5, UR4, RZ ;  /* 0x0000000405057c24 */ /* 0x001fca000f8e02ff */
[----:B-1----:R-:W-:Y:S01]  /*109f0*/  ISETP.GT.AND P0, PT, R5, UR6, PT ;  /* 0x0000000605007c0c */ /* 0x002fe2000bf04270 */
[----:B------:R-:W-:Y:S02]  /*10a00*/  IMAD.MOV.U32 R4, RZ, RZ, RZ ;  /* 0x000000ffff047224 */ /* 0x000fe400078e00ff */
[----:B------:R-:W-:-:S10]  /*10a10*/  IMAD.MOV.U32 R2, RZ, RZ, R5 ;  /* 0x000000ffff027224 */ /* 0x000fd400078e0005 */
[----:B--2---:R-:W-:Y:S05]  /*10a20*/  @P0 BRA `(.L_x_447) ;  /* 0x0000000000b00947 */ /* 0x004fea0003800000 */
[----:B------:R-:W-:Y:S01]  /*10a30*/  IMAD.MOV.U32 R5, RZ, RZ, R2 ;  /* 0x000000ffff057224 */ /* 0x000fe200078e0002 */
[----:B------:R-:W-:Y:S01]  /*10a40*/  ULDC UR5, c[0x0][0xc14] ;  /* 0x0003050000057ab9 */ /* 0x000fe20000000800 */
[----:B------:R-:W-:Y:S01]  /*10a50*/  IMAD.MOV.U32 R4, RZ, RZ, RZ ;  /* 0x000000ffff047224 */ /* 0x000fe200078e00ff */
[----:B------:R-:W-:Y:S01]  /*10a60*/  ULDC UR7, c[0x0][0xc14] ;  /* 0x0003050000077ab9 */ /* 0x000fe20000000800 */
[----:B------:R-:W-:-:S05]  /*10a70*/  ULDC UR4, c[0x0][0xc10] ;  /* 0x0003040000047ab9 */ /* 0x000fca0000000800 */
.L_x_451:
        /* <DEDUP_REMOVED lines=13> */
.L_x_450:
[----:B------:R-:W-:Y:S05]  /*10b50*/  BSYNC B0 ;  /* 0x0000000000007941 */ /* 0x000fea0003800000 */
.L_x_449:
        /* <DEDUP_REMOVED lines=25> */
.L_x_447:
        /* <DEDUP_REMOVED lines=15> */
.L_x_452:
        /* <DEDUP_REMOVED lines=28> */
.L_x_448:
[----:B------:R-:W-:Y:S02]  /*10fa0*/  IMAD.MOV.U32 R17, RZ, RZ, RZ ;  /* 0x000000ffff117224 */ /* 0x000fe400078e00ff */
[----:B------:R-:W-:Y:S02]  /*10fb0*/  IMAD.U32 R16, RZ, RZ, UR6 ;  /* 0x00000006ff107e24 */ /* 0x000fe4000f8e00ff */
[----:B------:R-:W-:-:S07]  /*10fc0*/  IMAD.MOV.U32 R18, RZ, RZ, RZ ;  /* 0x000000ffff127224 */ /* 0x000fce00078e00ff */
.L_x_453:
        /* <DEDUP_REMOVED lines=13> */
[----:B------:R-:W-:Y:S01]  /*110a0*/  ULDC.64 UR38, c[0x0][0x198] ;  /* 0x0000660000267ab9 */ /* 0x000fe20000000a00 */
[----:B------:R-:W-:Y:S01]  /*110b0*/  IMAD.MOV.U32 R22, RZ, RZ, RZ ;  /* 0x000000ffff167224 */ /* 0x000fe200078e00ff */
[----:B------:R-:W-:Y:S01]  /*110c0*/  ULDC UR36, c[0x0][0xc] ;  /* 0x0000030000247ab9 */ /* 0x000fe20000000800 */
[----:B------:R-:W-:Y:S02]  /*110d0*/  IMAD.MOV.U32 R27, RZ, RZ, 0x1 ;  /* 0x00000001ff1b7424 */ /* 0x000fe400078e00ff */
[----:B------:R-:W-:-:S07]  /*110e0*/  IMAD.MOV.U32 R26, RZ, RZ, RZ ;  /* 0x000000ffff1a7224 */ /* 0x000fce00078e00ff */
.L_x_536:
[----:B--2---:R-:W2:Y:S02]  /*110f0*/  LDC.64 R2, c[0x0][0xc60] ;  /* 0x00031800ff027b82 */ /* 0x004ea40000000a00 */
[----:B--2---:R-:W-:-:S05]  /*11100*/  IMAD.WIDE R2, R19, 0x4, R2 ;  /* 0x0000000413027825 */ /* 0x004fca00078e0202 */
[----:B------:R-:W0:Y:S01]  /*11110*/  LDG.E R9, desc[UR56][R2.64] ;  /* 0x0000003802097981 */ /* 0x000e22000c1e1900 */
[----:B------:R-:W-:Y:S05]  /*11120*/  YIELD ;  /* 0x0000000000007946 */ /* 0x000fea0003800000 */
[----:B------:R-:W-:Y:S01]  /*11130*/  ULDC.64 UR4, c[0x0][0xa28] ;  /* 0x00028a0000047ab9 */ /* 0x000fe20000000a00 */
[----:B------:R-:W-:Y:S01]  /*11140*/  IMAD.MOV.U32 R6, RZ, RZ, RZ ;  /* 0x000000ffff067224 */ /* 0x000fe200078e00ff */
[----:B------:R-:W-:Y:S01]  /*11150*/  ISETP.NE.U32.AND P1, PT, RZ, UR4, PT ;  /* 0x00000004ff007c0c */ /* 0x000fe2000bf25070 */
[----:B------:R-:W-:Y:S01]  /*11160*/  IMAD.MOV.U32 R23, RZ, RZ, RZ ;  /* 0x000000ffff177224 */ /* 0x000fe200078e00ff */
[----:B------:R-:W-:-:S02]  /*11170*/  ULDC.64 UR6, c[0x0][0xa10] ;  /* 0x0002840000067ab9 */ /* 0x000fc40000000a00 */
[----:B------:R-:W-:Y:S02]  /*11180*/  ISETP.NE.AND.EX P1, PT, RZ, UR5, PT, P1 ;  /* 0x00000005ff007c0c */ /* 0x000fe4000bf25310 */
[----:B0-----:R-:W-:Y:S01]  /*11190*/  SHF.R.S32.HI R0, RZ, 0x1f, R9 ;  /* 0x0000001fff007819 */ /* 0x001fe20000011409 */
[----:B------:R-:W-:Y:S10]  /*111a0*/  STL [R1], R9 ;  /* 0x0000000901007387 */ /* 0x000ff40000100800 */
[----:B------:R-:W-:-:S04]  /*111b0*/  @P1 LEA R4, P0, R9, UR4, 0x2 ;  /* 0x0000000409041c11 */ /* 0x000fc8000f8010ff */
[----:B------:R-:W-:Y:S01]  /*111c0*/  @P1 LEA.HI.X R5, R9, UR5, R0, 0x2, P0 ;  /* 0x0000000509051c11 */ /* 0x000fe200080f1400 */
[----:B------:R-:W-:Y:S02]  /*111d0*/  ULDC.64 UR4, c[0x0][0xa00] ;  /* 0x0002800000047ab9 */ /* 0x000fe40000000a00 */
[----:B------:R-:W-:Y:S02]  /*111e0*/  ISETP.NE.U32.AND P0, PT, RZ, UR4, PT ;  /* 0x00000004ff007c0c */ /* 0x000fe4000bf05070 */
[----:B------:R0:W5:Y:S02]  /*111f0*/  @P1 LDG.E R23, desc[UR56][R4.64] ;  /* 0x0000003804171981 */ /* 0x000164000c1e1900 */
[----:B------:R-:W-:-:S13]  /*11200*/  ISETP.NE.AND.EX P0, PT, RZ, UR5, PT, P0 ;  /* 0x00000005ff007c0c */ /* 0x000fda000bf05300 */
[----:B------:R-:W-:-:S04]  /*11210*/  @P0 LEA R2, P2, R9, UR4, 0x2 ;  /* 0x0000000409020c11 */ /* 0x000fc8000f8410ff */
[----:B------:R-:W-:Y:S01]  /*11220*/  @P0 LEA.HI.X R3, R9, UR5, R0, 0x2, P2 ;  /* 0x0000000509030c11 */ /* 0x000fe200090f1400 */
[----:B------:R-:W-:-:S04]  /*11230*/  ULDC.64 UR4, c[0x0][0xa20] ;  /* 0x0002880000047ab9 */ /* 0x000fc80000000a00 */
[----:B------:R-:W2:Y:S01]  /*11240*/  @P0 LDG.E R6, desc[UR56][R2.64] ;  /* 0x0000003802060981 */ /* 0x000ea2000c1e1900 */
[----:B------:R-:W-:-:S04]  /*11250*/  ISETP.NE.U32.AND P1, PT, RZ, UR4, PT ;  /* 0x00000004ff007c0c */ /* 0x000fc8000bf25070 */
[----:B------:R-:W-:Y:S01]  /*11260*/  ISETP.NE.AND.EX P1, PT, RZ, UR5, PT, P1 ;  /* 0x00000005ff007c0c */ /* 0x000fe2000bf25310 */
[C---:B0-----:R-:W-:Y:S01]  /*11270*/  IMAD.SHL.U32 R4, R9.reuse, 0x4, RZ ;  /* 0x0000000409047824 */ /* 0x041fe200078e00ff */
[----:B------:R-:W-:-:S04]  /*11280*/  SHF.L.U64.HI R0, R9, 0x2, R0 ;  /* 0x0000000209007819 */ /* 0x000fc80000010200 */
[----:B------:R-:W-:Y:S01]  /*11290*/  STL [R1+0x8], R4 ;  /* 0x0000080401007387 */ /* 0x000fe20000100800 */
[----:B------:R-:W-:-:S03]  /*112a0*/  IMAD.MOV.U32 R8, RZ, RZ, RZ ;  /* 0x000000ffff087224 */ /* 0x000fc600078e00ff */
[----:B--2---:R0:W-:Y:S03]  /*112b0*/  STL [R1+0x18], R6 ;  /* 0x0000180601007387 */ /* 0x0041e60000100800 */
[----:B0-----:R-:W-:-:S04]  /*112c0*/  @P1 IADD3 R6, P0, R4, UR4, RZ ;  /* 0x0000000404061c10 */ /* 0x001fc8000ff1e0ff */
[----:B------:R-:W-:Y:S01]  /*112d0*/  @P1 IADD3.X R7, R0, UR5, RZ, P0, !PT ;  /* 0x0000000500071c10 */ /* 0x000fe200087fe4ff */
[----:B------:R-:W-:Y:S02]  /*112e0*/  ULDC.64 UR4, c[0x0][0xa08] ;  /* 0x0002820000047ab9 */ /* 0x000fe40000000a00 */
[----:B------:R-:W-:Y:S02]  /*112f0*/  IADD3 R2, P0, R4, UR4, RZ ;  /* 0x0000000404027c10 */ /* 0x000fe4000ff1e0ff */
[----:B------:R-:W-:Y:S02]  /*11300*/  ISETP.NE.U32.AND P2, PT, RZ, UR4, PT ;  /* 0x00000004ff007c0c */ /* 0x000fe4000bf45070 */
[----:B------:R-:W-:Y:S02]  /*11310*/  IADD3.X R3, R0, UR5, RZ, P0, !PT ;  /* 0x0000000500037c10 */ /* 0x000fe400087fe4ff */
[----:B------:R-:W-:Y:S01]  /*11320*/  ISETP.NE.AND.EX P2, PT, RZ, UR5, PT, P2 ;  /* 0x00000005ff007c0c */ /* 0x000fe2000bf45320 */
[----:B------:R-:W-:-:S02]  /*11330*/  ULDC.64 UR4, c[0x0][0x3f8] ;  /* 0x0000fe0000047ab9 */ /* 0x000fc40000000a00 */
[----:B------:R-:W-:-:S03]  /*11340*/  UISETP.NE.U32.AND UP0, UPT, UR4, URZ, UPT ;  /* 0x0000003f0400728c */ /* 0x000fc6000bf05070 */
[----:B------:R-:W-:Y:S01]  /*11350*/  ULDC UR4, c[0x0][0x404] ;  /* 0x0001010000047ab9 */ /* 0x000fe20000000800 */
[----:B------:R-:W-:-:S03]  /*11360*/  UISETP.NE.AND.EX UP0, UPT, UR5, URZ, UPT, UP0 ;  /* 0x0000003f0500728c */ /* 0x000fc6000bf05300 */
[----:B------:R-:W-:Y:S01]  /*11370*/  ULDC UR5, c[0x0][0x2e0] ;  /* 0x0000b80000057ab9 */ /* 0x000fe20000000800 */
[----:B------:R-:W-:Y:S02]  /*11380*/  USEL UR4, UR4, 0x1, UP0 ;  /* 0x0000000104047887 */ /* 0x000fe40008000000 */
[----:B------:R0:W5:Y:S02]  /*11390*/  @P2 LDG.E R8, desc[UR56][R2.64] ;  /* 0x0000003802082981 */ /* 0x000164000c1e1900 */
[----:B------:R-:W-:-:S06]  /*113a0*/  UIMAD UR4, UR4, UR5, URZ ;  /* 0x00000005040472a4 */ /* 0x000fcc000f8e023f */
[----:B------:R-:W-:-:S06]  /*113b0*/  IMAD.U32 R10, RZ, RZ, UR4 ;  /* 0x00000004ff0a7e24 */ /* 0x000fcc000f8e00ff */
[----:B------:R0:W5:Y:S01]  /*113c0*/  @P1 LDG.E R10, desc[UR56][R6.64] ;  /* 0x00000038060a1981 */ /* 0x000162000c1e1900 */
[----:B------:R-:W-:Y:S01]  /*113d0*/  IADD3 R4, P0, R4, UR6, RZ ;  /* 0x0000000604047c10 */ /* 0x000fe2000ff1e0ff */
[----:B------:R-:W-:-:S03]  /*113e0*/  ULDC UR4, c[0x0][0x338] ;  /* 0x0000ce0000047ab9 */ /* 0x000fc60000000800 */
[----:B------:R-:W-:Y:S02]  /*113f0*/  IADD3.X R5, R0, UR7, RZ, P0, !PT ;  /* 0x0000000700057c10 */ /* 0x000fe400087fe4ff */
[----:B------:R-:W-:Y:S01]  /*11400*/  ISETP.NE.U32.AND P0, PT, RZ, UR6, PT ;  /* 0x00000006ff007c0c */ /* 0x000fe2000bf05070 */
[----:B------:R2:W-:Y:S03]  /*11410*/  STL [R1+0xc], R0 ;  /* 0x00000c0001007387 */ /* 0x0005e60000100800 */
[----:B------:R-:W-:Y:S01]  /*11420*/  ISETP.NE.AND.EX P0, PT, RZ, UR7, PT, P0 ;  /* 0x00000007ff007c0c */ /* 0x000fe2000bf05300 */
[----:B--2---:R-:W-:Y:S01]  /*11430*/  IMAD.U32 R0, RZ, RZ, UR4 ;  /* 0x00000004ff007e24 */ /* 0x004fe2000f8e00ff */
[----:B0-----:R-:W-:Y:S11]  /*11440*/  @P1 BRA `(.L_x_455) ;  /* 0x0000000000101947 */ /* 0x001ff60003800000 */
[----:B------:R-:W-:Y:S05]  /*11450*/  @!P2 BRA `(.L_x_455) ;  /* 0x00000000000ca947 */ /* 0x000fea0003800000 */
[----:B------:R-:W2:Y:S04]  /*11460*/  LDG.E R7, desc[UR56][R2.64] ;  /* 0x0000003802077981 */ /* 0x000ea8000c1e1900 */
[----:B-----5:R-:W2:Y:S02]  /*11470*/  LDG.E R10, desc[UR56][R2.64+0x4] ;  /* 0x00000438020a7981 */ /* 0x020ea4000c1e1900 */
[----:B--2---:R-:W-:-:S07]  /*11480*/  IMAD.IADD R10, R10, 0x1, -R7 ;  /* 0x000000010a0a7824 */ /* 0x004fce00078e0a07 */
.L_x_455:
[----:B------:R-:W2:Y:S04]  /*11490*/  @P0 LDG.E R3, desc[UR56][R4.64] ;  /* 0x0000003804030981 */ /* 0x000ea8000c1e1900 */
[----:B------:R-:W2:Y:S02]  /*114a0*/  @P0 LDG.E R2, desc[UR56][R4.64+0x4] ;  /* 0x0000043804020981 */ /* 0x000ea4000c1e1900 */
[----:B--2---:R-:W-:Y:S02]  /*114b0*/  @P0 IMAD.IADD R0, R2, 0x1, -R3 ;  /* 0x0000000102000824 */ /* 0x004fe400078e0a03 */
[----:B-----5:R-:W-:-:S04]  /*114c0*/  IMAD.IADD R3, R10, 0x1, -R23 ;  /* 0x000000010a037824 */ /* 0x020fc800078e0a17 */
[----:B------:R-:W-:-:S04]  /*114d0*/  IMAD.IADD R6, R3, 0x1, R0 ;  /* 0x0000000103067824 */ /* 0x000fc800078e0200 */
[----:B------:R-:W-:Y:S01]  /*114e0*/  VIADD R2, R6, 0xbf ;  /* 0x000000bf06027836 */ /* 0x000fe20000000000 */
[----:B------:R0:W-:Y:S03]  /*114f0*/  STL [R1+0x14], R6 ;  /* 0x0000140601007387 */ /* 0x0001e60000100800 */
[----:B------:R-:W-:-:S05]  /*11500*/  IMAD.HI R2, R2, 0x2aaaaaab, RZ ;  /* 0x2aaaaaab02027827 */ /* 0x000fca00078e02ff */
[----:B------:R-:W-:-:S04]  /*11510*/  SHF.R.U32.HI R7, RZ, 0x1f, R2 ;  /* 0x0000001fff077819 */ /* 0x000fc80000011602 */
[----:B0-----:R-:W-:Y:S01]  /*11520*/  LEA.HI.SX32 R6, R2, R7, 0x1b ;  /* 0x0000000702067211 */ /* 0x001fe200078fdaff */
[----:B------:R-:W-:-:S04]  /*11530*/  IMAD.MOV R2, RZ, RZ, -R3 ;  /* 0x000000ffff027224 */ /* 0x000fc800078e0a03 */
[----:B------:R-:W-:Y:S01]  /*11540*/  IMAD R7, R6, 0xc0, -R3 ;  /* 0x000000c006077824 */ /* 0x000fe200078e0a03 */
[----:B------:R-:W-:Y:S01]  /*11550*/  VIMNMX R2, RZ, R2, !PT ;  /* 0x00000002ff027248 */ /* 0x000fe20007fe0100 */
[----:B------:R0:W-:Y:S03]  /*11560*/  STL [R1+0x4], R6 ;  /* 0x0000040601007387 */ /* 0x0001e60000100800 */
[----:B------:R-:W-:-:S04]  /*11570*/  VIMNMX R7, R7, R0, PT ;  /* 0x0000000007077248 */ /* 0x000fc80003fe0100 */
[----:B------:R-:W-:Y:S01]  /*11580*/  ISETP.GT.AND P1, PT, R7, R2, PT ;  /* 0x000000020700720c */ /* 0x000fe20003f24270 */
[----:B------:R-:W-:-:S05]  /*11590*/  IMAD.WIDE.U32 R2, R2, -0x55555555, RZ ;  /* 0xaaaaaaab02027825 */ /* 0x000fca00078e00ff */
[----:B------:R-:W-:-:S05]  /*115a0*/  SHF.R.U32.HI R0, RZ, 0x7, R3 ;  /* 0x00000007ff007819 */ /* 0x000fca0000011603 */
[----:B------:R-:W-:Y:S02]  /*115b0*/  IMAD.MOV.U32 R2, RZ, RZ, R0 ;  /* 0x000000ffff027224 */ /* 0x000fe400078e0000 */
[----:B0-----:R-:W-:-:S04]  /*115c0*/  @P1 VIADD R6, R7, 0xbf ;  /* 0x000000bf07061836 */ /* 0x001fc80000000000 */
[----:B------:R-:W-:-:S05]  /*115d0*/  @P1 IMAD.HI R6, R6, 0x2aaaaaab, RZ ;  /* 0x2aaaaaab06061827 */ /* 0x000fca00078e02ff */
[----:B------:R-:W-:-:S04]  /*115e0*/  @P1 SHF.R.U32.HI R3, RZ, 0x1f, R6 ;  /* 0x0000001fff031819 */ /* 0x000fc80000011606 */
[----:B------:R-:W-:Y:S01]  /*115f0*/  @P1 LEA.HI.SX32 R2, R6, R3, 0x1b ;  /* 0x0000000306021211 */ /* 0x000fe200078fdaff */
[----:B------:R-:W-:-:S06]  /*11600*/  IMAD.MOV.U32 R3, RZ, RZ, RZ ;  /* 0x000000ffff037224 */ /* 0x000fcc00078e00ff */
[----:B------:R0:W5:Y:S01]  /*11610*/  @P0 LDG.E R3, desc[UR56][R4.64] ;  /* 0x0000003804030981 */ /* 0x000162000c1e1900 */
[----:B------:R-:W-:Y:S01]  /*11620*/  ISETP.GT.AND P1, PT, R2, R0, PT ;  /* 0x000000000200720c */ /* 0x000fe20003f24270 */
[----:B------:R-:W-:Y:S01]  /*11630*/  BSSY B0, `(.L_x_456) ;  /* 0x000009b000007945 */ /* 0x000fe20003800000 */
[----:B------:R-:W-:Y:S01]  /*11640*/  IMAD.IADD R23, R8, 0x1, R23 ;  /* 0x0000000108177824 */ /* 0x000fe200078e0217 */
[----:B------:R-:W-:-:S10]  /*11650*/  PLOP3.LUT P2, PT, PT, PT, PT, 0x80, 0x0 ;  /* 0x000000000000781c */ /* 0x000fd40003f4f070 */
[----:B0-----:R-:W-:Y:S05]  /*11660*/  @!P1 BRA `(.L_x_457) ;  /* 0x00000008005c9947 */ /* 0x001fea0003800000 */
[----:B------:R-:W0:Y:S01]  /*11670*/  LDC R4, c[0x0][0x428] ;  /* 0x00010a00ff047b82 */ /* 0x000e220000000800 */
[----:B------:R-:W-:Y:S01]  /*11680*/  UMOV UR4, 0xffffffff ;  /* 0xffffffff00047882 */ /* 0x000fe20000000000 */
[----:B0-----:R-:W-:-:S13]  /*11690*/  ISETP.NE.AND P1, PT, R4, 0x1, PT ;  /* 0x000000010400780c */ /* 0x001fda0003f25270 */
[----:B------:R-:W0:Y:S08]  /*116a0*/  @P1 LDC R5, c[0x0][0x42c] ;  /* 0x00010b00ff051b82 */ /* 0x000e300000000800 */
[----:B------:R-:W2:Y:S01]  /*116b0*/  @P1 LDC R7, c[0x0][0x430] ;  /* 0x00010c00ff071b82 */ /* 0x000ea20000000800 */
[----:B0-----:R-:W-:-:S04]  /*116c0*/  @P1 IMAD.HI.U32 R4, R18, R5, RZ ;  /* 0x0000000512041227 */ /* 0x001fc800078e00ff */
[----:B------:R-:W-:Y:S01]  /*116d0*/  IMAD.MOV.U32 R5, RZ, RZ, R18 ;  /* 0x000000ffff057224 */ /* 0x000fe200078e0012 */
[----:B--2---:R-:W-:Y:S02]  /*116e0*/  @P1 SHF.R.U32.HI R5, RZ, R7, R4 ;  /* 0x00000007ff051219 */ /* 0x004fe40000011604 */
[----:B------:R-:W-:Y:S01]  /*116f0*/  SEL R4, R9, RZ, !P0 ;  /* 0x000000ff09047207 */ /* 0x000fe20004000000 */
[----:B------:R-:W-:Y:S06]  /*11700*/  BRA.DIV UR4, `(.L_x_458) ;  /* 0x0000004204987947 */ /* 0x000fec000b800000 */
.L_x_582:
[----:B------:R-:W-:-:S03]  /*11710*/  UMOV UR4, 0xffffffff ;  /* 0xffffffff00047882 */ /* 0x000fc60000000000 */
[----:B------:R-:W-:Y:S05]  /*11720*/  BRA.DIV UR4, `(.L_x_459) ;  /* 0x0000004204c47947 */ /* 0x000fea000b800000 */
[----:B------:R-:W-:-:S13]  /*11730*/  ELECT P6, URZ, PT ;  /* 0x00000000003f782f */ /* 0x000fda00038c0000 */
.L_x_585:
[----:B------:R-:W2:Y:S01]  /*11740*/  LDL R6, [R1+0x10] ;  /* 0x0000100001067983 */ /* 0x000ea20000100800 */
[----:B------:R-:W-:Y:S01]  /*11750*/  BSSY B1, `(.L_x_460) ;  /* 0x000000b000017945 */ /* 0x000fe20003800000 */
[----:B------:R-:W0:Y:S01]  /*11760*/  S2R R9, SR_CgaCtaId ;  /* 0x0000000000097919 */ /* 0x000e220000008800 */
[----:B--2---:R-:W-:-:S05]  /*11770*/  VIADD R7, R6, 0x1 ;  /* 0x0000000106077836 */ /* 0x004fca0000000000 */
[----:B------:R-:W-:-:S04]  /*11780*/  LEA.HI R6, R7, R7, RZ, 0x1 ;  /* 0x0000000707067211 */ /* 0x000fc800078f08ff */
[----:B------:R-:W-:-:S05]  /*11790*/  LOP3.LUT R6, R6, 0xfffffffe, RZ, 0xc0, !PT ;  /* 0xfffffffe06067812 */ /* 0x000fca00078ec0ff */
[----:B------:R-:W-:Y:S01]  /*117a0*/  IMAD.IADD R7, R7, 0x1, -R6 ;  /* 0x0000000107077824 */ /* 0x000fe200078e0a06 */
[----:B------:R-:W-:-:S04]  /*117b0*/  MOV R6, 0x400 ;  /* 0x0000040000067802 */ /* 0x000fc80000000f00 */
[----:B0-----:R-:W-:Y:S02]  /*117c0*/  LEA R6, R9, R6, 0x18 ;  /* 0x0000000609067211 */ /* 0x001fe400078ec0ff */
[----:B------:R-:W-:-:S04]  /*117d0*/  SHF.L.U32 R7, R7, 0x1f, RZ ;  /* 0x0000001f07077819 */ /* 0x000fc800000006ff */
[----:B------:R-:W0:Y:S02]  /*117e0*/  SYNCS.PHASECHK.TRANS64.TRYWAIT P0, [R6+URZ+0x30820], R7 ;  /* 0x03082007060075a7 */ /* 0x000e24000800017f */
[----:B0-----:R-:W-:Y:S05]  /*117f0*/  @!P0 BRA `(.L_x_461) ;  /* 0x0000004000b08947 */ /* 0x001fea0003800000 */
.L_x_586:
[----:B------:R-:W-:Y:S05]  /*11800*/  BSYNC B1 ;  /* 0x0000000000017941 */ /* 0x000fea0003800000 */
.L_x_460:
[----:B------:R-:W-:Y:S04]  /*11810*/  BSSY B1, `(.L_x_462) ;  /* 0x0000035000017945 */ /* 0x000fe80003800000 */
[----:B------:R-:W-:Y:S05]  /*11820*/  @!P6 BRA `(.L_x_463) ;  /* 0x0000000000cce947 */ /* 0x000fea0003800000 */
[----:B0-----:R-:W-:Y:S01]  /*11830*/  IMAD R7, R26, 0x8, R6 ;  /* 0x000000081a077824 */ /* 0x001fe200078e0206 */
[----:B------:R-:W-:-:S04]  /*11840*/  SHF.L.U32 R8, R27, 0x1f, RZ ;  /* 0x0000001f1b087819 */ /* 0x000fc800000006ff */
[----:B------:R-:W0:Y:S02]  /*11850*/  SYNCS.PHASECHK.TRANS64.TRYWAIT P0, [R7+URZ+0x308a0], R8 ;  /* 0x0308a008070075a7 */ /* 0x000e24000800017f */
[----:B0-----:R-:W-:Y:S05]  /*11860*/  @!P0 BRA `(.L_x_464) ;  /* 0x0000004000a88947 */ /* 0x001fea0003800000 */
.L_x_587:
[----:B------:R-:W2:Y:S02]  /*11870*/  S2R R9, SR_TID.X ;  /* 0x0000000000097919 */ /* 0x000ea40000002100 */
[----:B--2---:R-:W-:-:S04]  /*11880*/  LOP3.LUT R9, R9, 0x7f, RZ, 0xc0, !PT ;  /* 0x0000007f09097812 */ /* 0x004fc800078ec0ff */
[----:B------:R-:W-:-:S13]  /*11890*/  ISETP.NE.AND P1, PT, R9, RZ, PT ;  /* 0x000000ff0900720c */ /* 0x000fda0003f25270 */
[----:B------:R-:W-:Y:S05]  /*118a0*/  @P1 BRA `(.L_x_465) ;  /* 0x0000000000141947 */ /* 0x000fea0003800000 */
[----:B------:R-:W-:Y:S01]  /*118b0*/  ISETP.NE.AND P0, PT, R29, RZ, PT ;  /* 0x000000ff1d00720c */ /* 0x000fe20003f05270 */
[----:B------:R-:W-:-:S04]  /*118c0*/  IMAD.MOV.U32 R9, RZ, RZ, 0x6000 ;  /* 0x00006000ff097424 */ /* 0x000fc800078e00ff */
[----:B------:R2:W-:Y:S08]  /*118d0*/  SYNCS.ARRIVE.TRANS64 RZ, [R7+URZ+0x30890], R9 ;  /* 0x0308900907ff79a7 */ /* 0x0005f0000800003f */
[----:B------:R-:W-:Y:S05]  /*118e0*/  @!P0 BRA `(.L_x_465) ;  /* 0x0000000000048947 */ /* 0x000fea0003800000 */
[----:B------:R-:W-:Y:S01]  /*118f0*/  BPT.TRAP 0x1 ;  /* 0x000000040000795c */ /* 0x000fe20000300000 */
.L_x_465:
[----:B--2---:R-:W-:Y:S01]  /*11900*/  IMAD R9, R26, 0x6000, R6 ;  /* 0x000060001a097824 */ /* 0x004fe200078e0206 */
[----:B------:R-:W-:Y:S01]  /*11910*/  R2UR UR9, R7 ;  /* 0x00000000070972ca */ /* 0x000fe200000e0000 */
[----:B-----5:R-:W-:Y:S01]  /*11920*/  IMAD R10, R2, 0xc0, R3 ;  /* 0x000000c0020a7824 */ /* 0x020fe200078e0203 */
[----:B------:R-:W-:Y:S01]  /*11930*/  R2UR UR12, R5 ;  /* 0x00000000050c72ca */ /* 0x000fe200000e0000 */
[----:B------:R-:W-:Y:S01]  /*11940*/  UIADD3 UR4, UP0, UR38, 0x570, URZ ;  /* 0x0000057026047890 */ /* 0x000fe2000ff1e03f */
[----:B------:R-:W-:Y:S01]  /*11950*/  R2UR UR8, R9 ;  /* 0x00000000090872ca */ /* 0x000fe200000e0000 */
[----:B------:R-:W-:Y:S01]  /*11960*/  VIADD R10, R10, 0xffffff40 ;  /* 0xffffff400a0a7836 */ /* 0x000fe20000000000 */
[----:B------:R-:W-:Y:S01]  /*11970*/  R2UR UR13, R4 ;  /* 0x00000000040d72ca */ /* 0x000fe200000e0000 */
[----:B------:R-:W-:Y:S01]  /*11980*/  UIADD3.X UR5, URZ, UR39, URZ, UP0, !UPT ;  /* 0x000000273f057290 */ /* 0x000fe200087fe43f */
[----:B------:R-:W-:Y:S02]  /*11990*/  UMOV UR6, 0x0 ;  /* 0x0000000000067882 */ /* 0x000fe40000000000 */
[----:B------:R-:W-:Y:S01]  /*119a0*/  R2UR UR11, R10 ;  /* 0x000000000a0b72ca */ /* 0x000fe200000e0000 */
[----:B------:R-:W-:Y:S01]  /*119b0*/  UMOV UR7, 0x12f00000 ;  /* 0x12f0000000077882 */ /* 0x000fe20000000000 */
[----:B------:R-:W-:Y:S01]  /*119c0*/  UMOV UR10, URZ ;  /* 0x0000003f000a7c82 */ /* 0x000fe20008000000 */
[----:B------:R-:W-:-:S04]  /*119d0*/  UIADD3 UR9, UR9, 0x30890, URZ ;  /* 0x0003089009097890 */ /* 0x000fc8000fffe03f */
[----:B------:R-:W-:-:S09]  /*119e0*/  UIADD3 UR8, UR8, 0x12400, URZ ;  /* 0x0001240008087890 */ /* 0x000fd2000fffe03f */
[----:B------:R2:W-:Y:S01]  /*119f0*/  UTMALDG.4D [UR8], [UR4], desc[UR6] ;  /* 0x00000608040075b4 */ /* 0x0005e20008019000 */
[----:B------:R-:W3:Y:S02]  /*11a00*/  SYNCS.PHASECHK.TRANS64.TRYWAIT P0, [R7+URZ+0x308c0], R8 ;  /* 0x0308c008070075a7 */ /* 0x000ee4000800017f */
[----:B--23--:R-:W-:Y:S05]  /*11a10*/  @!P0 BRA `(.L_x_466) ;  /* 0x0000004000508947 */ /* 0x00cfea0003800000 */
.L_x_588:
[----:B------:R-:W-:Y:S05]  /*11a20*/  @P1 BRA `(.L_x_467) ;  /* 0x0000000000141947 */ /* 0x000fea0003800000 */
[----:B------:R-:W-:Y:S01]  /*11a30*/  ISETP.NE.AND P0, PT, R29, RZ, PT ;  /* 0x000000ff1d00720c */ /* 0x000fe20003f05270 */
[----:B0-2---:R-:W-:-:S04]  /*11a40*/  IMAD.MOV.U32 R8, RZ, RZ, 0x6000 ;  /* 0x00006000ff087424 */ /* 0x005fc800078e00ff */
[----:B------:R3:W-:Y:S08]  /*11a50*/  SYNCS.ARRIVE.TRANS64 RZ, [R7+URZ+0x308b0], R8 ;  /* 0x0308b00807ff79a7 */ /* 0x0007f0000800003f */
[----:B------:R-:W-:Y:S05]  /*11a60*/  @!P0 BRA `(.L_x_467) ;  /* 0x0000000000048947 */ /* 0x000fea0003800000 */
[----:B------:R-:W-:Y:S01]  /*11a70*/  BPT.TRAP 0x1 ;  /* 0x000000040000795c */ /* 0x000fe20000300000 */
.L_x_467:
        /* <DEDUP_REMOVED lines=10> */
[----:B------:R-:W-:Y:S02]  /*11b20*/  UIADD3 UR8, UR8, 0x400, URZ ;  /* 0x0000040008087890 */ /* 0x000fe4000fffe03f */
[----:B------:R-:W-:-:S09]  /*11b30*/  UIADD3 UR9, UR9, 0x308b0, URZ ;  /* 0x000308b009097890 */ /* 0x000fd2000fffe03f */
[----:B------:R4:W-:Y:S02]  /*11b40*/  UTMALDG.4D [UR8], [UR4], desc[UR6] ;  /* 0x00000608040075b4 */ /* 0x0009e40008019000 */
[----:B----4-:R-:W-:Y:S01]  /*11b50*/  NOP ;  /* 0x0000000000007918 */ /* 0x010fe20000000000 */
.L_x_463:
[----:B------:R-:W-:Y:S05]  /*11b60*/  BSYNC B1 ;  /* 0x0000000000017941 */ /* 0x000fea0003800000 */
.L_x_462:
[----:B------:R-:W-:Y:S01]  /*11b70*/  VIADD R26, R26, 0x1 ;  /* 0x000000011a1a7836 */ /* 0x000fe20000000000 */
[----:B------:R-:W-:Y:S01]  /*11b80*/  PLOP3.LUT P2, PT, PT, PT, PT, 0x8, 0x0 ;  /* 0x000000000000781c */ /* 0x000fe20003f4e170 */
[----:B------:R-:W-:-:S03]  /*11b90*/  VIADD R2, R2, 0xfffffffe ;  /* 0xfffffffe02027836 */ /* 0x000fc60000000000 */
[----:B------:R-:W-:-:S04]  /*11ba0*/  ISETP.NE.AND P0, PT, R26, 0x2, PT ;  /* 0x000000021a00780c */ /* 0x000fc80003f05270 */
[----:B------:R-:W-:Y:S02]  /*11bb0*/  SEL R26, R26, RZ, P0 ;  /* 0x000000ff1a1a7207 */ /* 0x000fe40000000000 */
[----:B0-23--:R-:W-:Y:S02]  /*11bc0*/  SEL R8, RZ, 0x1, P0 ;  /* 0x00000001ff087807 */ /* 0x00dfe40000000000 */
[----:B------:R-:W-:Y:S02]  /*11bd0*/  ISETP.GE.AND P0, PT, R2, R0, PT ;  /* 0x000000000200720c */ /* 0x000fe40003f06270 */
[----:B------:R-:W-:-:S11]  /*11be0*/  LOP3.LUT R27, R27, R8, RZ, 0x3c, !PT ;  /* 0x000000081b1b7212 */ /* 0x000fd600078e3cff */
[----:B------:R-:W-:Y:S05]  /*11bf0*/  @!P0 BRA `(.L_x_457) ;  /* 0x0000000000f88947 */ /* 0x000fea0003800000 */
.L_x_474:
[----:B------:R-:W-:Y:S05]  /*11c00*/  YIELD ;  /* 0x0000000000007946 */ /* 0x000fea0003800000 */
[----:B------:R-:W-:Y:S04]  /*11c10*/  BSSY B1, `(.L_x_468) ;  /* 0x0000034000017945 */ /* 0x000fe80003800000 */
[----:B0-23--:R-:W-:Y:S05]  /*11c20*/  @!P6 BRA `(.L_x_469) ;  /* 0x0000000000c8e947 */ /* 0x00dfea0003800000 */
[----:B------:R-:W-:Y:S01]  /*11c30*/  IMAD R7, R26, 0x8, R6 ;  /* 0x000000081a077824 */ /* 0x000fe200078e0206 */
[----:B------:R-:W-:-:S04]  /*11c40*/  SHF.L.U32 R10, R27, 0x1f, RZ ;  /* 0x0000001f1b0a7819 */ /* 0x000fc800000006ff */
[----:B------:R-:W0:Y:S02]  /*11c50*/  SYNCS.PHASECHK.TRANS64.TRYWAIT P0, [R7+URZ+0x308a0], R10 ;  /* 0x0308a00a070075a7 */ /* 0x000e24000800017f */
[----:B0-----:R-:W-:Y:S05]  /*11c60*/  @!P0 BRA `(.L_x_470) ;  /* 0x0000003c00d08947 */ /* 0x001fea0003800000 */
.L_x_589:
        /* <DEDUP_REMOVED lines=9> */
.L_x_471:
[----:B--2---:R-:W-:Y:S01]  /*11d00*/  IMAD R8, R26, 0x6000, R6 ;  /* 0x000060001a087824 */ /* 0x004fe200078e0206 */
[----:B------:R-:W-:Y:S01]  /*11d10*/  R2UR UR9, R7 ;  /* 0x00000000070972ca */ /* 0x000fe200000e0000 */
[----:B-----5:R-:W-:Y:S01]  /*11d20*/  IMAD R9, R2, 0xc0, R3 ;  /* 0x000000c002097824 */ /* 0x020fe200078e0203 */
        /* <DEDUP_REMOVED lines=8> */
[----:B------:R-:W-:-:S03]  /*11db0*/  UMOV UR10, URZ ;  /* 0x0000003f000a7c82 */ /* 0x000fc60008000000 */
[----:B------:R-:W-:-:S04]  /*11dc0*/  UIADD3 UR9, UR9, 0x30890, URZ ;  /* 0x0003089009097890 */ /* 0x000fc8000fffe03f */
[----:B------:R-:W-:-:S09]  /*11dd0*/  UIADD3 UR8, UR8, 0x12400, URZ ;  /* 0x0001240008087890 */ /* 0x000fd2000fffe03f */
[----:B------:R2:W-:Y:S01]  /*11de0*/  UTMALDG.4D [UR8], [UR4], desc[UR6] ;  /* 0x00000608040075b4 */ /* 0x0005e20008019000 */
[----:B------:R-:W3:Y:S02]  /*11df0*/  SYNCS.PHASECHK.TRANS64.TRYWAIT P1, [R7+URZ+0x308c0], R10 ;  /* 0x0308c00a070075a7 */ /* 0x000ee4000802017f */
[----:B--23--:R-:W-:Y:S05]  /*11e00*/  @!P1 BRA `(.L_x_472) ;  /* 0x0000003c007c9947 */ /* 0x00cfea0003800000 */
.L_x_590:
[----:B------:R-:W-:Y:S05]  /*11e10*/  @P0 BRA `(.L_x_473) ;  /* 0x0000000000140947 */ /* 0x000fea0003800000 */
[----:B------:R-:W-:Y:S01]  /*11e20*/  ISETP.NE.AND P1, PT, R29, RZ, PT ;  /* 0x000000ff1d00720c */ /* 0x000fe20003f25270 */
[----:B0-2---:R-:W-:-:S04]  /*11e30*/  IMAD.MOV.U32 R10, RZ, RZ, 0x6000 ;  /* 0x00006000ff0a7424 */ /* 0x005fc800078e00ff */
[----:B------:R3:W-:Y:S08]  /*11e40*/  SYNCS.ARRIVE.TRANS64 RZ, [R7+URZ+0x308b0], R10 ;  /* 0x0308b00a07ff79a7 */ /* 0x0007f0000800003f */
[----:B------:R-:W-:Y:S05]  /*11e50*/  @!P1 BRA `(.L_x_473) ;  /* 0x0000000000049947 */ /* 0x000fea0003800000 */
[----:B------:R-:W-:Y:S01]  /*11e60*/  BPT.TRAP 0x1 ;  /* 0x000000040000795c */ /* 0x000fe20000300000 */
.L_x_473:
        /* <DEDUP_REMOVED lines=14> */
.L_x_469:
[----:B------:R-:W-:Y:S05]  /*11f50*/  BSYNC B1 ;  /* 0x0000000000017941 */ /* 0x000fea0003800000 */
.L_x_468:
[----:B------:R-:W-:-:S05]  /*11f60*/  VIADD R26, R26, 0x1 ;  /* 0x000000011a1a7836 */ /* 0x000fca0000000000 */
[----:B------:R-:W-:-:S04]  /*11f70*/  ISETP.NE.AND P0, PT, R26, 0x2, PT ;  /* 0x000000021a00780c */ /* 0x000fc80003f05270 */
[----:B------:R-:W-:Y:S02]  /*11f80*/  SEL R8, RZ, 0x1, P0 ;  /* 0x00000001ff087807 */ /* 0x000fe40000000000 */
[----:B------:R-:W-:Y:S02]  /*11f90*/  SEL R26, R26, RZ, P0 ;  /* 0x000000ff1a1a7207 */ /* 0x000fe40000000000 */
[C---:B------:R-:W-:Y:S01]  /*11fa0*/  ISETP.GT.AND P0, PT, R2.reuse, R0, PT ;  /* 0x000000000200720c */ /* 0x040fe20003f04270 */
[----:B------:R-:W-:Y:S01]  /*11fb0*/  VIADD R2, R2, 0xffffffff ;  /* 0xffffffff02027836 */ /* 0x000fe20000000000 */
[----:B------:R-:W-:-:S11]  /*11fc0*/  LOP3.LUT R27, R27, R8, RZ, 0x3c, !PT ;  /* 0x000000081b1b7212 */ /* 0x000fd600078e3cff */
[----:B------:R-:W-:Y:S05]  /*11fd0*/  @P0 BRA `(.L_x_474) ;  /* 0xfffffffc00080947 */ /* 0x000fea000383ffff */
.L_x_457:
[----:B------:R-:W-:Y:S05]  /*11fe0*/  BSYNC B0 ;  /* 0x0000000000007941 */ /* 0x000fea0003800000 */
.L_x_456:
[----:B0-23--:R-:W2:Y:S01]  /*11ff0*/  LDL R7, [R1+0x14] ;  /* 0x0000140001077983 */ /* 0x00dea20000100800 */
[----:B------:R-:W-:Y:S05]  /*12000*/  @!P2 WARPSYNC.ALL ;  /* 0x000000000000a948 */ /* 0x000fea0003800000 */
[----:B------:R-:W-:Y:S01]  /*12010*/  BSSY B6, `(.L_x_475) ;  /* 0x0000233000067945 */ /* 0x000fe20003800000 */
[----:B------:R-:W-:Y:S01]  /*12020*/  @!P2 BAR.SYNC.DEFER_BLOCKING 0xc, 0x1a0 ;  /* 0x030680000000ab1d */ /* 0x000fe20000010000 */
[----:B--2---:R-:W-:-:S13]  /*12030*/  ISETP.GT.AND P0, PT, R7, RZ, PT ;  /* 0x000000ff0700720c */ /* 0x004fda0003f04270 */
[----:B------:R-:W-:Y:S05]  /*12040*/  @P0 BRA `(.L_x_476) ;  /* 0x00000000003c0947 */ /* 0x000fea0003800000 */
[----:B------:R-:W-:-:S13]  /*12050*/  ISETP.NE.AND P1, PT, R29, RZ, PT ;  /* 0x000000ff1d00720c */ /* 0x000fda0003f25270 */
[----:B------:R-:W-:Y:S05]  /*12060*/  @P1 BRA `(.L_x_477) ;  /* 0x0000002000b41947 */ /* 0x000fea0003800000 */
[----:B------:R-:W0:Y:S01]  /*12070*/  S2R R7, SR_LANEID ;  /* 0x0000000000077919 */ /* 0x000e220000000000 */
[----:B------:R-:W-:Y:S01]  /*12080*/  VOTEU.ANY UR4, UPT, PT ;  /* 0x0000000000047886 */ /* 0x000fe200038e0100 */
[----:B-----5:R-:W2:Y:S01]  /*12090*/  LDC.64 R2, c[0x0][0xc38] ;  /* 0x00030e00ff027b82 */ /* 0x020ea20000000a00 */
        /* <DEDUP_REMOVED lines=10> */
.L_x_476:
[----:B-----5:R-:W0:Y:S01]  /*12140*/  S2R R3, SR_CgaCtaId ;  /* 0x0000000000037919 */ /* 0x020e220000008800 */
        /* <DEDUP_REMOVED lines=21> */
.L_x_478:
        /* <DEDUP_REMOVED lines=16> */
[----:B0-----:R-:W-:-:S07]  /*123a0*/  IMAD.MOV.U32 R13, RZ, RZ, RZ ;  /* 0x000000ffff0d7224 */ /* 0x001fce00078e00ff */
[----:B------:R-:W-:-:S07]  /*123b0*/  LEPC R20, `(.L_x_480) ;  /* 0x000000001014794e */ /* 0x000fce0000000000 */
[----:B-12---:R-:W-:Y:S05]  /*123c0*/  CALL.ABS.NOINC R2 ;  /* 0x0000000002007343 */ /* 0x006fea0003c00000 */
.L_x_480:
        /* <DEDUP_REMOVED lines=16> */
.L_x_479:
[----:B------:R-:W2:Y:S01]  /*124d0*/  LDL.LU R2, [R1+0x8] ;  /* 0x0000080001027983 */ /* 0x000ea20000300800 */
[----:B------:R-:W-:-:S03]  /*124e0*/  ULDC.64 UR4, c[0x0][0x9f8] ;  /* 0x00027e0000047ab9 */ /* 0x000fc60000000a00 */
[----:B------:R-:W3:Y:S04]  /*124f0*/  LDL.LU R0, [R1+0xc] ;  /* 0x00000c0001007983 */ /* 0x000ee80000300800 */
[----:B------:R-:W4:Y:S04]  /*12500*/  LDL.LU R21, [R1] ;  /* 0x0000000001157983 */ /* 0x000f280000300800 */
[----:B------:R-:W4:Y:S01]  /*12510*/  LDL.LU R20, [R1+0x18] ;  /* 0x0000180001147983 */ /* 0x000f220000300800 */
[----:B------:R-:W-:-:S04]  /*12520*/  ISETP.NE.U32.AND P0, PT, RZ, UR4, PT ;  /* 0x00000004ff007c0c */ /* 0x000fc8000bf05070 */
        /* <DEDUP_REMOVED lines=8> */
[----:B------:R-:W-:Y:S01]  /*125b0*/  ULDC.64 UR4, c[0x0][0xa00] ;  /* 0x0002800000047ab9 */ /* 0x000fe20000000a00 */
[----:B------:R-:W0:Y:S01]  /*125c0*/  LDC R0, c[0x0][0x428] ;  /* 0x00010a00ff007b82 */ /* 0x000e220000000800 */
[----:B----4-:R-:W-:-:S06]  /*125d0*/  IMAD.MOV.U32 R6, RZ, RZ, R21 ;  /* 0x000000ffff067224 */ /* 0x010fcc00078e0015 */
[----:B------:R2:W5:Y:S01]  /*125e0*/  @P0 LDG.E R6, desc[UR56][R2.64] ;  /* 0x0000003802060981 */ /* 0x000562000c1e1900 */
[----:B------:R-:W-:Y:S01]  /*125f0*/  IMAD R17, R17, 0xc0, R20 ;  /* 0x000000c011117824 */ /* 0x000fe200078e0214 */
[----:B------:R-:W-:Y:S02]  /*12600*/  PLOP3.LUT P1, PT, P6, PT, PT, 0x8, 0x0 ;  /* 0x000000000000781c */ /* 0x000fe4000372e170 */
[----:B0-----:R-:W-:Y:S01]  /*12610*/  ISETP.NE.AND P0, PT, R0, 0x1, PT ;  /* 0x000000010000780c */ /* 0x001fe20003f05270 */
[----:B------:R-:W-:-:S12]  /*12620*/  IMAD.MOV.U32 R0, RZ, RZ, R18 ;  /* 0x000000ffff007224 */ /* 0x000fd800078e0012 */
[----:B------:R-:W0:Y:S08]  /*12630*/  @P0 LDC R5, c[0x0][0x42c] ;  /* 0x00010b00ff050b82 */ /* 0x000e300000000800 */
[----:B------:R-:W3:Y:S01]  /*12640*/  @P0 LDC R4, c[0x0][0x430] ;  /* 0x00010c00ff040b82 */ /* 0x000ee20000000800 */
[----:B0-----:R-:W-:-:S05]  /*12650*/  @P0 IMAD.HI.U32 R5, R18, R5, RZ ;  /* 0x0000000512050227 */ /* 0x001fca00078e00ff */
[----:B---3--:R-:W-:Y:S02]  /*12660*/  @P0 SHF.R.U32.HI R0, RZ, R4, R5 ;  /* 0x00000004ff000219 */ /* 0x008fe40000011605 */
[----:B------:R-:W-:-:S04]  /*12670*/  ISETP.NE.U32.AND P0, PT, RZ, UR4, PT ;  /* 0x00000004ff007c0c */ /* 0x000fc8000bf05070 */
[----:B------:R-:W-:-:S04]  /*12680*/  ISETP.NE.AND.EX P0, PT, RZ, UR5, PT, P0 ;  /* 0x00000005ff007c0c */ /* 0x000fc8000bf05300 */
[----:B--2---:R-:W-:-:S09]  /*12690*/  SEL R8, R21, RZ, !P0 ;  /* 0x000000ff15087207 */ /* 0x004fd20004000000 */
.L_x_481:
        /* <DEDUP_REMOVED lines=17> */
.L_x_593:
[----:B------:R-:W2:Y:S01]  /*127b0*/  LDL R4, [R1+0x4] ;  /* 0x0000040001047983 */ /* 0x000ea20000100800 */
[----:B------:R-:W-:Y:S01]  /*127c0*/  UMOV UR4, 0xffffffff ;  /* 0xffffffff00047882 */ /* 0x000fe20000000000 */
[----:B------:R-:W-:Y:S01]  /*127d0*/  SHF.R.S32.HI R11, RZ, 0x1f, R6 ;  /* 0x0000001fff0b7819 */ /* 0x000fe20000011406 */
[----:B--2---:R-:W-:Y:S01]  /*127e0*/  VIADD R9, R4, 0xffffffff ;  /* 0xffffffff04097836 */ /* 0x004fe20000000000 */
[----:B------:R-:W-:Y:S06]  /*127f0*/  BRA.DIV UR4, `(.L_x_483) ;  /* 0x0000003604487947 */ /* 0x000fec000b800000 */
[----:B------:R-:W-:-:S13]  /*12800*/  ELECT P6, URZ, PT ;  /* 0x00000000003f782f */ /* 0x000fda00038c0000 */
.L_x_596:
[----:B------:R-:W-:Y:S05]  /*12810*/  @!P6 BRA `(.L_x_484) ;  /* 0x0000000000cce947 */ /* 0x000fea0003800000 */
[----:B------:R-:W-:Y:S01]  /*12820*/  ISETP.NE.U32.AND P0, PT, R2, RZ, PT ;  /* 0x000000ff0200720c */ /* 0x000fe20003f05070 */
[----:B------:R-:W-:-:S03]  /*12830*/  IMAD.MOV.U32 R25, RZ, RZ, R9 ;  /* 0x000000ffff197224 */ /* 0x000fc600078e0009 */
[----:B------:R-:W-:-:S13]  /*12840*/  ISETP.NE.AND.EX P0, PT, R3, RZ, PT, P0 ;  /* 0x000000ff0300720c */ /* 0x000fda0003f05300 */
[----:B------:R-:W-:Y:S05]  /*12850*/  @!P0 BRA `(.L_x_485) ;  /* 0x0000000000448947 */ /* 0x000fea0003800000 */
[----:B------:R-:W0:Y:S01]  /*12860*/  LDC R10, c[0x0][0x41c] ;  /* 0x00010700ff0a7b82 */ /* 0x000e220000000800 */
[----:B------:R-:W-:Y:S02]  /*12870*/  ULDC.64 UR4, c[0x0][0x408] ;  /* 0x0001020000047ab9 */ /* 0x000fe40000000a00 */
[----:B------:R-:W-:-:S04]  /*12880*/  IMAD R7, R11, UR4, RZ ;  /* 0x000000040b077c24 */ /* 0x000fc8000f8e02ff */
[----:B------:R-:W-:Y:S01]  /*12890*/  IMAD R7, R6, UR5, R7 ;  /* 0x0000000506077c24 */ /* 0x000fe2000f8e0207 */
[----:B0-----:R-:W-:-:S13]  /*128a0*/  ISETP.NE.AND P0, PT, R10, 0x1, PT ;  /* 0x000000010a00780c */ /* 0x001fda0003f05270 */
[----:B------:R-:W0:Y:S02]  /*128b0*/  @P0 LDC.64 R4, c[0x0][0x420] ;  /* 0x00010800ff040b82 */ /* 0x000e240000000a00 */
[----:B0-----:R-:W-:-:S04]  /*128c0*/  @P0 IMAD.HI.U32 R12, R9, R4, RZ ;  /* 0x00000004090c0227 */ /* 0x001fc800078e00ff */
[----:B------:R-:W-:Y:S01]  /*128d0*/  IMAD.MOV.U32 R4, RZ, RZ, R9 ;  /* 0x000000ffff047224 */ /* 0x000fe200078e0009 */
[----:B------:R-:W-:-:S04]  /*128e0*/  @P0 SHF.R.U32.HI R4, RZ, R5, R12 ;  /* 0x00000005ff040219 */ /* 0x000fc8000001160c */
[--C-:B------:R-:W-:Y:S01]  /*128f0*/  SHF.R.S32.HI R5, RZ, 0x1f, R4.reuse ;  /* 0x0000001fff057819 */ /* 0x100fe20000011404 */
[--C-:B------:R-:W-:Y:S02]  /*12900*/  IMAD.MOV R25, RZ, RZ, -R4.reuse ;  /* 0x000000ffff197224 */ /* 0x100fe400078e0a04 */
[----:B------:R-:W-:-:S04]  /*12910*/  IMAD.WIDE.U32 R4, R6, UR4, R4 ;  /* 0x0000000406047c25 */ /* 0x000fc8000f8e0004 */
[----:B------:R-:W-:Y:S01]  /*12920*/  IMAD.IADD R7, R5, 0x1, R7 ;  /* 0x0000000105077824 */ /* 0x000fe200078e0207 */
[----:B------:R-:W-:Y:S01]  /*12930*/  LEA R12, P0, R4, R2, 0x2 ;  /* 0x00000002040c7211 */ /* 0x000fe200078010ff */
[----:B------:R-:W-:-:S03]  /*12940*/  IMAD R25, R10, R25, R9 ;  /* 0x000000190a197224 */ /* 0x000fc600078e0209 */
[----:B------:R-:W-:-:S05]  /*12950*/  LEA.HI.X R13, R4, R3, R7, 0x2, P0 ;  /* 0x00000003040d7211 */ /* 0x000fca00000f1407 */
[----:B------:R0:W5:Y:S04]  /*12960*/  LDG.E R7, desc[UR56][R12.64] ;  /* 0x000000380c077981 */ /* 0x000168000c1e1900 */
.L_x_485:
[----:B------:R-:W-:Y:S01]  /*12970*/  IMAD R5, R22, 0x8, R28 ;  /* 0x0000000816057824 */ /* 0x000fe200078e021c */
[----:B------:R-:W-:-:S04]  /*12980*/  SHF.L.U32 R4, R24, 0x1f, RZ ;  /* 0x0000001f18047819 */ /* 0x000fc800000006ff */
[----:B------:R-:W2:Y:S02]  /*12990*/  SYNCS.PHASECHK.TRANS64.TRYWAIT P0, [R5+URZ+0x30840], R4 ;  /* 0x03084004050075a7 */ /* 0x000ea4000800017f */
[----:B--2---:R-:W-:Y:S05]  /*129a0*/  @!P0 BRA `(.L_x_486) ;  /* 0x0000003000fc8947 */ /* 0x004fea0003800000 */
.L_x_597:
        /* <DEDUP_REMOVED lines=9> */
.L_x_487:
        /* <DEDUP_REMOVED lines=17> */
.L_x_484:
        /* <DEDUP_REMOVED lines=27> */
.L_x_598:
[----:B------:R-:W-:Y:S05]  /*12d00*/  BSYNC B0 ;  /* 0x0000000000007941 */ /* 0x000fea0003800000 */
.L_x_488:
[----:B------:R-:W3:Y:S01]  /*12d10*/  LDL.LU R4, [R1+0x14] ;  /* 0x0000140001047983 */ /* 0x000ee20000300800 */
[----:B------:R-:W-:Y:S01]  /*12d20*/  BSSY B0, `(.L_x_490) ;  /* 0x000012b000007945 */ /* 0x000fe20003800000 */
[----:B---3--:R-:W-:-:S13]  /*12d30*/  ISETP.GE.AND P0, PT, R4, 0xc1, PT ;  /* 0x000000c10400780c */ /* 0x008fda0003f06270 */
[----:B------:R-:W-:Y:S05]  /*12d40*/  @!P0 BRA `(.L_x_491) ;  /* 0x0000001000a08947 */ /* 0x000fea0003800000 */
[----:B------:R-:W0:Y:S01]  /*12d50*/  LDL R8, [R1+0x4] ;  /* 0x0000040001087983 */ /* 0x000e220000100800 */
[----:B------:R-:W-:Y:S01]  /*12d60*/  IMAD.MOV.U32 R4, RZ, RZ, 0x1 ;  /* 0x00000001ff047424 */ /* 0x000fe200078e00ff */
[----:B------:R-:W-:Y:S01]  /*12d70*/  BSSY B1, `(.L_x_492) ;  /* 0x0000067000017945 */ /* 0x000fe20003800000 */
[----:B0-----:R-:W-:-:S05]  /*12d80*/  IMAD.MOV R13, RZ, RZ, -R8 ;  /* 0x000000ffff0d7224 */ /* 0x001fca00078e0a08 */
[----:B------:R-:W-:-:S05]  /*12d90*/  VIADDMNMX R13, R13, R4, 0xffffffff, !PT ;  /* 0xffffffff0d0d7446 */ /* 0x000fca0007800104 */
[C---:B------:R-:W-:Y:S02]  /*12da0*/  IMAD.IADD R4, R8.reuse, 0x1, R13 ;  /* 0x0000000108047824 */ /* 0x040fe400078e020d */
[----:B------:R-:W-:-:S03]  /*12db0*/  VIADD R8, R8, 0xfffffffe ;  /* 0xfffffffe08087836 */ /* 0x000fc60000000000 */
[----:B------:R-:W-:-:S04]  /*12dc0*/  LOP3.LUT R4, R4, 0x1, RZ, 0xc0, !PT ;  /* 0x0000000104047812 */ /* 0x000fc800078ec0ff */
[----:B------:R-:W-:-:S13]  /*12dd0*/  ISETP.NE.U32.AND P0, PT, R4, 0x1, PT ;  /* 0x000000010400780c */ /* 0x000fda0003f05070 */
[----:B------:R-:W-:Y:S05]  /*12de0*/  @P0 BRA `(.L_x_493) ;  /* 0x00000004007c0947 */ /* 0x000fea0003800000 */
[----:B------:R-:W-:Y:S01]  /*12df0*/  VIADD R10, R22, 0x1 ;  /* 0x00000001160a7836 */ /* 0x000fe20000000000 */
[----:B------:R-:W-:Y:S04]  /*12e00*/  BSSY B2, `(.L_x_494) ;  /* 0x0000059000027945 */ /* 0x000fe80003800000 */
[----:B------:R-:W-:-:S04]  /*12e10*/  ISETP.NE.AND P0, PT, R10, 0x2, PT ;  /* 0x000000020a00780c */ /* 0x000fc80003f05270 */
[----:B--2---:R-:W-:Y:S02]  /*12e20*/  SEL R5, RZ, 0x1, P0 ;  /* 0x00000001ff057807 */ /* 0x004fe40000000000 */
        /* <DEDUP_REMOVED lines=25> */
.L_x_496:
[----:B0-----:R-:W-:Y:S01]  /*12fc0*/  IMAD R3, R10, 0x8, R28 ;  /* 0x000000080a037824 */ /* 0x001fe200078e021c */
[----:B------:R-:W-:-:S04]  /*12fd0*/  SHF.L.U32 R2, R14, 0x1f, RZ ;  /* 0x0000001f0e027819 */ /* 0x000fc800000006ff */
[----:B------:R-:W0:Y:S02]  /*12fe0*/  SYNCS.PHASECHK.TRANS64.TRYWAIT P0, [R3+URZ+0x30840], R2 ;  /* 0x03084002030075a7 */ /* 0x000e24000800017f */
[----:B0-----:R-:W-:Y:S05]  /*12ff0*/  @!P0 BRA `(.L_x_497) ;  /* 0x0000002c00908947 */ /* 0x001fea0003800000 */
.L_x_599:
[----:B------:R-:W2:Y:S02]  /*13000*/  S2R R5, SR_TID.X ;  /* 0x0000000000057919 */ /* 0x000ea40000002100 */
        /* <DEDUP_REMOVED lines=8> */
.L_x_498:
        /* <DEDUP_REMOVED lines=21> */
.L_x_600:
[----:B------:R-:W-:Y:S05]  /*131e0*/  @P1 BRA `(.L_x_500) ;  /* 0x0000000000181947 */ /* 0x000fea0003800000 */
[----:B------:R-:W-:Y:S01]  /*131f0*/  ISETP.NE.AND P0, PT, R29, RZ, PT ;  /* 0x000000ff1d00720c */ /* 0x000fe20003f05270 */
[----:B0-----:R-:W-:Y:S02]  /*13200*/  IMAD R2, R22, 0x8, R28 ;  /* 0x0000000816027824 */ /* 0x001fe400078e021c */
[----:B------:R-:W-:-:S04]  /*13210*/  IMAD.MOV.U32 R3, RZ, RZ, 0x6000 ;  /* 0x00006000ff037424 */ /* 0x000fc800078e00ff */
[----:B------:R2:W-:Y:S06]  /*13220*/  SYNCS.ARRIVE.TRANS64 RZ, [R2+URZ+0x30850], R3 ;  /* 0x0308500302ff79a7 */ /* 0x0005ec000800003f */
[----:B------:R-:W-:Y:S05]  /*13230*/  @!P0 BRA `(.L_x_500) ;  /* 0x0000000000048947 */ /* 0x000fea0003800000 */
[----:B------:R-:W-:Y:S01]  /*13240*/  BPT.TRAP 0x1 ;  /* 0x000000040000795c */ /* 0x000fe20000300000 */
.L_x_500:
        /* <DEDUP_REMOVED lines=20> */
.L_x_495:
[----:B------:R-:W-:Y:S05]  /*13390*/  BSYNC B2 ;  /* 0x0000000000027941 */ /* 0x000fea0003800000 */
.L_x_494:
[----:B------:R-:W2:Y:S01]  /*133a0*/  LDL.LU R2, [R1+0x4] ;  /* 0x0000040001027983 */ /* 0x000ea20000300800 */
[----:B------:R-:W-:Y:S02]  /*133b0*/  IMAD.MOV.U32 R22, RZ, RZ, R10 ;  /* 0x000000ffff167224 */ /* 0x000fe400078e000a */
[----:B------:R-:W-:Y:S02]  /*133c0*/  IMAD.MOV.U32 R24, RZ, RZ, R14 ;  /* 0x000000ffff187224 */ /* 0x000fe400078e000e */
[----:B--2---:R-:W-:-:S07]  /*133d0*/  VIADD R8, R2, 0xfffffffd ;  /* 0xfffffffd02087836 */ /* 0x004fce0000000000 */
.L_x_493:
[----:B------:R-:W-:Y:S05]  /*133e0*/  BSYNC B1 ;  /* 0x0000000000017941 */ /* 0x000fea0003800000 */
.L_x_492:
[----:B------:R-:W-:-:S05]  /*133f0*/  IMAD.MOV R2, RZ, RZ, -R13 ;  /* 0x000000ffff027224 */ /* 0x000fca00078e0a0d */
[----:B------:R-:W-:-:S13]  /*13400*/  ISETP.NE.AND P0, PT, R9, R2, PT ;  /* 0x000000020900720c */ /* 0x000fda0003f05270 */
[----:B------:R-:W-:Y:S05]  /*13410*/  @!P0 BRA `(.L_x_491) ;  /* 0x0000000800ec8947 */ /* 0x000fea0003800000 */
[----:B------:R-:W-:-:S07]  /*13420*/  IMAD.MOV.U32 R4, RZ, RZ, R7 ;  /* 0x000000ffff047224 */ /* 0x000fce00078e0007 */
.L_x_515:
        /* <DEDUP_REMOVED lines=9> */
[----:B------:R-:W-:Y:S01]  /*134c0*/  IMAD.MOV.U32 R12, RZ, RZ, R8 ;  /* 0x000000ffff0c7224 */ /* 0x000fe200078e0008 */
        /* <DEDUP_REMOVED lines=17> */
[----:B------:R-:W-:Y:S01]  /*135e0*/  LEA.HI.X R5, R2, UR5, R3, 0x2, P0 ;  /* 0x0000000502057c11 */ /* 0x000fe200080f1403 */
[----:B------:R-:W-:-:S04]  /*135f0*/  IMAD.MOV R3, RZ, RZ, -R13 ;  /* 0x000000ffff037224 */ /* 0x000fc800078e0a0d */
[----:B------:R0:W5:Y:S01]  /*13600*/  LDG.E R4, desc[UR56][R4.64] ;  /* 0x0000003804047981 */ /* 0x000162000c1e1900 */
[----:B------:R-:W-:-:S07]  /*13610*/  IMAD R12, R12, R3, R8 ;  /* 0x000000030c0c7224 */ /* 0x000fce00078e0208 */
.L_x_503:
[----:B------:R-:W-:Y:S01]  /*13620*/  IMAD R3, R9, 0x8, R28 ;  /* 0x0000000809037824 */ /* 0x000fe200078e021c */
[----:B------:R-:W-:-:S04]  /*13630*/  SHF.L.U32 R2, R10, 0x1f, RZ ;  /* 0x0000001f0a027819 */ /* 0x000fc800000006ff */
[----:B------:R-:W3:Y:S02]  /*13640*/  SYNCS.PHASECHK.TRANS64.TRYWAIT P0, [R3+URZ+0x30840], R2 ;  /* 0x03084002030075a7 */ /* 0x000ee4000800017f */
[----:B---3--:R-:W-:Y:S05]  /*13650*/  @!P0 BRA `(.L_x_504) ;  /* 0x0000002800208947 */ /* 0x008fea0003800000 */
.L_x_601:
        /* <DEDUP_REMOVED lines=9> */
.L_x_505:
[----:B0--3--:R-:W-:Y:S01]  /*136f0*/  IMAD R2, R9, 0x6000, R28 ;  /* 0x0000600009027824 */ /* 0x009fe200078e021c */
        /* <DEDUP_REMOVED lines=9> */
[----:B-----5:R-:W-:-:S02]  /*13790*/  R2UR UR13, R4 ;  /* 0x00000000040d72ca */ /* 0x020fc400000e0000 */
[----:B------:R-:W-:Y:S01]  /*137a0*/  IADD3 R3, R28, 0x30800, RZ ;  /* 0x000308001c037810 */ /* 0x000fe20007ffe0ff */
[----:B------:R-:W-:Y:S01]  /*137b0*/  UIADD3 UR9, UR9, 0x30830, URZ ;  /* 0x0003083009097890 */ /* 0x000fe2000fffe03f */
[----:B------:R-:W-:-:S03]  /*137c0*/  SHF.L.U32 R24, R24, 0x1f, RZ ;  /* 0x0000001f18187819 */ /* 0x000fc600000006ff */
[----:B------:R-:W-:Y:S01]  /*137d0*/  UIMAD UR11, UR11, 0xc0, UR4 ;  /* 0x000000c00b0b78a4 */ /* 0x000fe2000f8e0204 */
[----:B------:R-:W-:Y:S01]  /*137e0*/  IMAD R3, R22, 0x8, R3 ;  /* 0x0000000816037824 */ /* 0x000fe200078e0203 */
[----:B------:R-:W-:Y:S01]  /*137f0*/  UIADD3 UR8, UR8, 0x12400, URZ ;  /* 0x0001240008087890 */ /* 0x000fe2000fffe03f */
[----:B------:R-:W-:-:S08]  /*13800*/  UMOV UR4, 0x0 ;  /* 0x0000000000047882 */ /* 0x000fd00000000000 */
[----:B------:R0:W-:Y:S01]  /*13810*/  UTMALDG.4D [UR8], [UR6], desc[UR4] ;  /* 0x00000408060075b4 */ /* 0x0001e20008019000 */
[----:B------:R-:W2:Y:S02]  /*13820*/  SYNCS.PHASECHK.TRANS64.TRYWAIT P1, [R3+URZ+0x60], R24 ;  /* 0x00006018030075a7 */ /* 0x000ea4000802017f */
[----:B0-2---:R-:W-:Y:S05]  /*13830*/  @!P1 BRA `(.L_x_506) ;  /* 0x0000002400bc9947 */ /* 0x005fea0003800000 */
.L_x_602:
[----:B------:R-:W-:Y:S05]  /*13840*/  @P0 BRA `(.L_x_507) ;  /* 0x0000000000140947 */ /* 0x000fea0003800000 */
[----:B------:R-:W-:Y:S01]  /*13850*/  ISETP.NE.AND P1, PT, R29, RZ, PT ;  /* 0x000000ff1d00720c */ /* 0x000fe20003f25270 */
[----:B------:R-:W-:-:S04]  /*13860*/  IMAD.MOV.U32 R2, RZ, RZ, 0x6000 ;  /* 0x00006000ff027424 */ /* 0x000fc800078e00ff */
[----:B------:R2:W-:Y:S08]  /*13870*/  SYNCS.ARRIVE.TRANS64 RZ, [R3+URZ+0x50], R2 ;  /* 0x0000500203ff79a7 */ /* 0x0005f0000800003f */
[----:B------:R-:W-:Y:S05]  /*13880*/  @!P1 BRA `(.L_x_507) ;  /* 0x0000000000049947 */ /* 0x000fea0003800000 */
[----:B------:R-:W-:Y:S01]  /*13890*/  BPT.TRAP 0x1 ;  /* 0x000000040000795c */ /* 0x000fe20000300000 */
.L_x_507:
        /* <DEDUP_REMOVED lines=19> */
.L_x_502:
[----:B------:R-:W-:Y:S05]  /*139d0*/  BSYNC B1 ;  /* 0x0000000000017941 */ /* 0x000fea0003800000 */
.L_x_501:
[----:B------:R-:W-:Y:S01]  /*139e0*/  VIADD R22, R9, 0x1 ;  /* 0x0000000109167836 */ /* 0x000fe20000000000 */
[----:B------:R-:W-:Y:S04]  /*139f0*/  BSSY B1, `(.L_x_508) ;  /* 0x0000059000017945 */ /* 0x000fe80003800000 */
[----:B------:R-:W-:-:S04]  /*13a00*/  ISETP.NE.AND P0, PT, R22, 0x2, PT ;  /* 0x000000021600780c */ /* 0x000fc80003f05270 */
[----:B0-2---:R-:W-:Y:S02]  /*13a10*/  SEL R3, RZ, 0x1, P0 ;  /* 0x00000001ff037807 */ /* 0x005fe40000000000 */
        /* <DEDUP_REMOVED lines=26> */
.L_x_510:
[----:B------:R-:W-:Y:S01]  /*13bc0*/  IMAD R2, R22, 0x8, R28 ;  /* 0x0000000816027824 */ /* 0x000fe200078e021c */
[----:B------:R-:W-:-:S04]  /*13bd0*/  SHF.L.U32 R3, R24, 0x1f, RZ ;  /* 0x0000001f18037819 */ /* 0x000fc800000006ff */
[----:B------:R-:W2:Y:S02]  /*13be0*/  SYNCS.PHASECHK.TRANS64.TRYWAIT P0, [R2+URZ+0x30840], R3 ;  /* 0x03084003020075a7 */ /* 0x000ea4000800017f */
[----:B--2---:R-:W-:Y:S05]  /*13bf0*/  @!P0 BRA `(.L_x_511) ;  /* 0x0000002000e08947 */ /* 0x004fea0003800000 */
.L_x_603:
        /* <DEDUP_REMOVED lines=9> */
.L_x_512:
[----:B0-2---:R-:W-:Y:S01]  /*13c90*/  IMAD R2, R22, 0x6000, R28 ;  /* 0x0000600016027824 */ /* 0x005fe200078e021c */
[----:B------:R-:W-:Y:S01]  /*13ca0*/  R2UR UR11, R13 ;  /* 0x000000000d0b72ca */ /* 0x000fe200000e0000 */
[----:B------:R-:W-:Y:S01]  /*13cb0*/  UIADD3 UR6, UP0, UR38, 0x370, URZ ;  /* 0x0000037026067890 */ /* 0x000fe2000ff1e03f */
[----:B------:R-:W-:Y:S01]  /*13cc0*/  R2UR UR4, R23 ;  /* 0x00000000170472ca */ /* 0x000fe200000e0000 */
[----:B------:R-:W-:Y:S01]  /*13cd0*/  UMOV UR5, 0x14f00000 ;  /* 0x14f0000000057882 */ /* 0x000fe20000000000 */
[----:B------:R-:W-:Y:S01]  /*13ce0*/  R2UR UR8, R2 ;  /* 0x00000000020872ca */ /* 0x000fe200000e0000 */
[----:B------:R-:W-:Y:S01]  /*13cf0*/  VIADD R2, R28, 0x30800 ;  /* 0x000308001c027836 */ /* 0x000fe20000000000 */
[----:B------:R-:W-:Y:S01]  /*13d00*/  R2UR UR12, R0 ;  /* 0x00000000000c72ca */ /* 0x000fe200000e0000 */
[----:B------:R-:W-:Y:S01]  /*13d10*/  UIADD3.X UR7, URZ, UR39, URZ, UP0, !UPT ;  /* 0x000000273f077290 */ /* 0x000fe200087fe43f */
[----:B-----5:R-:W-:Y:S01]  /*13d20*/  R2UR UR13, R4 ;  /* 0x00000000040d72ca */ /* 0x020fe200000e0000 */
[--C-:B------:R-:W-:Y:S01]  /*13d30*/  IMAD R3, R22, 0x8, R2.reuse ;  /* 0x0000000816037824 */ /* 0x100fe200078e0202 */
[----:B------:R-:W-:Y:S01]  /*13d40*/  UMOV UR10, URZ ;  /* 0x0000003f000a7c82 */ /* 0x000fe20008000000 */
[----:B------:R-:W-:-:S03]  /*13d50*/  IMAD R2, R9, 0x8, R2 ;  /* 0x0000000809027824 */ /* 0x000fc600078e0202 */
[----:B------:R-:W-:Y:S01]  /*13d60*/  R2UR UR9, R3 ;  /* 0x00000000030972ca */ /* 0x000fe200000e0000 */
[----:B------:R-:W-:Y:S01]  /*13d70*/  UIMAD UR11, UR11, 0xc0, UR4 ;  /* 0x000000c00b0b78a4 */ /* 0x000fe2000f8e0204 */
[----:B------:R-:W-:Y:S01]  /*13d80*/  SHF.L.U32 R3, R10, 0x1f, RZ ;  /* 0x0000001f0a037819 */ /* 0x000fe200000006ff */
[----:B------:R-:W-:Y:S01]  /*13d90*/  UIADD3 UR8, UR8, 0x12400, URZ ;  /* 0x0001240008087890 */ /* 0x000fe2000fffe03f */
[----:B------:R-:W-:-:S09]  /*13da0*/  UMOV UR4, 0x0 ;  /* 0x0000000000047882 */ /* 0x000fd20000000000 */
[----:B------:R-:W-:-:S09]  /*13db0*/  UIADD3 UR9, UR9, 0x30, URZ ;  /* 0x0000003009097890 */ /* 0x000fd2000fffe03f */
[----:B------:R0:W-:Y:S01]  /*13dc0*/  UTMALDG.4D [UR8], [UR6], desc[UR4] ;  /* 0x00000408060075b4 */ /* 0x0001e20008019000 */
[----:B------:R-:W2:Y:S02]  /*13dd0*/  SYNCS.PHASECHK.TRANS64.TRYWAIT P1, [R2+URZ+0x60], R3 ;  /* 0x00006003020075a7 */ /* 0x000ea4000802017f */
[----:B0-2---:R-:W-:Y:S05]  /*13de0*/  @!P1 BRA `(.L_x_513) ;  /* 0x0000002000789947 */ /* 0x005fea0003800000 */
.L_x_604:
[----:B------:R-:W-:Y:S05]  /*13df0*/  @P0 BRA `(.L_x_514) ;  /* 0x0000000000140947 */ /* 0x000fea0003800000 */
[----:B------:R-:W-:Y:S01]  /*13e00*/  ISETP.NE.AND P1, PT, R29, RZ, PT ;  /* 0x000000ff1d00720c */ /* 0x000fe20003f25270 */
[----:B0-----:R-:W-:-:S04]  /*13e10*/  IMAD.MOV.U32 R3, RZ, RZ, 0x6000 ;  /* 0x00006000ff037424 */ /* 0x001fc800078e00ff */
[----:B------:R2:W-:Y:S08]  /*13e20*/  SYNCS.ARRIVE.TRANS64 RZ, [R2+URZ+0x50], R3 ;  /* 0x0000500302ff79a7 */ /* 0x0005f0000800003f */
[----:B------:R-:W-:Y:S05]  /*13e30*/  @!P1 BRA `(.L_x_514) ;  /* 0x0000000000049947 */ /* 0x000fea0003800000 */
[----:B------:R-:W-:Y:S01]  /*13e40*/  BPT.TRAP 0x1 ;  /* 0x000000040000795c */ /* 0x000fe20000300000 */
.L_x_514:
        /* <DEDUP_REMOVED lines=19> */
.L_x_509:
[----:B------:R-:W-:Y:S05]  /*13f80*/  BSYNC B1 ;  /* 0x0000000000017941 */ /* 0x000fea0003800000 */
.L_x_508:
[C---:B------:R-:W-:Y:S01]  /*13f90*/  ISETP.GT.AND P0, PT, R8.reuse, 0x1, PT ;  /* 0x000000010800780c */ /* 0x040fe20003f04270 */
[----:B0-2---:R-:W-:-:S04]  /*13fa0*/  VIADD R2, R8, 0xfffffffe ;  /* 0xfffffffe08027836 */ /* 0x005fc80000000000 */
[----:B------:R-:W-:-:S08]  /*13fb0*/  IMAD.MOV.U32 R8, RZ, RZ, R2 ;  /* 0x000000ffff087224 */ /* 0x000fd000078e0002 */
[----:B------:R-:W-:Y:S05]  /*13fc0*/  @P0 BRA `(.L_x_515) ;  /* 0xfffffff400180947 */ /* 0x000fea000383ffff */
.L_x_491:
[----:B------:R-:W-:Y:S05]  /*13fd0*/  BSYNC B0 ;  /* 0x0000000000007941 */ /* 0x000fea0003800000 */
.L_x_490:
        /* <DEDUP_REMOVED lines=15> */
.L_x_517:
[----:B------:R-:W-:Y:S05]  /*140d0*/  BSYNC B0 ;  /* 0x0000000000007941 */ /* 0x000fea0003800000 */
.L_x_516:
[----:B------:R-:W-:Y:S04]  /*140e0*/  BSSY B0, `(.L_x_518) ;  /* 0x0000020000007945 */ /* 0x000fe80003800000 */
[----:B------:R-:W-:Y:S05]  /*140f0*/  @!P6 BRA `(.L_x_519) ;  /* 0x000000000078e947 */ /* 0x000fea0003800000 */
[----:B------:R-:W-:Y:S01]  /*14100*/  IMAD R3, R22, 0x8, R28 ;  /* 0x0000000816037824 */ /* 0x000fe200078e021c */
[----:B------:R-:W-:-:S04]  /*14110*/  SHF.L.U32 R2, R24, 0x1f, RZ ;  /* 0x0000001f18027819 */ /* 0x000fc800000006ff */
[----:B------:R-:W3:Y:S02]  /*14120*/  SYNCS.PHASECHK.TRANS64.TRYWAIT P0, [R3+URZ+0x30860], R2 ;  /* 0x03086002030075a7 */ /* 0x000ee4000800017f */
[----:B---3--:R-:W-:Y:S05]  /*14130*/  @!P0 BRA `(.L_x_520) ;  /* 0x0000001c00b88947 */ /* 0x008fea0003800000 */
.L_x_605:
        /* <DEDUP_REMOVED lines=9> */
.L_x_521:
        /* <DEDUP_REMOVED lines=17> */
.L_x_519:
[----:B------:R-:W-:Y:S05]  /*142e0*/  BSYNC B0 ;  /* 0x0000000000007941 */ /* 0x000fea0003800000 */
.L_x_518:
[----:B------:R-:W-:-:S05]  /*142f0*/  VIADD R22, R22, 0x1 ;  /* 0x0000000116167836 */ /* 0x000fca0000000000 */
[----:B------:R-:W-:-:S04]  /*14300*/  ISETP.NE.AND P0, PT, R22, 0x2, PT ;  /* 0x000000021600780c */ /* 0x000fc80003f05270 */
[----:B---34-:R-:W-:Y:S02]  /*14310*/  SEL R3, RZ, 0x1, P0 ;  /* 0x00000001ff037807 */ /* 0x018fe40000000000 */
[----:B------:R-:W-:Y:S02]  /*14320*/  SEL R22, R22, RZ, P0 ;  /* 0x000000ff16167207 */ /* 0x000fe40000000000 */
[----:B------:R-:W-:-:S07]  /*14330*/  LOP3.LUT R24, R24, R3, RZ, 0x3c, !PT ;  /* 0x0000000318187212 */ /* 0x000fce00078e3cff */
.L_x_477:
[----:B------:R-:W-:Y:S05]  /*14340*/  BSYNC B6 ;  /* 0x0000000000067941 */ /* 0x000fea0003800000 */
.L_x_475:
[----:B------:R-:W-:-:S03]  /*14350*/  UMOV UR4, 0xffffffff ;  /* 0xffffffff00047882 */ /* 0x000fc60000000000 */
[----:B------:R-:W-:Y:S05]  /*14360*/  BRA.DIV UR4, `(.L_x_522) ;  /* 0x0000001e04407947 */ /* 0x000fea000b800000 */
[----:B--2---:R2:W3:Y:S04]  /*14370*/  SHFL.IDX PT, R5, R16, RZ, 0x1f ;  /* 0x00001fff10057589 */ /* 0x0044e800000e0000 */
[----:B------:R2:W4:Y:S02]  /*14380*/  SHFL.IDX PT, R4, R16, 0x1, 0x1f ;  /* 0x00201f0010047f89 */ /* 0x00052400000e0000 */
.L_x_609:
        /* <DEDUP_REMOVED lines=8> */
[----:B-----5:R-:W0:Y:S02]  /*14410*/  LDC.64 R2, c[0x0][0xc58] ;  /* 0x00031600ff027b82 */ /* 0x020e240000000a00 */
[----:B0-----:R-:W-:-:S06]  /*14420*/  IMAD.WIDE R2, R7, 0x4, R2 ;  /* 0x0000000407027825 */ /* 0x001fcc00078e0202 */
[----:B------:R0:W5:Y:S02]  /*14430*/  LDG.E R2, desc[UR56][R2.64] ;  /* 0x0000003802027981 */ /* 0x000164000c1e1900 */
.L_x_524:
[----:B------:R-:W-:Y:S05]  /*14440*/  BSYNC B0 ;  /* 0x0000000000007941 */ /* 0x000fea0003800000 */
.L_x_523:
        /* <DEDUP_REMOVED lines=23> */
.L_x_617:
[----:B------:R-:W-:Y:S02]  /*145c0*/  ULDC UR4, c[0x0][0xc10] ;  /* 0x0003040000047ab9 */ /* 0x000fe40000000800 */
[----:B--2---:R-:W-:-:S04]  /*145d0*/  IMAD.U32 R16, RZ, RZ, UR4 ;  /* 0x00000004ff107e24 */ /* 0x004fc8000f8e00ff */
[----:B0-----:R-:W-:-:S04]  /*145e0*/  IMAD R7, R14, R16, RZ ;  /* 0x000000100e077224 */ /* 0x001fc800078e02ff */
[----:B----4-:R-:W-:-:S05]  /*145f0*/  IMAD.IADD R4, R4, 0x1, R7 ;  /* 0x0000000104047824 */ /* 0x010fca00078e0207 */
[----:B---3--:R-:W-:-:S13]  /*14600*/  ISETP.GT.AND P0, PT, R4, R5, PT ;  /* 0x000000050400720c */ /* 0x008fda0003f04270 */
[----:B------:R-:W-:Y:S05]  /*14610*/  @P0 BRA `(.L_x_526) ;  /* 0x0000000000ac0947 */ /* 0x000fea0003800000 */
[----:B------:R-:W0:Y:S02]  /*14620*/  LDC R0, c[0x0][0xc14] ;  /* 0x00030500ff007b82 */ /* 0x000e240000000800 */
.L_x_531:
        /* <DEDUP_REMOVED lines=12> */
.L_x_529:
[----:B------:R-:W-:Y:S05]  /*146f0*/  BSYNC B0 ;  /* 0x0000000000007941 */ /* 0x000fea0003800000 */
.L_x_528:
[----:B------:R-:W-:-:S03]  /*14700*/  UMOV UR4, 0xffffffff ;  /* 0xffffffff00047882 */ /* 0x000fc60000000000 */
[----:B------:R-:W-:Y:S05]  /*14710*/  BRA.DIV UR4, `(.L_x_530) ;  /* 0x0000001e04707947 */ /* 0x000fea000b800000 */
[----:B-----5:R-:W2:Y:S01]  /*14720*/  SHFL.UP PT, R14, R2, 0x1, RZ ;  /* 0x04200000020e7989 */ /* 0x020ea200000e00ff */
[C---:B------:R-:W-:Y:S02]  /*14730*/  ISETP.NE.AND P0, PT, R29.reuse, RZ, PT ;  /* 0x000000ff1d00720c */ /* 0x040fe40003f05270 */
[C---:B------:R-:W-:Y:S02]  /*14740*/  ISETP.GE.U32.AND P1, PT, R29.reuse, 0x2, PT ;  /* 0x000000021d00780c */ /* 0x040fe40003f26070 */
[----:B--2---:R-:W-:Y:S02]  /*14750*/  SEL R13, R14, RZ, P0 ;  /* 0x000000ff0e0d7207 */ /* 0x004fe40000000000 */
[----:B------:R-:W-:-:S03]  /*14760*/  ISETP.GE.U32.AND P0, PT, R29, 0x4, PT ;  /* 0x000000041d00780c */ /* 0x000fc60003f06070 */
[----:B------:R-:W-:-:S05]  /*14770*/  IMAD.IADD R13, R2, 0x1, R13 ;  /* 0x00000001020d7824 */ /* 0x000fca00078e020d */
[----:B------:R-:W2:Y:S02]  /*14780*/  SHFL.UP PT, R14, R13, 0x2, RZ ;  /* 0x044000000d0e7989 */ /* 0x000ea400000e00ff */
[----:B--2---:R-:W-:Y:S02]  /*14790*/  SEL R14, R14, RZ, P1 ;  /* 0x000000ff0e0e7207 */ /* 0x004fe40000800000 */
[----:B------:R-:W-:-:S03]  /*147a0*/  ISETP.GE.U32.AND P1, PT, R29, 0x8, PT ;  /* 0x000000081d00780c */ /* 0x000fc60003f26070 */
[----:B0-----:R-:W-:-:S05]  /*147b0*/  IMAD.IADD R3, R13, 0x1, R14 ;  /* 0x000000010d037824 */ /* 0x001fca00078e020e */
        /* <DEDUP_REMOVED lines=10> */
[----:B------:R0:W2:Y:S02]  /*14860*/  SHFL.IDX PT, R14, R3, 0x1f, 0x1f ;  /* 0x03e01f00030e7f89 */ /* 0x0000a400000e0000 */
.L_x_625:
[----:B------:R-:W-:Y:S02]  /*14870*/  ULDC UR4, c[0x0][0xc10] ;  /* 0x0003040000047ab9 */ /* 0x000fe40000000800 */
[----:B------:R-:W-:-:S04]  /*14880*/  IMAD.U32 R16, RZ, RZ, UR4 ;  /* 0x00000004ff107e24 */ /* 0x000fc8000f8e00ff */
[----:B--2---:R-:W-:-:S04]  /*14890*/  IMAD R7, R14, R16, RZ ;  /* 0x000000100e077224 */ /* 0x004fc800078e02ff */
[----:B------:R-:W-:-:S05]  /*148a0*/  IMAD.IADD R4, R7, 0x1, R4 ;  /* 0x0000000107047824 */ /* 0x000fca00078e0204 */
[----:B------:R-:W-:-:S13]  /*148b0*/  ISETP.GT.AND P0, PT, R4, R5, PT ;  /* 0x000000050400720c */ /* 0x000fda0003f04270 */
[----:B------:R-:W-:Y:S05]  /*148c0*/  @!P0 BRA `(.L_x_531) ;  /* 0xfffffffc00588947 */ /* 0x000fea000383ffff */
.L_x_526:
[----:B------:R-:W-:Y:S01]  /*148d0*/  IMAD.IADD R7, R4, 0x1, -R7 ;  /* 0x0000000104077824 */ /* 0x000fe200078e0a07 */
[----:B------:R-:W-:-:S03]  /*148e0*/  UMOV UR4, 0xffffffff ;  /* 0xffffffff00047882 */ /* 0x000fc60000000000 */
[----:B------:R-:W-:-:S05]  /*148f0*/  IMAD R4, R3, R16, R7 ;  /* 0x0000001003047224 */ /* 0x000fca00078e0207 */
[----:B------:R-:W-:Y:S01]  /*14900*/  ISETP.GT.AND P6, PT, R4, R5, PT ;  /* 0x000000050400720c */ /* 0x000fe20003fc4270 */
[----:B------:R-:W-:-:S12]  /*14910*/  BRA.DIV UR4, `(.L_x_532) ;  /* 0x0000001e04c07947 */ /* 0x000fd8000b800000 */
[----:B------:R-:W-:-:S04]  /*14920*/  VOTE.ANY R6, PT, !P6 ;  /* 0x0000000000067806 */ /* 0x000fc800070e0100 */
[----:B------:R-:W2:Y:S02]  /*14930*/  POPC R4, R6 ;  /* 0x0000000600047309 */ /* 0x000ea40000000000 */
[----:B--2---:R2:W3:Y:S02]  /*14940*/  SHFL.IDX PT, R17, R2, R4, 0x1f ;  /* 0x00001f0402117589 */ /* 0x0044e400000e0000 */
.L_x_629:
[----:B------:R-:W-:Y:S01]  /*14950*/  ISETP.NE.AND P0, PT, R6, RZ, PT ;  /* 0x000000ff0600720c */ /* 0x000fe20003f05270 */
[----:B------:R-:W-:-:S12]  /*14960*/  IMAD.MOV.U32 R14, RZ, RZ, RZ ;  /* 0x000000ffff0e7224 */ /* 0x000fd800078e00ff */
[----:B------:R-:W-:Y:S05]  /*14970*/  @!P0 BRA `(.L_x_533) ;  /* 0x0000000000108947 */ /* 0x000fea0003800000 */
[----:B------:R-:W-:Y:S01]  /*14980*/  UMOV UR4, 0xffffffff ;  /* 0xffffffff00047882 */ /* 0x000fe20000000000 */
[----:B------:R-:W-:Y:S02]  /*14990*/  VIADD R12, R4, 0xffffffff ;  /* 0xffffffff040c7836 */ /* 0x000fe40000000000 */
[----:B------:R-:W-:Y:S05]  /*149a0*/  BRA.DIV UR4, `(.L_x_534) ;  /* 0x0000001e04e47947 */ /* 0x000fea000b800000 */
[----:B------:R4:W0:Y:S02]  /*149b0*/  SHFL.IDX PT, R14, R3, R12, 0x1f ;  /* 0x00001f0c030e7589 */ /* 0x00082400000e0000 */
.L_x_533:
[-C--:B---3--:R-:W-:Y:S01]  /*149c0*/  IABS R6, R17.reuse ;  /* 0x0000001100067213 */ /* 0x088fe20000000000 */
[----:B0-----:R-:W-:Y:S02]  /*149d0*/  IMAD R16, R14, R16, R7 ;  /* 0x000000100e107224 */ /* 0x001fe400078e0207 */
[----:B------:R-:W-:Y:S01]  /*149e0*/  IMAD.IADD R19, R4, 0x1, R19 ;  /* 0x0000000104137824 */ /* 0x000fe200078e0213 */
[----:B------:R-:W0:Y:S01]  /*149f0*/  I2F.RP R8, R6 ;  /* 0x0000000600087306 */ /* 0x000e220000209400 */
[----:B------:R-:W-:Y:S01]  /*14a00*/  IMAD.IADD R10, R5, 0x1, -R16 ;  /* 0x00000001050a7824 */ /* 0x000fe200078e0a10 */
[----:B------:R-:W-:-:S05]  /*14a10*/  IABS R5, R17 ;  /* 0x0000001100057213 */ /* 0x000fca0000000000 */
[----:B------:R-:W-:Y:S01]  /*14a20*/  IMAD.MOV R5, RZ, RZ, -R5 ;  /* 0x000000ffff057224 */ /* 0x000fe200078e0a05 */
[----:B0-----:R-:W2:Y:S02]  /*14a30*/  MUFU.RCP R8, R8 ;  /* 0x0000000800087308 */ /* 0x001ea40000001000 */
[----:B--2---:R-:W-:-:S06]  /*14a40*/  VIADD R2, R8, 0xffffffe ;  /* 0x0ffffffe08027836 */ /* 0x004fcc0000000000 */
[----:B----4-:R0:W2:Y:S02]  /*14a50*/  F2I.FTZ.U32.TRUNC.NTZ R3, R2 ;  /* 0x0000000200037305 */ /* 0x0100a4000021f000 */
        /* <DEDUP_REMOVED lines=21> */
.L_x_527:
[----:B------:R-:W-:Y:S01]  /*14bb0*/  UMOV UR4, URZ ;  /* 0x0000003f00047c82 */ /* 0x000fe20008000000 */
[----:B------:R-:W-:Y:S01]  /*14bc0*/  UMOV UR5, URZ ;  /* 0x0000003f00057c82 */ /* 0x000fe20008000000 */
[----:B------:R-:W-:Y:S01]  /*14bd0*/  ULDC UR6, c[0x0][0xc14] ;  /* 0x0003050000067ab9 */ /* 0x000fe20000000800 */
[----:B------:R-:W-:Y:S02]  /*14be0*/  IMAD.MOV.U32 R16, RZ, RZ, R5 ;  /* 0x000000ffff107224 */ /* 0x000fe400078e0005 */
[----:B------:R-:W-:Y:S02]  /*14bf0*/  IMAD.U32 R17, RZ, RZ, UR4 ;  /* 0x00000004ff117e24 */ /* 0x000fe4000f8e00ff */
[----:B------:R-:W-:Y:S02]  /*14c00*/  IMAD.U32 R18, RZ, RZ, UR5 ;  /* 0x00000005ff127e24 */ /* 0x000fe4000f8e00ff */
[----:B------:R-:W-:-:S07]  /*14c10*/  IMAD.U32 R19, RZ, RZ, UR6 ;  /* 0x00000006ff137e24 */ /* 0x000fce000f8e00ff */
.L_x_535:
        /* <DEDUP_REMOVED lines=10> */
.L_x_454:
[----:B0-----:R-:W3:Y:S01]  /*14cc0*/  LDL.LU R0, [R1+0x10] ;  /* 0x0000100001007983 */ /* 0x001ee20000300800 */
[----:B------:R-:W-:Y:S01]  /*14cd0*/  BSSY B0, `(.L_x_537) ;  /* 0x000000b000007945 */ /* 0x000fe20003800000 */
[----:B------:R-:W0:Y:S01]  /*14ce0*/  S2R R5, SR_CgaCtaId ;  /* 0x0000000000057919 */ /* 0x000e220000008800 */
[----:B---3--:R-:W-:-:S05]  /*14cf0*/  VIADD R0, R0, 0x1 ;  /* 0x0000000100007836 */ /* 0x008fca0000000000 */
[----:B--2---:R-:W-:-:S04]  /*14d00*/  LEA.HI R2, R0, R0, RZ, 0x1 ;  /* 0x0000000000027211 */ /* 0x004fc800078f08ff */
[----:B------:R-:W-:Y:S02]  /*14d10*/  LOP3.LUT R3, R2, 0xfffffffe, RZ, 0xc0, !PT ;  /* 0xfffffffe02037812 */ /* 0x000fe400078ec0ff */
[----:B------:R-:W-:-:S03]  /*14d20*/  MOV R2, 0x400 ;  /* 0x0000040000027802 */ /* 0x000fc60000000f00 */
[----:B------:R-:W-:Y:S01]  /*14d30*/  IMAD.IADD R0, R0, 0x1, -R3 ;  /* 0x0000000100007824 */ /* 0x000fe200078e0a03 */
[----:B0-----:R-:W-:-:S04]  /*14d40*/  LEA R9, R5, R2, 0x18 ;  /* 0x0000000205097211 */ /* 0x001fc800078ec0ff */
[----:B------:R-:W-:-:S04]  /*14d50*/  SHF.L.U32 R0, R0, 0x1f, RZ ;  /* 0x0000001f00007819 */ /* 0x000fc800000006ff */
[----:B------:R-:W0:Y:S02]  /*14d60*/  SYNCS.PHASECHK.TRANS64.TRYWAIT P0, [R9+URZ+0x30820], R0 ;  /* 0x03082000090075a7 */ /* 0x000e24000800017f */
[----:B0-----:R-:W-:Y:S05]  /*14d70*/  @!P0 BRA `(.L_x_538) ;  /* 0x0000001c00148947 */ /* 0x001fea0003800000 */
.L_x_632:
[----:B------:R-:W-:Y:S05]  /*14d80*/  BSYNC B0 ;  /* 0x0000000000007941 */ /* 0x000fea0003800000 */
.L_x_537:
[----:B------:R-:W-:-:S03]  /*14d90*/  UMOV UR4, 0xffffffff ;  /* 0xffffffff00047882 */ /* 0x000fc60000000000 */
[----:B------:R-:W-:Y:S05]  /*14da0*/  BRA.DIV UR4, `(.L_x_539) ;  /* 0x0000001e041c7947 */ /* 0x000fea000b800000 */
[----:B0-----:R-:W0:Y:S02]  /*14db0*/  S2R R0, SR_TID.X ;  /* 0x0000000000007919 */ /* 0x001e240000002100 */
[----:B0-----:R-:W-:-:S04]  /*14dc0*/  SHF.R.U32.HI R0, RZ, 0x5, R0 ;  /* 0x00000005ff007819 */ /* 0x001fc80000011600 */
[----:B------:R-:W-:-:S05]  /*14dd0*/  LOP3.LUT R0, R0, 0x3, RZ, 0xc0, !PT ;  /* 0x0000000300007812 */ /* 0x000fca00078ec0ff */
[----:B------:R0:W2:Y:S02]  /*14de0*/  SHFL.IDX PT, R14, R0, RZ, 0x1f ;  /* 0x00001fff000e7589 */ /* 0x0000a400000e0000 */
.L_x_635:
[----:B--2---:R-:W-:-:S13]  /*14df0*/  ISETP.NE.AND P0, PT, R14, RZ, PT ;  /* 0x000000ff0e00720c */ /* 0x004fda0003f05270 */
[----:B------:R-:W-:Y:S05]  /*14e00*/  @P0 BRA `(.L_x_311) ;  /* 0x0000000000880947 */ /* 0x000fea0003800000 */
[----:B------:R-:W-:-:S03]  /*14e10*/  UMOV UR4, 0xffffffff ;  /* 0xffffffff00047882 */ /* 0x000fc60000000000 */
[----:B------:R-:W-:Y:S05]  /*14e20*/  BRA.DIV UR4, `(.L_x_540) ;  /* 0x0000001e04307947 */ /* 0x000fea000b800000 */
[----:B------:R-:W-:-:S13]  /*14e30*/  ELECT P6, URZ, PT ;  /* 0x00000000003f782f */ /* 0x000fda00038c0000 */
.L_x_638:
[----:B------:R-:W-:Y:S05]  /*14e40*/  @!P6 BRA `(.L_x_311) ;  /* 0x000000000078e947 */ /* 0x000fea0003800000 */
[----:B0-----:R-:W2:Y:S02]  /*14e50*/  LDL.LU R0, [R1+0x1c] ;  /* 0x00001c0001007983 */ /* 0x001ea40000300800 */
[----:B--2---:R-:W-:-:S04]  /*14e60*/  LOP3.LUT R0, R0, 0x2, RZ, 0xfc, !PT ;  /* 0x0000000200007812 */ /* 0x004fc800078efcff */
[----:B------:R-:W-:-:S13]  /*14e70*/  ISETP.NE.AND P2, PT, R0, 0x3, PT ;  /* 0x000000030000780c */ /* 0x000fda0003f45270 */
[----:B------:R-:W-:Y:S05]  /*14e80*/  @!P2 BRA `(.L_x_541) ;  /* 0x000000000004a947 */ /* 0x000fea0003800000 */
[----:B------:R-:W-:Y:S01]  /*14e90*/  BPT.TRAP 0x1 ;  /* 0x000000040000795c */ /* 0x000fe20000300000 */
.L_x_541:
        /* <DEDUP_REMOVED lines=12> */
.L_x_639:
[----:B------:R-:W2:Y:S02]  /*14f60*/  SYNCS.PHASECHK.TRANS64.TRYWAIT P0, [R3+URZ], R0 ;  /* 0x00000000030075a7 */ /* 0x000ea4000800017f */
[----:B--2---:R-:W-:Y:S05]  /*14f70*/  @!P0 BRA `(.L_x_543) ;  /* 0x0000001c00108947 */ /* 0x004fea0003800000 */
.L_x_640:
[----:B------:R-:W-:Y:S05]  /*14f80*/  @!P2 BRA `(.L_x_544) ;  /* 0x000000000004a947 */ /* 0x000fea0003800000 */
[----:B------:R-:W-:Y:S01]  /*14f90*/  BPT.TRAP 0x1 ;  /* 0x000000040000795c */ /* 0x000fe20000300000 */
.L_x_544:
[----:B--2---:R-:W-:-:S04]  /*14fa0*/  VIADD R3, R9, 0x30860 ;  /* 0x0003086009037836 */ /* 0x004fc80000000000 */
[----:B------:R-:W-:-:S04]  /*14fb0*/  IMAD R5, R22, 0x8, R3 ;  /* 0x0000000816057824 */ /* 0x000fc800078e0203 */
[----:B------:R-:W2:Y:S02]  /*14fc0*/  SYNCS.PHASECHK.TRANS64.TRYWAIT P0, [R5+URZ], R2 ;  /* 0x00000002050075a7 */ /* 0x000ea4000800017f */
[----:B--2---:R-:W-:Y:S05]  /*14fd0*/  @!P0 BRA `(.L_x_545) ;  /* 0x0000001c000c8947 */ /* 0x004fea0003800000 */
.L_x_641:
[----:B------:R-:W-:-:S07]  /*14fe0*/  IMAD R3, R4, 0x8, R3 ;  /* 0x0000000804037824 */ /* 0x000fce00078e0203 */
.L_x_546:
[----:B---3--:R3:W4:Y:S02]  /*14ff0*/  SYNCS.PHASECHK.TRANS64.TRYWAIT P0, [R3+URZ], R0 ;  /* 0x00000000030075a7 */ /* 0x008724000800017f */
[----:B----4-:R-:W-:Y:S05]  /*15000*/  @!P0 NANOSLEEP.SYNCS 0x989680 ;  /* 0x009896800000895d */ /* 0x010fea0003900000 */
[----:B------:R-:W4:Y:S02]  /*15010*/  @!P0 SYNCS.PHASECHK.TRANS64 P0, [R3+URZ], R0 ;  /* 0x00000000030085a7 */ /* 0x000f24000800007f */
[----:B----4-:R-:W-:Y:S05]  /*15020*/  @!P0 BRA `(.L_x_546) ;  /* 0xfffffffc00f08947 */ /* 0x010fea000383ffff */
.L_x_311:
[----:B------:R-:W-:Y:S05]  /*15030*/  BSYNC B7 ;  /* 0x0000000000077941 */ /* 0x000fea0003800000 */
.L_x_308:
[----:B------:R-:W-:Y:S05]  /*15040*/  EXIT ;  /* 0x000000000000794d */ /* 0x000fea0003800000 */
.L_x_329:
[----:B0-----:R0:W1:Y:S02]  /*15050*/  SYNCS.PHASECHK.TRANS64.TRYWAIT P6, [R83+URZ+0x30890], R95 ;  /* 0x0308905f530075a7 */ /* 0x00106400080c017f */
[----:B-1----:R-:W-:Y:S05]  /*15060*/  @!P6 NANOSLEEP.SYNCS 0x989680 ;  /* 0x009896800000e95d */ /* 0x002fea0003900000 */
[----:B------:R-:W1:Y:S02]  /*15070*/  @!P6 SYNCS.PHASECHK.TRANS64 P6, [R83+URZ+0x30890], R95 ;  /* 0x0308905f5300e5a7 */ /* 0x000e6400080c007f */
[----:B-1----:R-:W-:Y:S05]  /*15080*/  @!P6 BRA `(.L_x_329) ;  /* 0xfffffffc00f0e947 */ /* 0x002fea000383ffff */
[----:B------:R-:W-:Y:S05]  /*15090*/  BRA `(.L_x_547) ;  /* 0xfffffed800d47947 */ /* 0x000fea000383ffff */
.L_x_349:
[----:B0-----:R0:W1:Y:S02]  /*150a0*/  SYNCS.PHASECHK.TRANS64.TRYWAIT P5, [R83+URZ+0x30890], R95 ;  /* 0x0308905f530075a7 */ /* 0x00106400080a017f */
[----:B-1----:R-:W-:Y:S05]  /*150b0*/  @!P5 NANOSLEEP.SYNCS 0x989680 ;  /* 0x009896800000d95d */ /* 0x002fea0003900000 */
[----:B------:R-:W1:Y:S02]  /*150c0*/  @!P5 SYNCS.PHASECHK.TRANS64 P5, [R83+URZ+0x30890], R95 ;  /* 0x0308905f5300d5a7 */ /* 0x000e6400080a007f */
[----:B-1----:R-:W-:Y:S05]  /*150d0*/  @!P5 BRA `(.L_x_349) ;  /* 0xfffffffc00f0d947 */ /* 0x002fea000383ffff */
[----:B------:R-:W-:Y:S05]  /*150e0*/  BRA `(.L_x_548) ;  /* 0xfffffeec00a47947 */ /* 0x000fea000383ffff */
.L_x_358:
[----:B-1----:R1:W2:Y:S02]  /*150f0*/  SYNCS.PHASECHK.TRANS64.TRYWAIT P4, [R83+URZ+0x30890], R95 ;  /* 0x0308905f530075a7 */ /* 0x0022a4000808017f */
[----:B--2---:R-:W-:Y:S05]  /*15100*/  @!P4 NANOSLEEP.SYNCS 0x989680 ;  /* 0x009896800000c95d */ /* 0x004fea0003900000 */
[----:B------:R-:W2:Y:S02]  /*15110*/  @!P4 SYNCS.PHASECHK.TRANS64 P4, [R83+URZ+0x30890], R95 ;  /* 0x0308905f5300c5a7 */ /* 0x000ea4000808007f */
[----:B--2---:R-:W-:Y:S05]  /*15120*/  @!P4 BRA `(.L_x_358) ;  /* 0xfffffffc00f0c947 */ /* 0x004fea000383ffff */
[----:B------:R-:W-:Y:S05]  /*15130*/  BRA `(.L_x_549) ;  /* 0xfffffefc00f47947 */ /* 0x000fea000383ffff */
.L_x_364:
[----:B--2---:R2:W3:Y:S02]  /*15140*/  SYNCS.PHASECHK.TRANS64.TRYWAIT P3, [R83+URZ+0x308b0], R95 ;  /* 0x0308b05f530075a7 */ /* 0x0044e4000806017f */
[----:B---3--:R-:W-:Y:S05]  /*15150*/  @!P3 NANOSLEEP.SYNCS 0x989680 ;  /* 0x009896800000b95d */ /* 0x008fea0003900000 */
[----:B------:R-:W3:Y:S02]  /*15160*/  @!P3 SYNCS.PHASECHK.TRANS64 P3, [R83+URZ+0x308b0], R95 ;  /* 0x0308b05f5300b5a7 */ /* 0x000ee4000806007f */
[----:B---3--:R-:W-:Y:S05]  /*15170*/  @!P3 BRA `(.L_x_364) ;  /* 0xfffffffc00f0b947 */ /* 0x008fea000383ffff */
[----:B------:R-:W-:Y:S05]  /*15180*/  BRA `(.L_x_550) ;  /* 0xffffff0000887947 */ /* 0x000fea000383ffff */
.L_x_372:
[----:B------:R-:W0:Y:S01]  /*15190*/  S2R R0, SR_TID.X ;  /* 0x0000000000007919 */ /* 0x000e220000002100 */
[----:B------:R-:W-:Y:S01]  /*151a0*/  BSSY B0, `(.L_x_551) ;  /* 0x000000c000007945 */ /* 0x000fe20003800000 */
[----:B------:R-:W-:Y:S02]  /*151b0*/  IMAD.MOV.U32 R12, RZ, RZ, RZ ;  /* 0x000000ffff0c7224 */ /* 0x000fe400078e00ff */
[----:B------:R-:W-:Y:S02]  /*151c0*/  IMAD.MOV.U32 R11, RZ, RZ, 0x1f ;  /* 0x0000001fff0b7424 */ /* 0x000fe400078e00ff */
[----:B------:R-:W-:Y:S02]  /*151d0*/  IMAD.MOV.U32 R15, RZ, RZ, -0x1 ;  /* 0xffffffffff0f7424 */ /* 0x000fe400078e00ff */
[----:B0-----:R-:W-:-:S05]  /*151e0*/  VIADD R3, R0, 0xffffff80 ;  /* 0xffffff8000037836 */ /* 0x001fca0000000000 */
[----:B------:R-:W-:-:S04]  /*151f0*/  SHF.R.S32.HI R0, RZ, 0x1f, R3 ;  /* 0x0000001fff007819 */ /* 0x000fc80000011403 */
[----:B------:R-:W-:-:S04]  /*15200*/  LEA.HI R0, R0, R3, RZ, 0x7 ;  /* 0x0000000300007211 */ /* 0x000fc800078f38ff */
[----:B------:R-:W-:-:S05]  /*15210*/  SHF.R.S32.HI R0, RZ, 0x7, R0 ;  /* 0x00000007ff007819 */ /* 0x000fca0000011400 */
[----:B------:R-:W-:-:S07]  /*15220*/  IMAD.MOV.U32 R13, RZ, RZ, R0 ;  /* 0x000000ffff0d7224 */ /* 0x000fce00078e0000 */
[----:B-----5:R-:W-:Y:S05]  /*15230*/  WARPSYNC.COLLECTIVE R15, `(.L_x_552) ;  /* 0x000000000f087348 */ /* 0x020fea0003c00000 */
[----:B------:R0:W1:Y:S02]  /*15240*/  SHFL.IDX P6, R14, R13, R12, R11 ;  /* 0x0000000c0d0e7389 */ /* 0x00006400000c000b */
[----:B01---5:R-:W-:Y:S01]  /*15250*/  ENDCOLLECTIVE ;  /* 0x000000000000791b */ /* 0x023fe20003800000 */
.L_x_552:
[----:B------:R-:W-:Y:S05]  /*15260*/  BSYNC B0 ;  /* 0x0000000000007941 */ /* 0x000fea0003800000 */
.L_x_551:
[----:B------:R0:W-:Y:S01]  /*15270*/  STL [R1+0x30], R14 ;  /* 0x0000300e01007387 */ /* 0x0001e20000100800 */
[----:B------:R-:W-:Y:S05]  /*15280*/  BRA `(.L_x_553) ;  /* 0xffffff0400d87947 */ /* 0x000fea000383ffff */
.L_x_386:
[----:B------:R-:W-:Y:S01]  /*15290*/  BSSY B1, `(.L_x_554) ;  /* 0x0000008000017945 */ /* 0x000fe20003800000 */
[----:B------:R-:W-:Y:S02]  /*152a0*/  IMAD.MOV.U32 R13, RZ, RZ, R29 ;  /* 0x000000ffff0d7224 */ /* 0x000fe400078e001d */
[----:B------:R-:W-:Y:S02]  /*152b0*/  IMAD.MOV.U32 R12, RZ, RZ, RZ ;  /* 0x000000ffff0c7224 */ /* 0x000fe400078e00ff */
[----:B------:R-:W-:Y:S02]  /*152c0*/  IMAD.MOV.U32 R11, RZ, RZ, 0x1c1f ;  /* 0x00001c1fff0b7424 */ /* 0x000fe400078e00ff */
[----:B------:R-:W-:-:S07]  /*152d0*/  IMAD.MOV.U32 R15, RZ, RZ, -0x1 ;  /* 0xffffffffff0f7424 */ /* 0x000fce00078e00ff */
[----:B0-----:R-:W-:Y:S05]  /*152e0*/  WARPSYNC.COLLECTIVE R15, `(.L_x_555) ;  /* 0x000000000f087348 */ /* 0x001fea0003c00000 */
[----:B------:R1:W2:Y:S02]  /*152f0*/  SHFL.IDX P6, R14, R13, R12, R11 ;  /* 0x0000000c0d0e7389 */ /* 0x0002a400000c000b */
[----:B012---:R-:W-:Y:S01]  /*15300*/  ENDCOLLECTIVE ;  /* 0x000000000000791b */ /* 0x007fe20003800000 */
.L_x_555:
[----:B------:R-:W-:Y:S05]  /*15310*/  BSYNC B1 ;  /* 0x0000000000017941 */ /* 0x000fea0003800000 */
.L_x_554:
[----:B------:R-:W-:Y:S05]  /*15320*/  BRA `(.L_x_556) ;  /* 0xffffff0c00fc7947 */ /* 0x000fea000383ffff */
.L_x_387:
        /* <DEDUP_REMOVED lines=8> */
.L_x_558:
[----:B------:R-:W-:Y:S05]  /*153b0*/  BSYNC B1 ;  /* 0x0000000000017941 */ /* 0x000fea0003800000 */
.L_x_557:
[----:B------:R-:W-:Y:S05]  /*153c0*/  BRA `(.L_x_559) ;  /* 0xffffff0c00e07947 */ /* 0x000fea000383ffff */
.L_x_388:
        /* <DEDUP_REMOVED lines=8> */
.L_x_561:
[----:B------:R-:W-:Y:S05]  /*15450*/  BSYNC B1 ;  /* 0x0000000000017941 */ /* 0x000fea0003800000 */
.L_x_560:
[----:B------:R-:W-:Y:S05]  /*15460*/  BRA `(.L_x_562) ;  /* 0xffffff0c00c47947 */ /* 0x000fea000383ffff */
.L_x_389:
        /* <DEDUP_REMOVED lines=8> */
.L_x_564:
[----:B------:R-:W-:Y:S05]  /*154f0*/  BSYNC B1 ;  /* 0x0000000000017941 */ /* 0x000fea0003800000 */
.L_x_563:
[----:B------:R-:W-:Y:S05]  /*15500*/  BRA `(.L_x_565) ;  /* 0xffffff0c00a87947 */ /* 0x000fea000383ffff */
.L_x_391:
[----:B0-----:R0:W1:Y:S02]  /*15510*/  SYNCS.PHASECHK.TRANS64.TRYWAIT P1, [R2+URZ+0x30800], R9 ;  /* 0x03080009020075a7 */ /* 0x001064000802017f */
[----:B-1----:R-:W-:Y:S05]  /*15520*/  @!P1 NANOSLEEP.SYNCS 0x989680 ;  /* 0x009896800000995d */ /* 0x002fea0003900000 */
[----:B------:R-:W1:Y:S02]  /*15530*/  @!P1 SYNCS.PHASECHK.TRANS64 P1, [R2+URZ+0x30800], R9 ;  /* 0x03080009020095a7 */ /* 0x000e64000802007f */
[----:B-1----:R-:W-:Y:S05]  /*15540*/  @!P1 BRA `(.L_x_391) ;  /* 0xfffffffc00f09947 */ /* 0x002fea000383ffff */
[----:B------:R-:W-:Y:S05]  /*15550*/  BRA `(.L_x_566) ;  /* 0xffffff10001c7947 */ /* 0x000fea000383ffff */
.L_x_399:
[----:B------:R-:W-:Y:S01]  /*15560*/  BSSY B1, `(.L_x_567) ;  /* 0x0000008000017945 */ /* 0x000fe20003800000 */
[----:B------:R-:W-:Y:S02]  /*15570*/  IMAD.MOV.U32 R13, RZ, RZ, R29 ;  /* 0x000000ffff0d7224 */ /* 0x000fe400078e001d */
[----:B------:R-:W-:Y:S02]  /*15580*/  IMAD.MOV.U32 R12, RZ, RZ, RZ ;  /* 0x000000ffff0c7224 */ /* 0x000fe400078e00ff */
[----:B------:R-:W-:Y:S02]  /*15590*/  IMAD.MOV.U32 R11, RZ, RZ, 0x1c1f ;  /* 0x00001c1fff0b7424 */ /* 0x000fe400078e00ff */
[----:B------:R-:W-:-:S07]  /*155a0*/  IMAD.MOV.U32 R15, RZ, RZ, -0x1 ;  /* 0xffffffffff0f7424 */ /* 0x000fce00078e00ff */
[----:B-----5:R-:W-:Y:S05]  /*155b0*/  WARPSYNC.COLLECTIVE R15, `(.L_x_568) ;  /* 0x000000000f087348 */ /* 0x020fea0003c00000 */
[----:B------:R0:W1:Y:S02]  /*155c0*/  SHFL.IDX P6, R14, R13, R12, R11 ;  /* 0x0000000c0d0e7389 */ /* 0x00006400000c000b */
[----:B01---5:R-:W-:Y:S01]  /*155d0*/  ENDCOLLECTIVE ;  /* 0x000000000000791b */ /* 0x023fe20003800000 */
.L_x_568:
[----:B------:R-:W-:Y:S05]  /*155e0*/  BSYNC B1 ;  /* 0x0000000000017941 */ /* 0x000fea0003800000 */
.L_x_567:
[----:B------:R-:W-:Y:S05]  /*155f0*/  BRA `(.L_x_569) ;  /* 0xffffff1800f47947 */ /* 0x000fea000383ffff */
.L_x_400:
        /* <DEDUP_REMOVED lines=8> */
.L_x_571:
[----:B------:R-:W-:Y:S05]  /*15680*/  BSYNC B1 ;  /* 0x0000000000017941 */ /* 0x000fea0003800000 */
.L_x_570:
[----:B------:R-:W-:Y:S05]  /*15690*/  BRA `(.L_x_572) ;  /* 0xffffff1800d87947 */ /* 0x000fea000383ffff */
.L_x_401:
        /* <DEDUP_REMOVED lines=8> */
.L_x_574:
[----:B------:R-:W-:Y:S05]  /*15720*/  BSYNC B1 ;  /* 0x0000000000017941 */ /* 0x000fea0003800000 */
.L_x_573:
[----:B------:R-:W-:Y:S05]  /*15730*/  BRA `(.L_x_575) ;  /* 0xffffff1800bc7947 */ /* 0x000fea000383ffff */
.L_x_402:
        /* <DEDUP_REMOVED lines=8> */
.L_x_577:
[----:B------:R-:W-:Y:S05]  /*157c0*/  BSYNC B1 ;  /* 0x0000000000017941 */ /* 0x000fea0003800000 */
.L_x_576:
[----:B------:R-:W-:Y:S05]  /*157d0*/  BRA `(.L_x_578) ;  /* 0xffffff1800a07947 */ /* 0x000fea000383ffff */
.L_x_404:
[----:B0-----:R0:W1:Y:S02]  /*157e0*/  SYNCS.PHASECHK.TRANS64.TRYWAIT P1, [R2+URZ+0x30800], R9 ;  /* 0x03080009020075a7 */ /* 0x001064000802017f */
[----:B-1----:R-:W-:Y:S05]  /*157f0*/  @!P1 NANOSLEEP.SYNCS 0x989680 ;  /* 0x009896800000995d */ /* 0x002fea0003900000 */
[----:B------:R-:W1:Y:S02]  /*15800*/  @!P1 SYNCS.PHASECHK.TRANS64 P1, [R2+URZ+0x30800], R9 ;  /* 0x03080009020095a7 */ /* 0x000e64000802007f */
[----:B-1----:R-:W-:Y:S05]  /*15810*/  @!P1 BRA `(.L_x_404) ;  /* 0xfffffffc00f09947 */ /* 0x002fea000383ffff */
[----:B------:R-:W-:Y:S05]  /*15820*/  BRA `(.L_x_579) ;  /* 0xffffff1c00087947 */ /* 0x000fea000383ffff */
.L_x_410:
[----:B-1----:R1:W3:Y:S02]  /*15830*/  SYNCS.PHASECHK.TRANS64.TRYWAIT P1, [R4+URZ+0x30830], R5 ;  /* 0x03083005040075a7 */ /* 0x0022e4000802017f */
[----:B---3--:R-:W-:Y:S05]  /*15840*/  @!P1 NANOSLEEP.SYNCS 0x989680 ;  /* 0x009896800000995d */ /* 0x008fea0003900000 */
[----:B------:R-:W3:Y:S02]  /*15850*/  @!P1 SYNCS.PHASECHK.TRANS64 P1, [R4+URZ+0x30830], R5 ;  /* 0x03083005040095a7 */ /* 0x000ee4000802007f */
[----:B---3--:R-:W-:Y:S05]  /*15860*/  @!P1 BRA `(.L_x_410) ;  /* 0xfffffffc00f09947 */ /* 0x008fea000383ffff */
[----:B------:R-:W-:Y:S05]  /*15870*/  BRA `(.L_x_409) ;  /* 0xffffff2800507947 */ /* 0x000fea000383ffff */
.L_x_416:
[----:B-1----:R1:W2:Y:S02]  /*15880*/  SYNCS.PHASECHK.TRANS64.TRYWAIT P3, [R0+URZ+0x30830], R3 ;  /* 0x03083003000075a7 */ /* 0x0022a4000806017f */
[----:B--2---:R-:W-:Y:S05]  /*15890*/  @!P3 NANOSLEEP.SYNCS 0x989680 ;  /* 0x009896800000b95d */ /* 0x004fea0003900000 */
[----:B------:R-:W2:Y:S02]  /*158a0*/  @!P3 SYNCS.PHASECHK.TRANS64 P3, [R0+URZ+0x30830], R3 ;  /* 0x030830030000b5a7 */ /* 0x000ea4000806007f */
[----:B--2---:R-:W-:Y:S05]  /*158b0*/  @!P3 BRA `(.L_x_416) ;  /* 0xfffffffc00f0b947 */ /* 0x004fea000383ffff */
[----:B------:R-:W-:Y:S05]  /*158c0*/  BRA `(.L_x_415) ;  /* 0xffffff5800287947 */ /* 0x000fea000383ffff */
.L_x_421:
[----:B-1----:R1:W2:Y:S02]  /*158d0*/  SYNCS.PHASECHK.TRANS64.TRYWAIT P2, [R3+URZ+0x30850], R0 ;  /* 0x03085000030075a7 */ /* 0x0022a4000804017f */
[----:B--2---:R-:W-:Y:S05]  /*158e0*/  @!P2 NANOSLEEP.SYNCS 0x989680 ;  /* 0x009896800000a95d */ /* 0x004fea0003900000 */
[----:B------:R-:W2:Y:S02]  /*158f0*/  @!P2 SYNCS.PHASECHK.TRANS64 P2, [R3+URZ+0x30850], R0 ;  /* 0x030850000300a5a7 */ /* 0x000ea4000804007f */
[----:B--2---:R-:W-:Y:S05]  /*15900*/  @!P2 BRA `(.L_x_421) ;  /* 0xfffffffc00f0a947 */ /* 0x004fea000383ffff */
[----:B------:R-:W-:Y:S05]  /*15910*/  BRA `(.L_x_420) ;  /* 0xffffff5800fc7947 */ /* 0x000fea000383ffff */
.L_x_426:
[----:B-1----:R1:W2:Y:S02]  /*15920*/  SYNCS.PHASECHK.TRANS64.TRYWAIT P0, [R12+URZ+0x30850], R5 ;  /* 0x030850050c0075a7 */ /* 0x0022a4000800017f */
[----:B--2---:R-:W-:Y:S05]  /*15930*/  @!P0 NANOSLEEP.SYNCS 0x989680 ;  /* 0x009896800000895d */ /* 0x004fea0003900000 */
[----:B------:R-:W2:Y:S02]  /*15940*/  @!P0 SYNCS.PHASECHK.TRANS64 P0, [R12+URZ+0x30850], R5 ;  /* 0x030850050c0085a7 */ /* 0x000ea4000800007f */
[----:B--2---:R-:W-:Y:S05]  /*15950*/  @!P0 BRA `(.L_x_426) ;  /* 0xfffffffc00f08947 */ /* 0x004fea000383ffff */
[----:B------:R-:W-:Y:S05]  /*15960*/  BRA `(.L_x_425) ;  /* 0xffffff8400707947 */ /* 0x000fea000383ffff */
.L_x_458:
        /* <DEDUP_REMOVED lines=8> */
[----:B-1---5:R-:W-:Y:S05]  /*159f0*/  WARPSYNC.COLLECTIVE R15, `(.L_x_581) ;  /* 0x000000000f087348 */ /* 0x022fea0003c00000 */
[----:B------:R0:W2:Y:S02]  /*15a00*/  SHFL.IDX P6, R14, R13, R12, R11 ;  /* 0x0000000c0d0e7389 */ /* 0x0000a400000c000b */
[----:B012--5:R-:W-:Y:S01]  /*15a10*/  ENDCOLLECTIVE ;  /* 0x000000000000791b */ /* 0x027fe20003800000 */
.L_x_581:
[----:B------:R-:W-:Y:S05]  /*15a20*/  BSYNC B1 ;  /* 0x0000000000017941 */ /* 0x000fea0003800000 */
.L_x_580:
[----:B------:R-:W-:Y:S05]  /*15a30*/  BRA `(.L_x_582) ;  /* 0xffffffbc00347947 */ /* 0x000fea000383ffff */
.L_x_459:
[----:B------:R-:W-:Y:S01]  /*15a40*/  BSSY B1, `(.L_x_583) ;  /* 0x0000006000017945 */ /* 0x000fe20003800000 */
[----:B------:R-:W-:-:S07]  /*15a50*/  IMAD.MOV.U32 R15, RZ, RZ, -0x1 ;  /* 0xffffffffff0f7424 */ /* 0x000fce00078e00ff */
[----:B-1---5:R-:W-:Y:S05]  /*15a60*/  WARPSYNC.COLLECTIVE R15, `(.L_x_584) ;  /* 0x000000000f0c7348 */ /* 0x022fea0003c00000 */
[----:B------:R-:W-:Y:S02]  /*15a70*/  ELECT P6, UR62, PT ;  /* 0x00000000003e782f */ /* 0x000fe400038c0000 */
[----:B------:R-:W-:Y:S01]  /*15a80*/  MOV R14, UR62 ;  /* 0x0000003e000e7c02 */ /* 0x000fe20008000f00 */
[----:B-1---5:R-:W-:Y:S10]  /*15a90*/  ENDCOLLECTIVE ;  /* 0x000000000000791b */ /* 0x022ff40003800000 */
.L_x_584:
[----:B------:R-:W-:Y:S05]  /*15aa0*/  BSYNC B1 ;  /* 0x0000000000017941 */ /* 0x000fea0003800000 */
.L_x_583:
[----:B------:R-:W-:Y:S05]  /*15ab0*/  BRA `(.L_x_585) ;  /* 0xffffffbc00207947 */ /* 0x000fea000383ffff */
.L_x_461:
[----:B0-----:R0:W2:Y:S02]  /*15ac0*/  SYNCS.PHASECHK.TRANS64.TRYWAIT P0, [R6+URZ+0x30820], R7 ;  /* 0x03082007060075a7 */ /* 0x0010a4000800017f */
[----:B--2---:R-:W-:Y:S05]  /*15ad0*/  @!P0 NANOSLEEP.SYNCS 0x989680 ;  /* 0x009896800000895d */ /* 0x004fea0003900000 */
[----:B------:R-:W2:Y:S02]  /*15ae0*/  @!P0 SYNCS.PHASECHK.TRANS64 P0, [R6+URZ+0x30820], R7 ;  /* 0x03082007060085a7 */ /* 0x000ea4000800007f */
[----:B--2---:R-:W-:Y:S05]  /*15af0*/  @!P0 BRA `(.L_x_461) ;  /* 0xfffffffc00f08947 */ /* 0x004fea000383ffff */
[----:B------:R-:W-:Y:S05]  /*15b00*/  BRA `(.L_x_586) ;  /* 0xffffffbc003c7947 */ /* 0x000fea000383ffff */
.L_x_464:
[----:B0-----:R0:W2:Y:S02]  /*15b10*/  SYNCS.PHASECHK.TRANS64.TRYWAIT P0, [R7+URZ+0x308a0], R8 ;  /* 0x0308a008070075a7 */ /* 0x0010a4000800017f */
[----:B--2---:R-:W-:Y:S05]  /*15b20*/  @!P0 NANOSLEEP.SYNCS 0x989680 ;  /* 0x009896800000895d */ /* 0x004fea0003900000 */
[----:B------:R-:W2:Y:S02]  /*15b30*/  @!P0 SYNCS.PHASECHK.TRANS64 P0, [R7+URZ+0x308a0], R8 ;  /* 0x0308a008070085a7 */ /* 0x000ea4000800007f */
[----:B--2---:R-:W-:Y:S05]  /*15b40*/  @!P0 BRA `(.L_x_464) ;  /* 0xfffffffc00f08947 */ /* 0x004fea000383ffff */
[----:B------:R-:W-:Y:S05]  /*15b50*/  BRA `(.L_x_587) ;  /* 0xffffffbc00447947 */ /* 0x000fea000383ffff */
.L_x_466:
[----:B--2---:R2:W3:Y:S02]  /*15b60*/  SYNCS.PHASECHK.TRANS64.TRYWAIT P0, [R7+URZ+0x308c0], R8 ;  /* 0x0308c008070075a7 */ /* 0x0044e4000800017f */
[----:B---3--:R-:W-:Y:S05]  /*15b70*/  @!P0 NANOSLEEP.SYNCS 0x989680 ;  /* 0x009896800000895d */ /* 0x008fea0003900000 */
[----:B------:R-:W3:Y:S02]  /*15b80*/  @!P0 SYNCS.PHASECHK.TRANS64 P0, [R7+URZ+0x308c0], R8 ;  /* 0x0308c008070085a7 */ /* 0x000ee4000800007f */
[----:B---3--:R-:W-:Y:S05]  /*15b90*/  @!P0 BRA `(.L_x_466) ;  /* 0xfffffffc00f08947 */ /* 0x008fea000383ffff */
[----:B------:R-:W-:Y:S05]  /*15ba0*/  BRA `(.L_x_588) ;  /* 0xffffffbc009c7947 */ /* 0x000fea000383ffff */
.L_x_470:
[----:B0-----:R0:W2:Y:S02]  /*15bb0*/  SYNCS.PHASECHK.TRANS64.TRYWAIT P0, [R7+URZ+0x308a0], R10 ;  /* 0x0308a00a070075a7 */ /* 0x0010a4000800017f */
[----:B--2---:R-:W-:Y:S05]  /*15bc0*/  @!P0 NANOSLEEP.SYNCS 0x989680 ;  /* 0x009896800000895d */ /* 0x004fea0003900000 */
[----:B------:R-:W2:Y:S02]  /*15bd0*/  @!P0 SYNCS.PHASECHK.TRANS64 P0, [R7+URZ+0x308a0], R10 ;  /* 0x0308a00a070085a7 */ /* 0x000ea4000800007f */
[----:B--2---:R-:W-:Y:S05]  /*15be0*/  @!P0 BRA `(.L_x_470) ;  /* 0xfffffffc00f08947 */ /* 0x004fea000383ffff */
[----:B------:R-:W-:Y:S05]  /*15bf0*/  BRA `(.L_x_589) ;  /* 0xffffffc0001c7947 */ /* 0x000fea000383ffff */
.L_x_472:
[----:B--2---:R2:W3:Y:S02]  /*15c00*/  SYNCS.PHASECHK.TRANS64.TRYWAIT P1, [R7+URZ+0x308c0], R10 ;  /* 0x0308c00a070075a7 */ /* 0x0044e4000802017f */
[----:B---3--:R-:W-:Y:S05]  /*15c10*/  @!P1 NANOSLEEP.SYNCS 0x989680 ;  /* 0x009896800000995d */ /* 0x008fea0003900000 */
[----:B------:R-:W3:Y:S02]  /*15c20*/  @!P1 SYNCS.PHASECHK.TRANS64 P1, [R7+URZ+0x308c0], R10 ;  /* 0x0308c00a070095a7 */ /* 0x000ee4000802007f */
[----:B---3--:R-:W-:Y:S05]  /*15c30*/  @!P1 BRA `(.L_x_472) ;  /* 0xfffffffc00f09947 */ /* 0x008fea000383ffff */
[----:B------:R-:W-:Y:S05]  /*15c40*/  BRA `(.L_x_590) ;  /* 0xffffffc000707947 */ /* 0x000fea000383ffff */
.L_x_482:
        /* <DEDUP_REMOVED lines=11> */
.L_x_592:
[----:B------:R-:W-:Y:S05]  /*15d00*/  BSYNC B0 ;  /* 0x0000000000007941 */ /* 0x000fea0003800000 */
.L_x_591:
[----:B------:R-:W-:Y:S05]  /*15d10*/  BRA `(.L_x_593) ;  /* 0xffffffc800a47947 */ /* 0x000fea000383ffff */
.L_x_483:
[----:B------:R-:W-:Y:S01]  /*15d20*/  BSSY B0, `(.L_x_594) ;  /* 0x0000006000007945 */ /* 0x000fe20003800000 */
[----:B------:R-:W-:-:S07]  /*15d30*/  IMAD.MOV.U32 R15, RZ, RZ, -0x1 ;  /* 0xffffffffff0f7424 */ /* 0x000fce00078e00ff */
[----:B-1----:R-:W-:Y:S05]  /*15d40*/  WARPSYNC.COLLECTIVE R15, `(.L_x_595) ;  /* 0x000000000f0c7348 */ /* 0x002fea0003c00000 */
[----:B------:R-:W-:Y:S02]  /*15d50*/  ELECT P6, UR62, PT ;  /* 0x00000000003e782f */ /* 0x000fe400038c0000 */
[----:B------:R-:W-:Y:S01]  /*15d60*/  MOV R14, UR62 ;  /* 0x0000003e000e7c02 */ /* 0x000fe20008000f00 */
[----:B-1----:R-:W-:Y:S10]  /*15d70*/  ENDCOLLECTIVE ;  /* 0x000000000000791b */ /* 0x002ff40003800000 */
.L_x_595:
[----:B------:R-:W-:Y:S05]  /*15d80*/  BSYNC B0 ;  /* 0x0000000000007941 */ /* 0x000fea0003800000 */
.L_x_594:
[----:B------:R-:W-:Y:S05]  /*15d90*/  BRA `(.L_x_596) ;  /* 0xffffffc8009c7947 */ /* 0x000fea000383ffff */
.L_x_486:
[----:B--2---:R2:W3:Y:S02]  /*15da0*/  SYNCS.PHASECHK.TRANS64.TRYWAIT P0, [R5+URZ+0x30840], R4 ;  /* 0x03084004050075a7 */ /* 0x0044e4000800017f */
[----:B---3--:R-:W-:Y:S05]  /*15db0*/  @!P0 NANOSLEEP.SYNCS 0x989680 ;  /* 0x009896800000895d */ /* 0x008fea0003900000 */
[----:B------:R-:W3:Y:S02]  /*15dc0*/  @!P0 SYNCS.PHASECHK.TRANS64 P0, [R5+URZ+0x30840], R4 ;  /* 0x03084004050085a7 */ /* 0x000ee4000800007f */
[----:B---3--:R-:W-:Y:S05]  /*15dd0*/  @!P0 BRA `(.L_x_486) ;  /* 0xfffffffc00f08947 */ /* 0x008fea000383ffff */
[----:B------:R-:W-:Y:S05]  /*15de0*/  BRA `(.L_x_597) ;  /* 0xffffffc800f07947 */ /* 0x000fea000383ffff */
.L_x_489:
[----:B--2---:R2:W3:Y:S02]  /*15df0*/  SYNCS.PHASECHK.TRANS64.TRYWAIT P0, [R28+URZ+0x30820], R5 ;  /* 0x030820051c0075a7 */ /* 0x0044e4000800017f */
[----:B---3--:R-:W-:Y:S05]  /*15e00*/  @!P0 NANOSLEEP.SYNCS 0x989680 ;  /* 0x009896800000895d */ /* 0x008fea0003900000 */
[----:B------:R-:W3:Y:S02]  /*15e10*/  @!P0 SYNCS.PHASECHK.TRANS64 P0, [R28+URZ+0x30820], R5 ;  /* 0x030820051c0085a7 */ /* 0x000ee4000800007f */
[----:B---3--:R-:W-:Y:S05]  /*15e20*/  @!P0 BRA `(.L_x_489) ;  /* 0xfffffffc00f08947 */ /* 0x008fea000383ffff */
[----:B------:R-:W-:Y:S05]  /*15e30*/  BRA `(.L_x_598) ;  /* 0xffffffcc00b07947 */ /* 0x000fea000383ffff */
.L_x_497:
[----:B0-----:R0:W2:Y:S02]  /*15e40*/  SYNCS.PHASECHK.TRANS64.TRYWAIT P0, [R3+URZ+0x30840], R2 ;  /* 0x03084002030075a7 */ /* 0x0010a4000800017f */
[----:B--2---:R-:W-:Y:S05]  /*15e50*/  @!P0 NANOSLEEP.SYNCS 0x989680 ;  /* 0x009896800000895d */ /* 0x004fea0003900000 */
[----:B------:R-:W2:Y:S02]  /*15e60*/  @!P0 SYNCS.PHASECHK.TRANS64 P0, [R3+URZ+0x30840], R2 ;  /* 0x03084002030085a7 */ /* 0x000ea4000800007f */
[----:B--2---:R-:W-:Y:S05]  /*15e70*/  @!P0 BRA `(.L_x_497) ;  /* 0xfffffffc00f08947 */ /* 0x004fea000383ffff */
[----:B------:R-:W-:Y:S05]  /*15e80*/  BRA `(.L_x_599) ;  /* 0xffffffd0005c7947 */ /* 0x000fea000383ffff */
.L_x_499:
[----:B0-----:R0:W2:Y:S02]  /*15e90*/  SYNCS.PHASECHK.TRANS64.TRYWAIT P0, [R2+URZ+0x60], R5 ;  /* 0x00006005020075a7 */ /* 0x0010a4000800017f */
[----:B--2---:R-:W-:Y:S05]  /*15ea0*/  @!P0 NANOSLEEP.SYNCS 0x989680 ;  /* 0x009896800000895d */ /* 0x004fea0003900000 */
[----:B------:R-:W2:Y:S02]  /*15eb0*/  @!P0 SYNCS.PHASECHK.TRANS64 P0, [R2+URZ+0x60], R5 ;  /* 0x00006005020085a7 */ /* 0x000ea4000800007f */
[----:B--2---:R-:W-:Y:S05]  /*15ec0*/  @!P0 BRA `(.L_x_499) ;  /* 0xfffffffc00f08947 */ /* 0x004fea000383ffff */
[----:B------:R-:W-:Y:S05]  /*15ed0*/  BRA `(.L_x_600) ;  /* 0xffffffd000c07947 */ /* 0x000fea000383ffff */
.L_x_504:
[----:B---3--:R3:W4:Y:S02]  /*15ee0*/  SYNCS.PHASECHK.TRANS64.TRYWAIT P0, [R3+URZ+0x30840], R2 ;  /* 0x03084002030075a7 */ /* 0x008724000800017f */
[----:B----4-:R-:W-:Y:S05]  /*15ef0*/  @!P0 NANOSLEEP.SYNCS 0x989680 ;  /* 0x009896800000895d */ /* 0x010fea0003900000 */
[----:B------:R-:W4:Y:S02]  /*15f00*/  @!P0 SYNCS.PHASECHK.TRANS64 P0, [R3+URZ+0x30840], R2 ;  /* 0x03084002030085a7 */ /* 0x000f24000800007f */
[----:B----4-:R-:W-:Y:S05]  /*15f10*/  @!P0 BRA `(.L_x_504) ;  /* 0xfffffffc00f08947 */ /* 0x010fea000383ffff */
[----:B------:R-:W-:Y:S05]  /*15f20*/  BRA `(.L_x_601) ;  /* 0xffffffd400cc7947 */ /* 0x000fea000383ffff */
.L_x_506:
[----:B0-----:R0:W2:Y:S02]  /*15f30*/  SYNCS.PHASECHK.TRANS64.TRYWAIT P1, [R3+URZ+0x60], R24 ;  /* 0x00006018030075a7 */ /* 0x0010a4000802017f */
[----:B--2---:R-:W-:Y:S05]  /*15f40*/  @!P1 NANOSLEEP.SYNCS 0x989680 ;  /* 0x009896800000995d */ /* 0x004fea0003900000 */
[----:B------:R-:W2:Y:S02]  /*15f50*/  @!P1 SYNCS.PHASECHK.TRANS64 P1, [R3+URZ+0x60], R24 ;  /* 0x00006018030095a7 */ /* 0x000ea4000802007f */
[----:B--2---:R-:W-:Y:S05]  /*15f60*/  @!P1 BRA `(.L_x_506) ;  /* 0xfffffffc00f09947 */ /* 0x004fea000383ffff */
[----:B------:R-:W-:Y:S05]  /*15f70*/  BRA `(.L_x_602) ;  /* 0xffffffd800307947 */ /* 0x000fea000383ffff */
.L_x_511:
[----:B--2---:R2:W3:Y:S02]  /*15f80*/  SYNCS.PHASECHK.TRANS64.TRYWAIT P0, [R2+URZ+0x30840], R3 ;  /* 0x03084003020075a7 */ /* 0x0044e4000800017f */
[----:B---3--:R-:W-:Y:S05]  /*15f90*/  @!P0 NANOSLEEP.SYNCS 0x989680 ;  /* 0x009896800000895d */ /* 0x008fea0003900000 */
[----:B------:R-:W3:Y:S02]  /*15fa0*/  @!P0 SYNCS.PHASECHK.TRANS64 P0, [R2+URZ+0x30840], R3 ;  /* 0x03084003020085a7 */ /* 0x000ee4000800007f */
[----:B---3--:R-:W-:Y:S05]  /*15fb0*/  @!P0 BRA `(.L_x_511) ;  /* 0xfffffffc00f08947 */ /* 0x008fea000383ffff */
[----:B------:R-:W-:Y:S05]  /*15fc0*/  BRA `(.L_x_603) ;  /* 0xffffffdc000c7947 */ /* 0x000fea000383ffff */
.L_x_513:
[----:B0-----:R0:W2:Y:S02]  /*15fd0*/  SYNCS.PHASECHK.TRANS64.TRYWAIT P1, [R2+URZ+0x60], R3 ;  /* 0x00006003020075a7 */ /* 0x0010a4000802017f */
[----:B--2---:R-:W-:Y:S05]  /*15fe0*/  @!P1 NANOSLEEP.SYNCS 0x989680 ;  /* 0x009896800000995d */ /* 0x004fea0003900000 */
[----:B------:R-:W2:Y:S02]  /*15ff0*/  @!P1 SYNCS.PHASECHK.TRANS64 P1, [R2+URZ+0x60], R3 ;  /* 0x00006003020095a7 */ /* 0x000ea4000802007f */
[----:B--2---:R-:W-:Y:S05]  /*16000*/  @!P1 BRA `(.L_x_513) ;  /* 0xfffffffc00f09947 */ /* 0x004fea000383ffff */
[----:B------:R-:W-:Y:S05]  /*16010*/  BRA `(.L_x_604) ;  /* 0xffffffdc00747947 */ /* 0x000fea000383ffff */
.L_x_520:
[----:B---3--:R3:W4:Y:S02]  /*16020*/  SYNCS.PHASECHK.TRANS64.TRYWAIT P0, [R3+URZ+0x30860], R2 ;  /* 0x03086002030075a7 */ /* 0x008724000800017f */
[----:B----4-:R-:W-:Y:S05]  /*16030*/  @!P0 NANOSLEEP.SYNCS 0x989680 ;  /* 0x009896800000895d */ /* 0x010fea0003900000 */
[----:B------:R-:W4:Y:S02]  /*16040*/  @!P0 SYNCS.PHASECHK.TRANS64 P0, [R3+URZ+0x30860], R2 ;  /* 0x03086002030085a7 */ /* 0x000f24000800007f */
[----:B----4-:R-:W-:Y:S05]  /*16050*/  @!P0 BRA `(.L_x_520) ;  /* 0xfffffffc00f08947 */ /* 0x010fea000383ffff */
[----:B------:R-:W-:Y:S05]  /*16060*/  BRA `(.L_x_605) ;  /* 0xffffffe000347947 */ /* 0x000fea000383ffff */
.L_x_522:
[----:B------:R-:W-:Y:S01]  /*16070*/  BSSY B0, `(.L_x_606) ;  /* 0x0000008000007945 */ /* 0x000fe20003800000 */
[----:B0-----:R-:W-:Y:S02]  /*16080*/  IMAD.MOV.U32 R13, RZ, RZ, R16 ;  /* 0x000000ffff0d7224 */ /* 0x001fe400078e0010 */
[----:B------:R-:W-:Y:S02]  /*16090*/  IMAD.MOV.U32 R12, RZ, RZ, RZ ;  /* 0x000000ffff0c7224 */ /* 0x000fe400078e00ff */
[----:B------:R-:W-:Y:S02]  /*160a0*/  IMAD.MOV.U32 R11, RZ, RZ, 0x1f ;  /* 0x0000001fff0b7424 */ /* 0x000fe400078e00ff */
[----:B------:R-:W-:-:S07]  /*160b0*/  IMAD.MOV.U32 R15, RZ, RZ, -0x1 ;  /* 0xffffffffff0f7424 */ /* 0x000fce00078e00ff */
[----:B-12--5:R-:W-:Y:S05]  /*160c0*/  WARPSYNC.COLLECTIVE R15, `(.L_x_607) ;  /* 0x000000000f087348 */ /* 0x026fea0003c00000 */
[----:B------:R0:W3:Y:S02]  /*160d0*/  SHFL.IDX P6, R14, R13, R12, R11 ;  /* 0x0000000c0d0e7389 */ /* 0x0000e400000c000b */
[----:B0123-5:R-:W-:Y:S01]  /*160e0*/  ENDCOLLECTIVE ;  /* 0x000000000000791b */ /* 0x02ffe20003800000 */
.L_x_607:
[----:B------:R-:W-:Y:S05]  /*160f0*/  BSYNC B0 ;  /* 0x0000000000007941 */ /* 0x000fea0003800000 */
.L_x_606:
        /* <DEDUP_REMOVED lines=8> */
.L_x_608:
[----:B------:R-:W-:Y:S01]  /*16180*/  IMAD.MOV.U32 R4, RZ, RZ, R14 ;  /* 0x000000ffff047224 */ /* 0x000fe200078e000e */
[----:B------:R-:W-:Y:S06]  /*16190*/  BRA `(.L_x_609) ;  /* 0xffffffe0007c7947 */ /* 0x000fec000383ffff */
.L_x_525:
        /* <DEDUP_REMOVED lines=8> */
.L_x_611:
[----:B------:R-:W-:Y:S05]  /*16220*/  BSYNC B0 ;  /* 0x0000000000007941 */ /* 0x000fea0003800000 */
.L_x_610:
        /* <DEDUP_REMOVED lines=10> */
.L_x_612:
        /* <DEDUP_REMOVED lines=8> */
.L_x_613:
        /* <DEDUP_REMOVED lines=8> */
.L_x_614:
        /* <DEDUP_REMOVED lines=8> */
.L_x_615:
        /* <DEDUP_REMOVED lines=8> */
.L_x_616:
[----:B------:R-:W-:Y:S05]  /*164d0*/  BRA `(.L_x_617) ;  /* 0xffffffe000387947 */ /* 0x000fea000383ffff */
.L_x_530:
[----:B------:R-:W-:Y:S01]  /*164e0*/  BSSY B0, `(.L_x_618) ;  /* 0x0000008000007945 */ /* 0x000fe20003800000 */
[----:B-----5:R-:W-:Y:S02]  /*164f0*/  IMAD.MOV.U32 R13, RZ, RZ, R2 ;  /* 0x000000ffff0d7224 */ /* 0x020fe400078e0002 */
[----:B------:R-:W-:Y:S02]  /*16500*/  IMAD.MOV.U32 R12, RZ, RZ, 0x1 ;  /* 0x00000001ff0c7424 */ /* 0x000fe400078e00ff */
[----:B------:R-:W-:Y:S02]  /*16510*/  IMAD.MOV.U32 R11, RZ, RZ, RZ ;  /* 0x000000ffff0b7224 */ /* 0x000fe400078e00ff */
[----:B------:R-:W-:-:S07]  /*16520*/  IMAD.MOV.U32 R15, RZ, RZ, -0x1 ;  /* 0xffffffffff0f7424 */ /* 0x000fce00078e00ff */
[----:B01----:R-:W-:Y:S05]  /*16530*/  WARPSYNC.COLLECTIVE R15, `(.L_x_619) ;  /* 0x000000000f087348 */ /* 0x003fea0003c00000 */
[----:B------:R2:W3:Y:S02]  /*16540*/  SHFL.UP P6, R14, R13, R12, R11 ;  /* 0x0400000c0d0e7389 */ /* 0x0004e400000c000b */
[----:B0123--:R-:W-:Y:S01]  /*16550*/  ENDCOLLECTIVE ;  /* 0x000000000000791b */ /* 0x00ffe20003800000 */
.L_x_619:
[----:B------:R-:W-:Y:S05]  /*16560*/  BSYNC B0 ;  /* 0x0000000000007941 */ /* 0x000fea0003800000 */
.L_x_618:
        /* <DEDUP_REMOVED lines=10> */
.L_x_620:
        /* <DEDUP_REMOVED lines=8> */
.L_x_621:
        /* <DEDUP_REMOVED lines=8> */
.L_x_622:
        /* <DEDUP_REMOVED lines=8> */
.L_x_623:
        /* <DEDUP_REMOVED lines=8> */
.L_x_624:
[----:B------:R-:W-:Y:S05]  /*16810*/  BRA `(.L_x_625) ;  /* 0xffffffe000147947 */ /* 0x000fea000383ffff */
.L_x_532:
[----:B------:R-:W-:Y:S01]  /*16820*/  BSSY B0, `(.L_x_626) ;  /* 0x0000006000007945 */ /* 0x000fe20003800000 */
[----:B------:R-:W-:Y:S01]  /*16830*/  PLOP3.LUT P6, PT, P6, PT, PT, 0x8, 0x0 ;  /* 0x000000000000781c */ /* 0x000fe200037ce170 */
[----:B------:R-:W-:-:S12]  /*16840*/  IMAD.MOV.U32 R15, RZ, RZ, -0x1 ;  /* 0xffffffffff0f7424 */ /* 0x000fd800078e00ff */
[----:B01----:R-:W-:Y:S05]  /*16850*/  WARPSYNC.COLLECTIVE R15, `(.L_x_627) ;  /* 0x000000000f087348 */ /* 0x003fea0003c00000 */
[----:B------:R-:W-:Y:S01]  /*16860*/  VOTE.ANY R14, PT, P6 ;  /* 0x00000000000e7806 */ /* 0x000fe200030e0100 */
[----:B01----:R-:W-:Y:S06]  /*16870*/  ENDCOLLECTIVE ;  /* 0x000000000000791b */ /* 0x003fec0003800000 */
.L_x_627:
[----:B------:R-:W-:Y:S05]  /*16880*/  BSYNC B0 ;  /* 0x0000000000007941 */ /* 0x000fea0003800000 */
.L_x_626:
        /* <DEDUP_REMOVED lines=9> */
.L_x_628:
[----:B------:R-:W-:Y:S01]  /*16920*/  IMAD.MOV.U32 R17, RZ, RZ, R14 ;  /* 0x000000ffff117224 */ /* 0x000fe200078e000e */
[----:B------:R-:W-:Y:S06]  /*16930*/  BRA `(.L_x_629) ;  /* 0xffffffe000047947 */ /* 0x000fec000383ffff */
.L_x_534:
[----:B------:R-:W-:Y:S01]  /*16940*/  BSSY B0, `(.L_x_630) ;  /* 0x0000007000007945 */ /* 0x000fe20003800000 */
[----:B------:R-:W-:Y:S02]  /*16950*/  IMAD.MOV.U32 R13, RZ, RZ, R3 ;  /* 0x000000ffff0d7224 */ /* 0x000fe400078e0003 */
[----:B------:R-:W-:Y:S02]  /*16960*/  IMAD.MOV.U32 R11, RZ, RZ, 0x1f ;  /* 0x0000001fff0b7424 */ /* 0x000fe400078e00ff */
[----:B------:R-:W-:-:S07]  /*16970*/  IMAD.MOV.U32 R15, RZ, RZ, -0x1 ;  /* 0xffffffffff0f7424 */ /* 0x000fce00078e00ff */
[----:B0123--:R-:W-:Y:S05]  /*16980*/  WARPSYNC.COLLECTIVE R15, `(.L_x_631) ;  /* 0x000000000f087348 */ /* 0x00ffea0003c00000 */
[----:B------:R4:W0:Y:S02]  /*16990*/  SHFL.IDX P6, R14, R13, R12, R11 ;  /* 0x0000000c0d0e7389 */ /* 0x00082400000c000b */
[----:B01234-:R-:W-:Y:S01]  /*169a0*/  ENDCOLLECTIVE ;  /* 0x000000000000791b */ /* 0x01ffe20003800000 */
.L_x_631:
[----:B------:R-:W-:Y:S05]  /*169b0*/  BSYNC B0 ;  /* 0x0000000000007941 */ /* 0x000fea0003800000 */
.L_x_630:
[----:B------:R-:W-:Y:S05]  /*169c0*/  BRA `(.L_x_533) ;  /* 0xffffffdc00fc7947 */ /* 0x000fea000383ffff */
.L_x_538:
[----:B0-----:R0:W2:Y:S02]  /*169d0*/  SYNCS.PHASECHK.TRANS64.TRYWAIT P0, [R9+URZ+0x30820], R0 ;  /* 0x03082000090075a7 */ /* 0x0010a4000800017f */
[----:B--2---:R-:W-:Y:S05]  /*169e0*/  @!P0 NANOSLEEP.SYNCS 0x989680 ;  /* 0x009896800000895d */ /* 0x004fea0003900000 */
[----:B------:R-:W2:Y:S02]  /*169f0*/  @!P0 SYNCS.PHASECHK.TRANS64 P0, [R9+URZ+0x30820], R0 ;  /* 0x03082000090085a7 */ /* 0x000ea4000800007f */
[----:B--2---:R-:W-:Y:S05]  /*16a00*/  @!P0 BRA `(.L_x_538) ;  /* 0xfffffffc00f08947 */ /* 0x004fea000383ffff */
[----:B------:R-:W-:Y:S05]  /*16a10*/  BRA `(.L_x_632) ;  /* 0xffffffe000d87947 */ /* 0x000fea000383ffff */
.L_x_539:
        /* <DEDUP_REMOVED lines=11> */
.L_x_634:
[----:B------:R-:W-:Y:S05]  /*16ad0*/  BSYNC B0 ;  /* 0x0000000000007941 */ /* 0x000fea0003800000 */
.L_x_633:
[----:B------:R-:W-:Y:S05]  /*16ae0*/  BRA `(.L_x_635) ;  /* 0xffffffe000c07947 */ /* 0x000fea000383ffff */
.L_x_540:
[----:B------:R-:W-:Y:S01]  /*16af0*/  BSSY B0, `(.L_x_636) ;  /* 0x0000006000007945 */ /* 0x000fe20003800000 */
[----:B------:R-:W-:-:S07]  /*16b00*/  IMAD.MOV.U32 R15, RZ, RZ, -0x1 ;  /* 0xffffffffff0f7424 */ /* 0x000fce00078e00ff */
[----:B01----:R-:W-:Y:S05]  /*16b10*/  WARPSYNC.COLLECTIVE R15, `(.L_x_637) ;  /* 0x000000000f0c7348 */ /* 0x003fea0003c00000 */
[----:B------:R-:W-:Y:S02]  /*16b20*/  ELECT P6, UR62, PT ;  /* 0x00000000003e782f */ /* 0x000fe400038c0000 */
[----:B------:R-:W-:Y:S01]  /*16b30*/  MOV R14, UR62 ;  /* 0x0000003e000e7c02 */ /* 0x000fe20008000f00 */
[----:B01----:R-:W-:Y:S10]  /*16b40*/  ENDCOLLECTIVE ;  /* 0x000000000000791b */ /* 0x003ff40003800000 */
.L_x_637:
[----:B------:R-:W-:Y:S05]  /*16b50*/  BSYNC B0 ;  /* 0x0000000000007941 */ /* 0x000fea0003800000 */
.L_x_636:
[----:B------:R-:W-:Y:S05]  /*16b60*/  BRA `(.L_x_638) ;  /* 0xffffffe000b47947 */ /* 0x000fea000383ffff */
.L_x_542:
[----:B0-----:R0:W2:Y:S02]  /*16b70*/  SYNCS.PHASECHK.TRANS64.TRYWAIT P0, [R7+URZ], R2 ;  /* 0x00000002070075a7 */ /* 0x0010a4000800017f */
[----:B--2---:R-:W-:Y:S05]  /*16b80*/  @!P0 NANOSLEEP.SYNCS 0x989680 ;  /* 0x009896800000895d */ /* 0x004fea0003900000 */
[----:B------:R-:W2:Y:S02]  /*16b90*/  @!P0 SYNCS.PHASECHK.TRANS64 P0, [R7+URZ], R2 ;  /* 0x00000002070085a7 */ /* 0x000ea4000800007f */
[----:B--2---:R-:W-:Y:S05]  /*16ba0*/  @!P0 BRA `(.L_x_542) ;  /* 0xfffffffc00f08947 */ /* 0x004fea000383ffff */
[----:B------:R-:W-:Y:S05]  /*16bb0*/  BRA `(.L_x_639) ;  /* 0xffffffe000e87947 */ /* 0x000fea000383ffff */
.L_x_543:
[----:B--2---:R2:W3:Y:S02]  /*16bc0*/  SYNCS.PHASECHK.TRANS64.TRYWAIT P0, [R3+URZ], R0 ;  /* 0x00000000030075a7 */ /* 0x0044e4000800017f */
[----:B---3--:R-:W-:Y:S05]  /*16bd0*/  @!P0 NANOSLEEP.SYNCS 0x989680 ;  /* 0x009896800000895d */ /* 0x008fea0003900000 */
[----:B------:R-:W3:Y:S02]  /*16be0*/  @!P0 SYNCS.PHASECHK.TRANS64 P0, [R3+URZ], R0 ;  /* 0x00000000030085a7 */ /* 0x000ee4000800007f */
[----:B---3--:R-:W-:Y:S05]  /*16bf0*/  @!P0 BRA `(.L_x_543) ;  /* 0xfffffffc00f08947 */ /* 0x008fea000383ffff */
[----:B------:R-:W-:Y:S05]  /*16c00*/  BRA `(.L_x_640) ;  /* 0xffffffe000dc7947 */ /* 0x000fea000383ffff */
.L_x_545:
[----:B--2---:R2:W3:Y:S02]  /*16c10*/  SYNCS.PHASECHK.TRANS64.TRYWAIT P0, [R5+URZ], R2 ;  /* 0x00000002050075a7 */ /* 0x0044e4000800017f */
[----:B---3--:R-:W-:Y:S05]  /*16c20*/  @!P0 NANOSLEEP.SYNCS 0x989680 ;  /* 0x009896800000895d */ /* 0x008fea0003900000 */
[----:B------:R-:W3:Y:S02]  /*16c30*/  @!P0 SYNCS.PHASECHK.TRANS64 P0, [R5+URZ], R2 ;  /* 0x00000002050085a7 */ /* 0x000ee4000800007f */
[----:B---3--:R-:W-:Y:S05]  /*16c40*/  @!P0 BRA `(.L_x_545) ;  /* 0xfffffffc00f08947 */ /* 0x008fea000383ffff */
[----:B------:R-:W-:Y:S05]  /*16c50*/  BRA `(.L_x_641) ;  /* 0xffffffe000e07947 */ /* 0x000fea000383ffff */
.L_x_642:
        /* <DEDUP_REMOVED lines=10> */
.L_x_2278:


//--------------------- .text._ZN7cutlass13device_kernelIN5flash11enable_sm90INS1_16FlashAttnFwdSm90INS1_25CollectiveMainloopFwdSm90ILi2EN4cute5tupleIJNS5_1CILi1EEES8_S8_EEENS6_IJNS7_ILi192EEENS7_ILi128EEENS7_ILi64EEEEEELi64ENS_10bfloat16_tEfNS_4arch4Sm90ELb0ELb1ELb0ELb0ELb0ELb0ELb0ELb1ELb1ELb0ELb0ELb0EEENS1_21CollectiveEpilogueFwdINS6_IJSA_SC_SB_EEES9_SE_SG_Li384ELb0ELb0ELb0ELb0EEENS1_30DynamicPersistentTileSchedulerILi384ELi32ELb0ELb0ELb1EEEEEEEEEvNT_6ParamsE --------------------------
	.section	.text._ZN7cutlass13device_kernelIN5flash11enable_sm90INS1_16FlashAttnFwdSm90INS1_25CollectiveMainloopFwdSm90ILi2EN4cute5tupleIJNS5_1CILi1EEES8_S8_EEENS6_IJNS7_ILi192EEENS7_ILi128EEENS7_ILi64EEEEEELi64ENS_10bfloat16_tEfNS_4arch4Sm90ELb0ELb1ELb0ELb0ELb0ELb0ELb0ELb1ELb1ELb0ELb0ELb0EEENS1_21CollectiveEpilogueFwdINS6_IJSA_SC_SB_EEES9_SE_SG_Li384ELb0ELb0ELb0ELb0EEENS1_30DynamicPersistentTileSchedulerILi384ELi32ELb0ELb0ELb1EEEEEEEEEvNT_6ParamsE,"ax",@progbits
	.align	128
.text._ZN7cutlass13device_kernelIN5flash11enable_sm90INS1_16FlashAttnFwdSm90INS1_25CollectiveMainloopFwdSm90ILi2EN4cute5tupleIJNS5_1CILi1EEES8_S8_EEENS6_IJNS7_ILi192EEENS7_ILi128EEENS7_ILi64EEEEEELi64ENS_10bfloat16_tEfNS_4arch4Sm90ELb0ELb1ELb0ELb0ELb0ELb0ELb0ELb1ELb1ELb0ELb0ELb0EEENS1_21CollectiveEpilogueFwdINS6_IJSA_SC_SB_EEES9_SE_SG_Li384ELb0ELb0ELb0ELb0EEENS1_30DynamicPersistentTileSchedulerILi384ELi32ELb0ELb0ELb1EEEEEEEEEvNT_6ParamsE:
        .type           _ZN7cutlass13device_kernelIN5flash11enable_sm90INS1_16FlashAttnFwdSm90INS1_25CollectiveMainloopFwdSm90ILi2EN4cute5tupleIJNS5_1CILi1EEES8_S8_EEENS6_IJNS7_ILi192EEENS7_ILi128EEENS7_ILi64EEEEEELi64ENS_10bfloat16_tEfNS_4arch4Sm90ELb0ELb1ELb0ELb0ELb0ELb0ELb0ELb1ELb1ELb0ELb0ELb0EEENS1_21CollectiveEpilogueFwdINS6_IJSA_SC_SB_EEES9_SE_SG_Li384ELb0ELb0ELb0ELb0EEENS1_30DynamicPersistentTileSchedulerILi384ELi32ELb0ELb0ELb1EEEEEEEEEvNT_6ParamsE,@function
        .size           _ZN7cutlass13device_kernelIN5flash11enable_sm90INS1_16FlashAttnFwdSm90INS1_25CollectiveMainloopFwdSm90ILi2EN4cute5tupleIJNS5_1CILi1EEES8_S8_EEENS6_IJNS7_ILi192EEENS7_ILi128EEENS7_ILi64EEEEEELi64ENS_10bfloat16_tEfNS_4arch4Sm90ELb0ELb1ELb0ELb0ELb0ELb0ELb0ELb1ELb1ELb0ELb0ELb0EEENS1_21CollectiveEpilogueFwdINS6_IJSA_SC_SB_EEES9_SE_SG_Li384ELb0ELb0ELb0ELb0EEENS1_30DynamicPersistentTileSchedulerILi384ELi32ELb0ELb0ELb1EEEEEEEEEvNT_6ParamsE,(.L_x_2279 - _ZN7cutlass13device_kernelIN5flash11enable_sm90INS1_16FlashAttnFwdSm90INS1_25CollectiveMainloopFwdSm90ILi2EN4cute5tupleIJNS5_1CILi1EEES8_S8_EEENS6_IJNS7_ILi192EEENS7_ILi128EEENS7_ILi64EEEEEELi64ENS_10bfloat16_tEfNS_4arch4Sm90ELb0ELb1ELb0ELb0ELb0ELb0ELb0ELb1ELb1ELb0ELb0ELb0EEENS1_21CollectiveEpilogueFwdINS6_IJSA_SC_SB_EEES9_SE_SG_Li384ELb0ELb0ELb0ELb0EEENS1_30DynamicPersistentTileSchedulerILi384ELi32ELb0ELb0ELb1EEEEEEEEEvNT_6ParamsE)
        .other          _ZN7cutlass13device_kernelIN5flash11enable_sm90INS1_16FlashAttnFwdSm90INS1_25CollectiveMainloopFwdSm90ILi2EN4cute5tupleIJNS5_1CILi1EEES8_S8_EEENS6_IJNS7_ILi192EEENS7_ILi128EEENS7_ILi64EEEEEELi64ENS_10bfloat16_tEfNS_4arch4Sm90ELb0ELb1ELb0ELb0ELb0ELb0ELb0ELb1ELb1ELb0ELb0ELb0EEENS1_21CollectiveEpilogueFwdINS6_IJSA_SC_SB_EEES9_SE_SG_Li384ELb0ELb0ELb0ELb0EEENS1_30DynamicPersistentTileSchedulerILi384ELi32ELb0ELb0ELb1EEEEEEEEEvNT_6ParamsE,@"STO_CUDA_ENTRY STV_DEFAULT"
_ZN7cutlass13device_kernelIN5flash11enable_sm90INS1_16FlashAttnFwdSm90INS1_25CollectiveMainloopFwdSm90ILi2EN4cute5tupleIJNS5_1CILi1EEES8_S8_EEENS6_IJNS7_ILi192EEENS7_ILi128EEENS7_ILi64EEEEEELi64ENS_10bfloat16_tEfNS_4arch4Sm90ELb0ELb1ELb0ELb0ELb0ELb0ELb0ELb1ELb1ELb0ELb0ELb0EEENS1_21CollectiveEpilogueFwdINS6_IJSA_SC_SB_EEES9_SE_SG_Li384ELb0ELb0ELb0ELb0EEENS1_30DynamicPersistentTileSchedulerILi384ELi32ELb0ELb0ELb1EEEEEEEEEvNT_6ParamsE:
[----:B------:R-:W1:Y:S01]  /*0000*/  LDC R1, c[0x0][0x28] ;  /* 0x00000a00ff017b82 */ /* 0x000e620000000800 */
[----:B------:R-:W2:Y:S01]  /*0010*/  S2R R2, SR_TID.X ;  /* 0x0000000000027919 */ /* 0x000ea20000002100 */
[----:B------:R-:W-:Y:S01]  /*0020*/  ELECT P0, URZ, PT ;  /* 0x00000000003f782f */ /* 0x000fe20003800000 */
[----:B------:R-:W-:Y:S01]  /*0030*/  BSSY B0, `(.L_x_643) ;  /* 0x0000014000007945 */ /* 0x000fe20003800000 */
[--C-:B--2---:R-:W-:Y:S02]  /*0040*/  SHF.R.U32.HI R0, RZ, 0x5, R2.reuse ;  /* 0x00000005ff007819 */ /* 0x104fe40000011602 */
[----:B------:R-:W-:-:S03]  /*0050*/  SHF.R.U32.HI R16, RZ, 0x7, R2 ;  /* 0x00000007ff107819 */ /* 0x000fc60000011602 */
[----:B------:R-:W2:Y:S02]  /*0060*/  SHFL.IDX PT, R3, R0, RZ, 0x1f ;  /* 0x00001fff00037589 */ /* 0x000ea400000e0000 */
[----:B--2---:R-:W-:-:S13]  /*0070*/  ISETP.EQ.AND P0, PT, R3, RZ, P0 ;  /* 0x000000ff0300720c */ /* 0x004fda0000702270 */
[----:B-1----:R-:W-:Y:S05]  /*0080*/  @!P0 BRA `(.L_x_644) ;  /* 0x0000000000388947 */ /* 0x002fea0003800000 */
        /* <DEDUP_REMOVED lines=14> */
.L_x_644:
[----:B------:R-:W-:Y:S05]  /*0170*/  BSYNC B0 ;  /* 0x0000000000007941 */ /* 0x000fea0003800000 */
.L_x_643:
[----:B------:R-:W-:Y:S01]  /*0180*/  VOTEU.ANY UP0, P0 ;  /* 0x00000000003f7886 */ /* 0x000fe20000000100 */
[----:B------:R-:W1:Y:S01]  /*0190*/  SHFL.IDX PT, R4, R16, RZ, 0x1f ;  /* 0x00001fff10047589 */ /* 0x000e6200000e0000 */
[----:B------:R-:W-:Y:S01]  /*01a0*/  UMOV UR4, 0x1 ;  /* 0x0000000100047882 */ /* 0x000fe20000000000 */
[----:B------:R-:W-:Y:S01]  /*01b0*/  VOTEU.ANY UP1, P0 ;  /* 0x00000000003f7886 */ /* 0x000fe20000020100 */
[----:B------:R-:W-:Y:S01]  /*01c0*/  VOTEU.ANY UP2, P0 ;  /* 0x00000000003f7886 */ /* 0x000fe20000040100 */
[----:B------:R-:W2:Y:S01]  /*01d0*/  @UP0 S2UR UR7, SR_CgaCtaId ;  /* 0x00000000000709c3 */ /* 0x000ea20000008800 */
[----:B------:R-:W3:Y:S01]  /*01e0*/  SHFL.IDX PT, R3, R0, RZ, 0x1f ;  /* 0x00001fff00037589 */ /* 0x000ee200000e0000 */
[----:B------:R-:W-:Y:S01]  /*01f0*/  @UP0 UMOV UR6, 0x400 ;  /* 0x0000040000060882 */ /* 0x000fe20000000000 */
[----:B------:R-:W-:-:S04]  /*0200*/  @UP0 UIADD3 UR4, -UR4, 0x100000, URZ ;  /* 0x0010000004040890 */ /* 0x000fc8000fffe13f */
[----:B------:R-:W-:Y:S02]  /*0210*/  @UP0 USHF.L.U32 UR5, UR4, 0xb, URZ ;  /* 0x0000000b04050899 */ /* 0x000fe4000800063f */
[----:B------:R-:W-:Y:S01]  /*0220*/  @UP0 USHF.L.U32 UR4, UR4, 0x1, URZ ;  /* 0x0000000104040899 */ /* 0x000fe2000800063f */
[----:B-1----:R-:W-:Y:S01]  /*0230*/  R2UR UR8, R4 ;  /* 0x00000000040872ca */ /* 0x002fe200000e0000 */
[----:B--2---:R-:W-:Y:S01]  /*0240*/  @UP0 ULEA UR6, UR7, UR6, 0x18 ;  /* 0x0000000607060291 */ /* 0x004fe2000f8ec03f */
[----:B---3--:R-:W-:-:S11]  /*0250*/  ISETP.NE.AND P1, PT, R3, RZ, PT ;  /* 0x000000ff0300720c */ /* 0x008fd60003f25270 */
[----:B------:R-:W-:Y:S01]  /*0260*/  UISETP.NE.AND UP0, UPT, UR8, URZ, UPT ;  /* 0x0000003f0800728c */ /* 0x000fe2000bf05270 */
[----:B------:R-:W1:Y:S02]  /*0270*/  FENCE.VIEW.ASYNC.S ;  /* 0x00000000000073c6 */ /* 0x000e640000000000 */
[----:B-1----:R1:W2:Y:S01]  /*0280*/  @UP1 SYNCS.EXCH.64 URZ, [UR6+0x16800], UR4 ;  /* 0x01680004063f15b2 */ /* 0x0022a20008000100 */
[----:B------:R1:W3:Y:S01]  /*0290*/  @UP2 SYNCS.EXCH.64 URZ, [UR6+0x16820], UR4 ;  /* 0x01682004063f25b2 */ /* 0x0002e20008000100 */
[----:B------:R-:W-:Y:S06]  /*02a0*/  @P1 BRA `(.L_x_645) ;  /* 0x0000000000481947 */ /* 0x000fec0003800000 */
[----:B-1----:R-:W1:Y:S01]  /*02b0*/  S2UR UR5, SR_CgaCtaId ;  /* 0x00000000000579c3 */ /* 0x002e620000008800 */
        /* <DEDUP_REMOVED lines=15> */
[----:B------:R4:W1:Y:S02]  /*03b0*/  SYNCS.EXCH.64 URZ, [UR8+0x16848], UR4 ;  /* 0x01684804083f75b2 */ /* 0x0008640008000100 */
[----:B----4-:R-:W-:Y:S01]  /*03c0*/  NOP ;  /* 0x0000000000007918 */ /* 0x010fe20000000000 */
.L_x_645:
[----:B------:R-:W4:Y:S01]  /*03d0*/  SHFL.IDX PT, R3, R0, RZ, 0x1f ;  /* 0x00001fff00037589 */ /* 0x000f2200000e0000 */
[----:B------:R-:W-:Y:S01]  /*03e0*/  NOP ;  /* 0x0000000000007918 */ /* 0x000fe20000000000 */
[----:B----4-:R-:W-:-:S13]  /*03f0*/  ISETP.NE.AND P0, PT, R3, RZ, PT ;  /* 0x000000ff0300720c */ /* 0x010fda0003f05270 */
        /* <DEDUP_REMOVED lines=19> */
.L_x_646:
[----:B------:R-:W4:Y:S01]  /*0530*/  SHFL.IDX PT, R3, R0, RZ, 0x1f ;  /* 0x00001fff00037589 */ /* 0x000f2200000e0000 */
[----:B------:R-:W-:Y:S01]  /*0540*/  NOP ;  /* 0x0000000000007918 */ /* 0x000fe20000000000 */
[----:B----4-:R-:W-:-:S13]  /*0550*/  ISETP.NE.AND P0, PT, R3, RZ, PT ;  /* 0x000000ff0300720c */ /* 0x010fda0003f05270 */
        /* <DEDUP_REMOVED lines=13> */
[----:B------:R4:W1:Y:S02]  /*0630*/  SYNCS.EXCH.64 URZ, [UR6+0x16888], UR4 ;  /* 0x01688804063f75b2 */ /* 0x0008640008000100 */
[----:B----4-:R-:W-:Y:S01]  /*0640*/  NOP ;  /* 0x0000000000007918 */ /* 0x010fe20000000000 */
.L_x_647:
        /* <DEDUP_REMOVED lines=22> */
.L_x_648:
        /* <DEDUP_REMOVED lines=22> */
.L_x_649:
[----:B------:R-:W-:Y:S01]  /*0910*/  PLOP3.LUT P0, PT, PT, PT, UP0, 0x80, 0x0 ;  /* 0x000000000000781c */ /* 0x000fe20003f0f008 */
[----:B------:R-:W-:Y:S01]  /*0920*/  UMOV UR38, 0x1 ;  /* 0x0000000100267882 */ /* 0x000fe20000000000 */
[----:B------:R-:W-:Y:S01]  /*0930*/  NOP ;  /* 0x0000000000007918 */ /* 0x000fe20000000000 */
[----:B------:R-:W-:Y:S01]  /*0940*/  USEL UR38, UR38, 0x2, !UP0 ;  /* 0x0000000226267887 */ /* 0x000fe2000c000000 */
[----:B------:R-:W-:Y:S01]  /*0950*/  LOP3.LUT R17, R2, 0x7f, RZ, 0xc0, !PT ;  /* 0x0000007f02117812 */ /* 0x000fe200078ec0ff */
[----:B------:R-:W-:Y:S01]  /*0960*/  ULDC.64 UR50, c[0x0][0x208] ;  /* 0x0000820000327ab9 */ /* 0x000fe20000000a00 */
[----:B-123--:R-:W-:Y:S07]  /*0970*/  BAR.SYNC.DEFER_BLOCKING 0x0 ;  /* 0x0000000000007b1d */ /* 0x00efee0000010000 */
[----:B------:R-:W-:Y:S05]  /*0980*/  @!P0 BRA `(.L_x_650) ;  /* 0x000000cc00d48947 */ /* 0x000fea0003800000 */
.L_x_651:
[----:B------:R-:W-:-:S08]  /*0990*/  NOP ;  /* 0x0000000000007918 */ /* 0x000fd00000000000 */
[----:B------:R-:W1:Y:S02]  /*09a0*/  USETMAXREG.TRY_ALLOC.CTAPOOL UP0, 0xa0 ;  /* 0x000000a0000079c8 */ /* 0x000e640008000600 */
[----:B-1----:R-:W-:-:S13]  /*09b0*/  PLOP3.LUT P0, PT, PT, PT, UP0, 0x80, 0x0 ;  /* 0x000000000000781c */ /* 0x002fda0003f0f008 */
[----:B------:R-:W-:Y:S05]  /*09c0*/  @!P0 BRA `(.L_x_651) ;  /* 0xfffffffc00f08947 */ /* 0x000fea000383ffff */
[----:B------:R-:W-:Y:S01]  /*09d0*/  LOP3.LUT R0, R2, 0xffffff80, RZ, 0xc0, !PT ;  /* 0xffffff8002007812 */ /* 0x000fe200078ec0ff */
[----:B------:R-:W1:Y:S08]  /*09e0*/  S2UR UR7, SR_CTAID.X ;  /* 0x00000000000779c3 */ /* 0x000e700000002500 */
[----:B------:R-:W-:Y:S08]  /*09f0*/  BAR.ARV 0x4, 0x1a0 ;  /* 0x0106800000007b1d */ /* 0x000ff00000002000 */
[----:B------:R-:W-:Y:S06]  /*0a00*/  BAR.ARV 0x8, 0x1a0 ;  /* 0x0206800000007b1d */ /* 0x000fec0000002000 */
[----:B------:R-:W-:-:S02]  /*0a10*/  ISETP.NE.AND P0, PT, R0, 0x80, PT ;  /* 0x000000800000780c */ /* 0x000fc40003f05270 */
[----:B------:R-:W1:Y:S11]  /*0a20*/  LDC R0, c[0x0][0xda8] ;  /* 0x00036a00ff007b82 */ /* 0x000e760000000800 */
[----:B------:R-:W-:Y:S06]  /*0a30*/  @!P0 BAR.ARV 0x9, 0x100 ;  /* 0x0244000000008b1d */ /* 0x000fec0000002000 */
[----:B-1----:R-:W-:-:S13]  /*0a40*/  ISETP.LE.AND P0, PT, R0, UR7, PT ;  /* 0x0000000700007c0c */ /* 0x002fda000bf03270 */
[----:B------:R-:W-:Y:S05]  /*0a50*/  @P0 EXIT ;  /* 0x000000000000094d */ /* 0x000fea0003800000 */
[----:B------:R-:W-:Y:S01]  /*0a60*/  VIADD R0, R2, 0xffffff80 ;  /* 0xffffff8002007836 */ /* 0x000fe20000000000 */
[----:B------:R-:W1:Y:S01]  /*0a70*/  S2UR UR4, SR_CgaCtaId ;  /* 0x00000000000479c3 */ /* 0x000e620000008800 */
[----:B------:R-:W-:Y:S01]  /*0a80*/  UMOV UR40, 0x400 ;  /* 0x0000040000287882 */ /* 0x000fe20000000000 */
[----:B------:R-:W-:Y:S02]  /*0a90*/  ULOP3.LUT UR46, UR38, 0x1, URZ, 0xfc, !UPT ;  /* 0x00000001262e7892 */ /* 0x000fe4000f8efc3f */
[----:B------:R-:W-:Y:S01]  /*0aa0*/  SHF.R.S32.HI R3, RZ, 0x1f, R0 ;  /* 0x0000001fff037819 */ /* 0x000fe20000011400 */
[----:B------:R-:W-:Y:S01]  /*0ab0*/  UMOV UR36, URZ ;  /* 0x0000003f00247c82 */ /* 0x000fe20008000000 */
[----:B------:R-:W-:Y:S01]  /*0ac0*/  UMOV UR37, URZ ;  /* 0x0000003f00257c82 */ /* 0x000fe20008000000 */
[----:B------:R-:W-:Y:S01]  /*0ad0*/  UMOV UR39, URZ ;  /* 0x0000003f00277c82 */ /* 0x000fe20008000000 */
[----:B------:R-:W-:Y:S01]  /*0ae0*/  LEA.HI R4, R3, R0, RZ, 0x7 ;  /* 0x0000000003047211 */ /* 0x000fe200078f38ff */
[----:B------:R-:W2:Y:S03]  /*0af0*/  S2UR UR6, SR_SWINHI ;  /* 0x00000000000679c3 */ /* 0x000ea60000002f00 */
[----:B------:R-:W-:-:S02]  /*0b00*/  LOP3.LUT R5, R4, 0xffffff80, RZ, 0xc0, !PT ;  /* 0xffffff8004057812 */ /* 0x000fc400078ec0ff */
[----:B------:R-:W-:-:S03]  /*0b10*/  SHF.R.S32.HI R4, RZ, 0x7, R4 ;  /* 0x00000007ff047819 */ /* 0x000fc60000011404 */
[----:B------:R-:W-:Y:S01]  /*0b20*/  IMAD.IADD R17, R0, 0x1, -R5 ;  /* 0x0000000100117824 */ /* 0x000fe200078e0a05 */
[CC--:B------:R-:W-:Y:S02]  /*0b30*/  LEA.HI R5, R3.reuse, R0.reuse, RZ, 0x4 ;  /* 0x0000000003057211 */ /* 0x0c0fe400078f20ff */
[----:B------:R-:W-:Y:S02]  /*0b40*/  LEA.HI R3, R3, R0, RZ, 0x5 ;  /* 0x0000000003037211 */ /* 0x000fe400078f28ff */
[----:B------:R-:W-:Y:S02]  /*0b50*/  SHF.R.S32.HI R8, RZ, 0x1f, R17 ;  /* 0x0000001fff087819 */ /* 0x000fe40000011411 */
[C---:B------:R-:W-:Y:S01]  /*0b60*/  LOP3.LUT R7, R5.reuse, 0x3fffff0, RZ, 0xc0, !PT ;  /* 0x03fffff005077812 */ /* 0x040fe200078ec0ff */
[----:B-1----:R-:W-:Y:S01]  /*0b70*/  ULEA UR40, UR4, UR40, 0x18 ;  /* 0x0000002804287291 */ /* 0x002fe2000f8ec03f */
[----:B------:R-:W-:Y:S02]  /*0b80*/  SHF.R.S32.HI R6, RZ, 0x4, R5 ;  /* 0x00000004ff067819 */ /* 0x000fe40000011405 */
[----:B------:R-:W-:Y:S01]  /*0b90*/  LEA.HI R9, R8, R17, RZ, 0x2 ;  /* 0x0000001108097211 */ /* 0x000fe200078f10ff */
[----:B------:R-:W-:Y:S01]  /*0ba0*/  IMAD.IADD R7, R0, 0x1, -R7 ;  /* 0x0000000100077824 */ /* 0x000fe200078e0a07 */
[----:B------:R-:W-:-:S02]  /*0bb0*/  LEA.HI R5, R5, R6, RZ, 0x1 ;  /* 0x0000000605057211 */ /* 0x000fc400078f08ff */
[----:B------:R-:W-:Y:S01]  /*0bc0*/  SHF.R.S32.HI R0, RZ, 0x5, R3 ;  /* 0x00000005ff007819 */ /* 0x000fe20000011403 */
[----:B------:R-:W-:Y:S01]  /*0bd0*/  UMOV UR4, UR40 ;  /* 0x0000002800047c82 */ /* 0x000fe20008000000 */
[----:B--2---:R-:W-:Y:S01]  /*0be0*/  UMOV UR5, UR6 ;  /* 0x0000000600057c82 */ /* 0x004fe20008000000 */
[--C-:B------:R-:W-:Y:S01]  /*0bf0*/  SHF.R.S32.HI R3, RZ, 0x2, R9.reuse ;  /* 0x00000002ff037819 */ /* 0x100fe20000011409 */
[----:B------:R-:W-:Y:S01]  /*0c00*/  IMAD.U32 R22, RZ, RZ, UR4 ;  /* 0x00000004ff167e24 */ /* 0x000fe2000f8e00ff */
[----:B------:R-:W-:Y:S01]  /*0c10*/  SHF.R.S32.HI R10, RZ, 0x1f, R9 ;  /* 0x0000001fff0a7819 */ /* 0x000fe20000011409 */
[----:B------:R-:W-:Y:S01]  /*0c20*/  IMAD R12, R0, 0x10, R7 ;  /* 0x00000010000c7824 */ /* 0x000fe200078e0207 */
[----:B------:R-:W-:Y:S01]  /*0c30*/  LOP3.LUT R5, R5, 0x1ffffffe, RZ, 0xc0, !PT ;  /* 0x1ffffffe05057812 */ /* 0x000fe200078ec0ff */
[----:B------:R-:W-:Y:S01]  /*0c40*/  IMAD.HI R0, R4, 0x55555556, RZ ;  /* 0x5555555604007827 */ /* 0x000fe200078e02ff */
[----:B------:R-:W-:Y:S01]  /*0c50*/  LEA.HI R10, R10, R3, RZ, 0x3 ;  /* 0x000000030a0a7211 */ /* 0x000fe200078f18ff */
[----:B------:R-:W-:Y:S01]  /*0c60*/  UMOV UR4, UR7 ;  /* 0x0000000700047c82 */ /* 0x000fe20008000000 */
[----:B------:R-:W-:Y:S01]  /*0c70*/  LEA.HI R8, R8, R17, RZ, 0x5 ;  /* 0x0000001108087211 */ /* 0x000fe200078f28ff */
[----:B------:R-:W-:Y:S01]  /*0c80*/  IMAD.IADD R5, R6, 0x1, -R5 ;  /* 0x0000000106057824 */ /* 0x000fe200078e0a05 */
[----:B------:R-:W-:Y:S01]  /*0c90*/  LOP3.LUT R10, R10, 0xfffffff8, RZ, 0xc0, !PT ;  /* 0xfffffff80a0a7812 */ /* 0x000fe200078ec0ff */
[----:B------:R-:W-:Y:S01]  /*0ca0*/  IMAD.U32 R23, RZ, RZ, UR5 ;  /* 0x00000005ff177e24 */ /* 0x000fe2000f8e00ff */
[----:B------:R-:W-:Y:S01]  /*0cb0*/  SHF.R.S32.HI R8, RZ, 0x5, R8 ;  /* 0x00000005ff087819 */ /* 0x000fe20000011408 */
[----:B------:R-:W-:Y:S01]  /*0cc0*/  IMAD R12, R12, 0x8, R5 ;  /* 0x000000080c0c7824 */ /* 0x000fe200078e0205 */
[----:B------:R-:W-:Y:S01]  /*0cd0*/  LEA.HI R5, R0, R0, RZ, 0x1 ;  /* 0x0000000000057211 */ /* 0x000fe200078f08ff */
[----:B------:R-:W-:Y:S01]  /*0ce0*/  IMAD.IADD R7, R3, 0x1, -R10 ;  /* 0x0000000103077824 */ /* 0x000fe200078e0a0a */
[----:B------:R-:W-:Y:S01]  /*0cf0*/  LOP3.LUT R0, R9, 0x7ffffffc, RZ, 0xc0, !PT ;  /* 0x7ffffffc09007812 */ /* 0x000fe200078ec0ff */
[----:B------:R-:W-:-:S02]  /*0d00*/  IMAD.SHL.U32 R3, R12, 0x8, RZ ;  /* 0x000000080c037824 */ /* 0x000fc400078e00ff */
[----:B------:R-:W-:Y:S02]  /*0d10*/  IMAD R5, R5, -0x3, R4 ;  /* 0xfffffffd05057824 */ /* 0x000fe400078e0204 */
[----:B------:R-:W-:Y:S02]  /*0d20*/  IMAD R8, R8, 0x10, R7 ;  /* 0x0000001008087824 */ /* 0x000fe400078e0207 */
[----:B------:R-:W-:Y:S02]  /*0d30*/  IMAD.IADD R17, R17, 0x1, -R0 ;  /* 0x0000000111117824 */ /* 0x000fe400078e0a00 */
[----:B------:R-:W-:-:S04]  /*0d40*/  IMAD.WIDE R22, R3, 0x2, R22 ;  /* 0x0000000203167825 */ /* 0x000fc800078e0216 */
[----:B------:R-:W-:-:S07]  /*0d50*/  IMAD R18, R5, 0x40, R8 ;  /* 0x0000004005127824 */ /* 0x000fce00078e0208 */
.L_x_744:
[----:B------:R-:W-:Y:S01]  /*0d60*/  ULDC UR5, c[0x0][0xdd0] ;  /* 0x0003740000057ab9 */ /* 0x000fe20000000800 */
[----:B-1----:R-:W1:Y:S01]  /*0d70*/  LDC R0, c[0x0][0xde8] ;  /* 0x00037a00ff007b82 */ /* 0x002e620000000800 */
[----:B------:R-:W-:Y:S01]  /*0d80*/  UISETP.NE.AND UP0, UPT, UR5, 0x1, UPT ;  /* 0x000000010500788c */ /* 0x000fe2000bf05270 */
[----:B------:R-:W-:-:S10]  /*0d90*/  UMOV UR8, UR4 ;  /* 0x0000000400087c82 */ /* 0x000fd40008000000 */
[----:B------:R-:W-:Y:S01]  /*0da0*/  @UP0 ULDC UR6, c[0x0][0xdd4] ;  /* 0x0003750000060ab9 */ /* 0x000fe20000000800 */
[----:B------:R-:W-:Y:S01]  /*0db0*/  @UP0 ULDC UR9, c[0x0][0xdd8] ;  /* 0x0003760000090ab9 */ /* 0x000fe20000000800 */
[----:B------:R-:W-:-:S04]  /*0dc0*/  UIMAD.WIDE.U32 UR6, UR4, UR6, URZ ;  /* 0x00000006040672a5 */ /* 0x000fc8000f8e003f */
[----:B------:R-:W-:-:S04]  /*0dd0*/  @UP0 USHF.R.U32.HI UR8, URZ, UR9, UR7 ;  /* 0x000000093f080299 */ /* 0x000fc80008011607 */
[----:B------:R-:W-:Y:S02]  /*0de0*/  UIADD3 UR6, -UR8, URZ, URZ ;  /* 0x0000003f08067290 */ /* 0x000fe4000fffe13f */
[----:B-1----:R-:W-:Y:S02]  /*0df0*/  ISETP.LE.AND P0, PT, R0, UR8, PT ;  /* 0x0000000800007c0c */ /* 0x002fe4000bf03270 */
[----:B------:R-:W-:-:S11]  /*0e00*/  UIMAD UR7, UR5, UR6, UR4 ;  /* 0x00000006050772a4 */ /* 0x000fd6000f8e0204 */
[----:B--234-:R-:W-:Y:S05]  /*0e10*/  @!P0 BRA `(.L_x_652) ;  /* 0x0000000000208947 */ /* 0x01cfea0003800000 */
[----:B------:R-:W-:Y:S01]  /*0e20*/  ULDC UR6, c[0x0][0xddc] ;  /* 0x0003770000067ab9 */ /* 0x000fe20000000800 */
[----:B------:R-:W-:Y:S01]  /*0e30*/  UMOV UR48, UR7 ;  /* 0x0000000700307c82 */ /* 0x000fe20008000000 */
[----:B------:R-:W-:-:S11]  /*0e40*/  UISETP.NE.AND UP0, UPT, UR6, 0x1, UPT ;  /* 0x000000010600788c */ /* 0x000fd6000bf05270 */
[----:B------:R-:W-:Y:S02]  /*0e50*/  @UP0 ULDC.64 UR10, c[0x0][0xde0] ;  /* 0x00037800000a0ab9 */ /* 0x000fe40000000a00 */
[----:B------:R-:W-:-:S04]  /*0e60*/  UIMAD.WIDE.U32 UR4, UR7, UR10, URZ ;  /* 0x0000000a070472a5 */ /* 0x000fc8000f8e003f */
[----:B------:R-:W-:-:S04]  /*0e70*/  @UP0 USHF.R.U32.HI UR48, URZ, UR11, UR5 ;  /* 0x0000000b3f300299 */ /* 0x000fc80008011605 */
[----:B------:R-:W-:Y:S01]  /*0e80*/  UIMAD UR4, UR48, UR6, URZ ;  /* 0x00000006300472a4 */ /* 0x000fe2000f8e023f */
[----:B------:R-:W-:Y:S11]  /*0e90*/  BRA `(.L_x_653) ;  /* 0x00000000001c7947 */ /* 0x000ff60003800000 */
.L_x_652:
[----:B------:R-:W-:Y:S01]  /*0ea0*/  ULDC UR6, c[0x0][0xdc4] ;  /* 0x0003710000067ab9 */ /* 0x000fe20000000800 */
[----:B------:R-:W-:Y:S01]  /*0eb0*/  UMOV UR48, UR7 ;  /* 0x0000000700307c82 */ /* 0x000fe20008000000 */
[----:B------:R-:W-:-:S11]  /*0ec0*/  UISETP.NE.AND UP0, UPT, UR6, 0x1, UPT ;  /* 0x000000010600788c */ /* 0x000fd6000bf05270 */
[----:B------:R-:W-:Y:S02]  /*0ed0*/  @UP0 ULDC.64 UR10, c[0x0][0xdc8] ;  /* 0x00037200000a0ab9 */ /* 0x000fe40000000a00 */
[----:B------:R-:W-:-:S04]  /*0ee0*/  UIMAD.WIDE.U32 UR4, UR7, UR10, URZ ;  /* 0x0000000a070472a5 */ /* 0x000fc8000f8e003f */
[----:B------:R-:W-:-:S04]  /*0ef0*/  @UP0 USHF.R.U32.HI UR48, URZ, UR11, UR5 ;  /* 0x0000000b3f300299 */ /* 0x000fc80008011605 */
[----:B------:R-:W-:-:S12]  /*0f00*/  UIMAD UR4, UR48, UR6, URZ ;  /* 0x00000006300472a4 */ /* 0x000fd8000f8e023f */
.L_x_653:
[----:B------:R-:W-:Y:S01]  /*0f10*/  UIADD3 UR6, UR7, -UR4, URZ ;  /* 0x8000000407067290 */ /* 0x000fe2000fffe03f */
[----:B------:R-:W-:Y:S01]  /*0f20*/  ULDC UR43, c[0x0][0xdb8] ;  /* 0x00036e00002b7ab9 */ /* 0x000fe20000000800 */
[----:B------:R-:W-:Y:S02]  /*0f30*/  ULOP3.LUT UR7, URZ, UR48, URZ, 0x33, !UPT ;  /* 0x000000303f077292 */ /* 0x000fe4000f8e333f */
[----:B------:R-:W-:Y:S01]  /*0f40*/  UISETP.NE.AND UP1, UPT, UR43, 0x1, UPT ;  /* 0x000000012b00788c */ /* 0x000fe2000bf25270 */
[----:B------:R-:W-:Y:S01]  /*0f50*/  ULDC.64 UR12, c[0x0][0x3f8] ;  /* 0x0000fe00000c7ab9 */ /* 0x000fe20000000a00 */
[----:B------:R-:W-:Y:S01]  /*0f60*/  ULDC UR42, c[0x0][0xdac] ;  /* 0x00036b00002a7ab9 */ /* 0x000fe20000000800 */
[----:B------:R-:W-:Y:S02]  /*0f70*/  UISETP.NE.U32.AND UP0, UPT, UR12, URZ, UPT ;  /* 0x0000003f0c00728c */ /* 0x000fe4000bf05070 */
[----:B------:R-:W-:Y:S01]  /*0f80*/  UIADD3 UR42, UR7, UR42, URZ ;  /* 0x0000002a072a7290 */ /* 0x000fe2000fffe03f */
[----:B------:R-:W-:Y:S01]  /*0f90*/  ULDC.64 UR4, c[0x0][0x9e0] ;  /* 0x0002780000047ab9 */ /* 0x000fe20000000a00 */
[----:B------:R-:W-:Y:S01]  /*0fa0*/  ULDC UR11, c[0x0][0xdc4] ;  /* 0x00037100000b7ab9 */ /* 0x000fe20000000800 */
[----:B------:R-:W-:-:S02]  /*0fb0*/  UISETP.NE.AND.EX UP0, UPT, UR13, URZ, UPT, UP0 ;  /* 0x0000003f0d00728c */ /* 0x000fc4000bf05300 */
[----:B------:R-:W-:Y:S02]  /*0fc0*/  UISETP.GE.AND UP2, UPT, UR5, 0x1, UPT ;  /* 0x000000010500788c */ /* 0x000fe4000bf46270 */
[----:B------:R-:W-:Y:S01]  /*0fd0*/  UIMAD UR42, UR42, 0xc0, URZ ;  /* 0x000000c02a2a78a4 */ /* 0x000fe2000f8e023f */
[----:B------:R-:W-:Y:S01]  /*0fe0*/  ULDC UR47, c[0x0][0x404] ;  /* 0x00010100002f7ab9 */ /* 0x000fe20000000800 */
[----:B------:R-:W-:Y:S01]  /*0ff0*/  ULDC UR9, c[0x0][0x288] ;  /* 0x0000a20000097ab9 */ /* 0x000fe20000000800 */
[----:B------:R-:W-:Y:S01]  /*1000*/  UIMAD UR8, UR8, UR11, UR6 ;  /* 0x0000000b080872a4 */ /* 0x000fe2000f8e0206 */
[----:B------:R-:W-:Y:S01]  /*1010*/  PLOP3.LUT P1, PT, PT, PT, UP2, 0x80, 0x0 ;  /* 0x000000000000781c */ /* 0x000fe20003f2f028 */
[----:B------:R-:W-:Y:S01]  /*1020*/  USEL UR47, UR47, 0x1, UP0 ;  /* 0x000000012f2f7887 */ /* 0x000fe20008000000 */
[----:B------:R-:W-:Y:S01]  /*1030*/  @UP1 ULDC UR6, c[0x0][0xdbc] ;  /* 0x00036f0000061ab9 */ /* 0x000fe20000000800 */
[----:B------:R-:W-:Y:S01]  /*1040*/  UIADD3 UR49, UR42, 0xc0, -UR9 ;  /* 0x000000c02a317890 */ /* 0x000fe2000fffe809 */
[----:B------:R-:W-:Y:S01]  /*1050*/  ULDC UR10, c[0x0][0x2e0] ;  /* 0x0000b800000a7ab9 */ /* 0x000fe20000000800 */
[----:B------:R-:W-:Y:S01]  /*1060*/  UIMAD.WIDE.U32 UR6, UR8, UR6, URZ ;  /* 0x00000006080672a5 */ /* 0x000fe2000f8e003f */
[----:B------:R-:W-:Y:S01]  /*1070*/  @UP1 ULDC UR11, c[0x0][0xdc0] ;  /* 0x00037000000b1ab9 */ /* 0x000fe20000000800 */
[----:B------:R-:W-:Y:S01]  /*1080*/  UIMAD UR49, UR47, UR10, UR49 ;  /* 0x0000000a2f3172a4 */ /* 0x000fe2000f8e0231 */
[----:B------:R-:W-:Y:S01]  /*1090*/  UMOV UR44, UR8 ;  /* 0x00000008002c7c82 */ /* 0x000fe20008000000 */
[----:B------:R-:W-:-:S02]  /*10a0*/  @UP1 USHF.R.U32.HI UR44, URZ, UR11, UR7 ;  /* 0x0000000b3f2c1299 */ /* 0x000fc40008011607 */
[----:B------:R-:W-:Y:S02]  /*10b0*/  UIADD3 UR4, UR49, UR4, URZ ;  /* 0x0000000431047290 */ /* 0x000fe4000fffe03f */
[----:B------:R-:W-:-:S04]  /*10c0*/  UIADD3 UR6, -UR44, URZ, URZ ;  /* 0x0000003f2c067290 */ /* 0x000fc8000fffe13f */
[----:B------:R-:W-:Y:S01]  /*10d0*/  UIMAD UR43, UR43, UR6, UR8 ;  /* 0x000000062b2b72a4 */ /* 0x000fe2000f8e0208 */
[----:B------:R-:W-:Y:S01]  /*10e0*/  IMAD.U32 R0, RZ, RZ, UR4 ;  /* 0x00000004ff007e24 */ /* 0x000fe2000f8e00ff */
[----:B------:R-:W-:Y:S10]  /*10f0*/  @!P1 BRA `(.L_x_654) ;  /* 0x0000000000409947 */ /* 0x000ff40003800000 */
[----:B------:R-:W-:Y:S01]  /*1100*/  ISETP.LT.AND P0, PT, RZ, UR49, PT ;  /* 0x00000031ff007c0c */ /* 0x000fe2000bf01270 */
[----:B------:R-:W-:-:S12]  /*1110*/  UIADD3 UR4, UR49, -0x1, URZ ;  /* 0xffffffff31047890 */ /* 0x000fd8000fffe03f */
[----:B------:R-:W-:Y:S05]  /*1120*/  @P0 BRA `(.L_x_655) ;  /* 0x00000000001c0947 */ /* 0x000fea0003800000 */
[----:B------:R-:W-:Y:S02]  /*1130*/  UISETP.NE.AND UP0, UPT, UR5, 0x1, UPT ;  /* 0x000000010500788c */ /* 0x000fe4000bf05270 */
[----:B------:R-:W-:-:S09]  /*1140*/  UIADD3 UR4, -UR49, URZ, URZ ;  /* 0x0000003f31047290 */ /* 0x000fd2000fffe13f */
[----:B------:R-:W-:Y:S02]  /*1150*/  @UP0 ULDC.64 UR12, c[0x0][0x9e8] ;  /* 0x00027a00000c0ab9 */ /* 0x000fe40000000a00 */
[----:B------:R-:W-:-:S04]  /*1160*/  UIMAD.WIDE.U32 UR6, UR4, UR12, URZ ;  /* 0x0000000c040672a5 */ /* 0x000fc8000f8e003f */
[----:B------:R-:W-:-:S04]  /*1170*/  @UP0 USHF.R.U32.HI UR4, URZ, UR13, UR7 ;  /* 0x0000000d3f040299 */ /* 0x000fc80008011607 */
[----:B------:R-:W-:Y:S01]  /*1180*/  ULOP3.LUT UR4, URZ, UR4, URZ, 0x33, !UPT ;  /* 0x000000043f047292 */ /* 0x000fe2000f8e333f */
[----:B------:R-:W-:Y:S11]  /*1190*/  BRA `(.L_x_656) ;  /* 0x0000000000107947 */ /* 0x000ff60003800000 */
.L_x_655:
[----:B------:R-:W-:-:S11]  /*11a0*/  UISETP.NE.AND UP0, UPT, UR5, 0x1, UPT ;  /* 0x000000010500788c */ /* 0x000fd6000bf05270 */
[----:B------:R-:W-:Y:S02]  /*11b0*/  @UP0 ULDC.64 UR12, c[0x0][0x9e8] ;  /* 0x00027a00000c0ab9 */ /* 0x000fe40000000a00 */
[----:B------:R-:W-:-:S04]  /*11c0*/  UIMAD.WIDE.U32 UR6, UR4, UR12, URZ ;  /* 0x0000000c040672a5 */ /* 0x000fc8000f8e003f */
[----:B------:R-:W-:-:S12]  /*11d0*/  @UP0 USHF.R.U32.HI UR4, URZ, UR13, UR7 ;  /* 0x0000000d3f040299 */ /* 0x000fd80008011607 */
.L_x_656:
[----:B------:R-:W-:-:S06]  /*11e0*/  UIMAD UR4, UR4, UR5, UR5 ;  /* 0x00000005040472a4 */ /* 0x000fcc000f8e0205 */
[----:B------:R-:W-:-:S07]  /*11f0*/  VIMNMX R0, R0, UR4, PT ;  /* 0x0000000400007c48 */ /* 0x000fce000bfe0100 */
.L_x_654:
[----:B------:R-:W-:Y:S01]  /*1200*/  UIMAD UR4, UR47, UR10, 0x7f ;  /* 0x0000007f2f0474a4 */ /* 0x000fe2000f8e020a */
[----:B------:R-:W-:Y:S01]  /*1210*/  VIADD R0, R0, 0x7f ;  /* 0x0000007f00007836 */ /* 0x000fe20000000000 */
[----:B------:R-:W-:Y:S02]  /*1220*/  UIADD3 UR7, UR42, -UR9, URZ ;  /* 0x800000092a077290 */ /* 0x000fe4000fffe03f */
[----:B------:R-:W-:Y:S02]  /*1230*/  USHF.R.S32.HI UR6, URZ, 0x1f, UR4 ;  /* 0x0000001f3f067899 */ /* 0x000fe40008011404 */
[----:B------:R-:W-:Y:S01]  /*1240*/  SHF.R.S32.HI R3, RZ, 0x1f, R0 ;  /* 0x0000001fff037819 */ /* 0x000fe20000011400 */
[----:B------:R-:W-:Y:S02]  /*1250*/  UIMAD UR7, UR47, UR10, UR7 ;  /* 0x0000000a2f0772a4 */ /* 0x000fe4000f8e0207 */
[----:B------:R-:W-:Y:S01]  /*1260*/  ULEA.HI UR6, UR6, UR4, URZ, 0x7 ;  /* 0x0000000406067291 */ /* 0x000fe2000f8f383f */
[----:B------:R-:W-:Y:S01]  /*1270*/  LEA.HI R3, R3, R0, RZ, 0x7 ;  /* 0x0000000003037211 */ /* 0x000fe200078f38ff */
[----:B------:R-:W-:-:S02]  /*1280*/  ULDC UR8, c[0x0][0x9dc] ;  /* 0x0002770000087ab9 */ /* 0x000fc40000000800 */
[----:B------:R-:W-:Y:S01]  /*1290*/  USHF.R.S32.HI UR6, URZ, 0x7, UR6 ;  /* 0x000000073f067899 */ /* 0x000fe20008011406 */
[----:B------:R-:W-:Y:S01]  /*12a0*/  SHF.R.S32.HI R3, RZ, 0x7, R3 ;  /* 0x00000007ff037819 */ /* 0x000fe20000011403 */
[----:B------:R-:W-:-:S04]  /*12b0*/  UIADD3 UR8, UR7, -UR8, URZ ;  /* 0x8000000807087290 */ /* 0x000fc8000fffe03f */
[----:B------:R-:W-:Y:S01]  /*12c0*/  VIMNMX R88, R3, UR6, PT ;  /* 0x0000000603587c48 */ /* 0x000fe2000bfe0100 */
[----:B------:R-:W-:Y:S07]  /*12d0*/  @!P1 BRA `(.L_x_657) ;  /* 0x0000000000489947 */ /* 0x000fee0003800000 */
[----:B------:R-:W-:Y:S02]  /*12e0*/  UMOV UR4, UR7 ;  /* 0x0000000700047c82 */ /* 0x000fe40008000000 */
[----:B------:R-:W-:-:S06]  /*12f0*/  UISETP.GT.AND UP0, UPT, UR4, -0x1, UPT ;  /* 0xffffffff0400788c */ /* 0x000fcc000bf04270 */
[----:B------:R-:W-:-:S13]  /*1300*/  PLOP3.LUT P0, PT, PT, PT, UP0, 0x80, 0x0 ;  /* 0x000000000000781c */ /* 0x000fda0003f0f008 */
[----:B------:R-:W-:Y:S05]  /*1310*/  @P0 BRA `(.L_x_658) ;  /* 0x00000000001c0947 */ /* 0x000fea0003800000 */
[----:B------:R-:W-:Y:S02]  /*1320*/  UISETP.NE.AND UP0, UPT, UR5, 0x1, UPT ;  /* 0x000000010500788c */ /* 0x000fe4000bf05270 */
[----:B------:R-:W-:-:S09]  /*1330*/  ULOP3.LUT UR4, URZ, UR4, URZ, 0x33, !UPT ;  /* 0x000000043f047292 */ /* 0x000fd2000f8e333f */
[----:B------:R-:W-:Y:S02]  /*1340*/  @UP0 ULDC.64 UR10, c[0x0][0x9e8] ;  /* 0x00027a00000a0ab9 */ /* 0x000fe40000000a00 */
[----:B------:R-:W-:-:S04]  /*1350*/  UIMAD.WIDE.U32 UR6, UR4, UR10, URZ ;  /* 0x0000000a040672a5 */ /* 0x000fc8000f8e003f */
[----:B------:R-:W-:-:S04]  /*1360*/  @UP0 USHF.R.U32.HI UR4, URZ, UR11, UR7 ;  /* 0x0000000b3f040299 */ /* 0x000fc80008011607 */
[----:B------:R-:W-:Y:S01]  /*1370*/  ULOP3.LUT UR4, URZ, UR4, URZ, 0x33, !UPT ;  /* 0x000000043f047292 */ /* 0x000fe2000f8e333f */
[----:B------:R-:W-:Y:S11]  /*1380*/  BRA `(.L_x_659) ;  /* 0x0000000000107947 */ /* 0x000ff60003800000 */
.L_x_658:
[----:B------:R-:W-:-:S11]  /*1390*/  UISETP.NE.AND UP0, UPT, UR5, 0x1, UPT ;  /* 0x000000010500788c */ /* 0x000fd6000bf05270 */
[----:B------:R-:W-:Y:S02]  /*13a0*/  @UP0 ULDC.64 UR10, c[0x0][0x9e8] ;  /* 0x00027a00000a0ab9 */ /* 0x000fe40000000a00 */
[----:B------:R-:W-:-:S04]  /*13b0*/  UIMAD.WIDE.U32 UR6, UR4, UR10, URZ ;  /* 0x0000000a040672a5 */ /* 0x000fc8000f8e003f */
[----:B------:R-:W-:-:S12]  /*13c0*/  @UP0 USHF.R.U32.HI UR4, URZ, UR11, UR7 ;  /* 0x0000000b3f040299 */ /* 0x000fd80008011607 */
.L_x_659:
[----:B------:R-:W-:-:S04]  /*13d0*/  UIMAD UR4, UR4, UR5, URZ ;  /* 0x00000005040472a4 */ /* 0x000fc8000f8e023f */
[----:B------:R-:W-:-:S04]  /*13e0*/  UISETP.LT.AND UP0, UPT, UR8, UR4, UPT ;  /* 0x000000040800728c */ /* 0x000fc8000bf01270 */
[----:B------:R-:W-:-:S12]  /*13f0*/  USEL UR8, UR8, UR4, !UP0 ;  /* 0x0000000408087287 */ /* 0x000fd8000c000000 */
.L_x_657:
[----:B------:R-:W-:Y:S01]  /*1400*/  USHF.R.S32.HI UR4, URZ, 0x1f, UR8 ;  /* 0x0000001f3f047899 */ /* 0x000fe20008011408 */
[----:B------:R-:W-:Y:S01]  /*1410*/  PLOP3.LUT P0, PT, PT, PT, PT, 0x80, 0x0 ;  /* 0x000000000000781c */ /* 0x000fe20003f0f070 */
[----:B------:R-:W-:Y:S01]  /*1420*/  IMAD.MOV.U32 R3, RZ, RZ, RZ ;  /* 0x000000ffff037224 */ /* 0x000fe200078e00ff */
[----:B------:R-:W-:Y:S01]  /*1430*/  CS2R R118, SRZ ;  /* 0x0000000000767805 */ /* 0x000fe2000001ff00 */
[----:B------:R-:W-:Y:S01]  /*1440*/  ULEA.HI UR4, UR4, UR8, URZ, 0x7 ;  /* 0x0000000804047291 */ /* 0x000fe2000f8f383f */
[----:B------:R-:W-:Y:S01]  /*1450*/  IMAD.MOV.U32 R15, RZ, RZ, RZ ;  /* 0x000000ffff0f7224 */ /* 0x000fe200078e00ff */
[----:B------:R-:W-:Y:S02]  /*1460*/  CS2R R116, SRZ ;  /* 0x0000000000747805 */ /* 0x000fe4000001ff00 */
[----:B------:R-:W-:Y:S01]  /*1470*/  CS2R R114, SRZ ;  /* 0x0000000000727805 */ /* 0x000fe2000001ff00 */
[----:B------:R-:W-:Y:S01]  /*1480*/  USHF.R.S32.HI UR4, URZ, 0x7, UR4 ;  /* 0x000000073f047899 */ /* 0x000fe20008011404 */
[----:B------:R-:W-:-:S02]  /*1490*/  CS2R R112, SRZ ;  /* 0x0000000000707805 */ /* 0x000fc4000001ff00 */
[----:B------:R-:W-:Y:S02]  /*14a0*/  CS2R R110, SRZ ;  /* 0x00000000006e7805 */ /* 0x000fe4000001ff00 */
[----:B------:R-:W-:Y:S01]  /*14b0*/  CS2R R108, SRZ ;  /* 0x00000000006c7805 */ /* 0x000fe2000001ff00 */
[----:B------:R-:W-:Y:S01]  /*14c0*/  UISETP.LT.AND UP0, UPT, URZ, UR4, UPT ;  /* 0x000000043f00728c */ /* 0x000fe2000bf01270 */
[----:B------:R-:W-:Y:S02]  /*14d0*/  CS2R R106, SRZ ;  /* 0x00000000006a7805 */ /* 0x000fe4000001ff00 */
[----:B------:R-:W-:Y:S02]  /*14e0*/  CS2R R104, SRZ ;  /* 0x0000000000687805 */ /* 0x000fe4000001ff00 */
[----:B------:R-:W-:Y:S01]  /*14f0*/  CS2R R102, SRZ ;  /* 0x0000000000667805 */ /* 0x000fe2000001ff00 */
[----:B------:R-:W-:Y:S01]  /*1500*/  USEL UR45, URZ, UR4, !UP0 ;  /* 0x000000043f2d7287 */ /* 0x000fe2000c000000 */
[----:B------:R-:W-:-:S02]  /*1510*/  CS2R R100, SRZ ;  /* 0x0000000000647805 */ /* 0x000fc4000001ff00 */
[----:B------:R-:W-:Y:S02]  /*1520*/  CS2R R98, SRZ ;  /* 0x0000000000627805 */ /* 0x000fe4000001ff00 */
[----:B------:R-:W-:Y:S02]  /*1530*/  CS2R R96, SRZ ;  /* 0x0000000000607805 */ /* 0x000fe4000001ff00 */
[----:B------:R-:W-:Y:S01]  /*1540*/  CS2R R6, SRZ ;  /* 0x0000000000067805 */ /* 0x000fe2000001ff00 */
[----:B------:R-:W-:Y:S01]  /*1550*/  IMAD.MOV.U32 R94, RZ, RZ, RZ ;  /* 0x000000ffff5e7224 */ /* 0x000fe200078e00ff */
[----:B------:R-:W-:Y:S01]  /*1560*/  ISETP.GT.AND P1, PT, R88, UR45, PT ;  /* 0x0000002d58007c0c */ /* 0x000fe2000bf24270 */
[----:B------:R-:W-:Y:S01]  /*1570*/  IMAD.MOV.U32 R9, RZ, RZ, RZ ;  /* 0x000000ffff097224 */ /* 0x000fe200078e00ff */
[----:B------:R-:W-:Y:S01]  /*1580*/  CS2R R90, SRZ ;  /* 0x00000000005a7805 */ /* 0x000fe2000001ff00 */
[----:B------:R-:W-:Y:S02]  /*1590*/  IMAD.MOV.U32 R89, RZ, RZ, RZ ;  /* 0x000000ffff597224 */ /* 0x000fe400078e00ff */
[----:B------:R-:W-:-:S08]  /*15a0*/  IMAD.MOV.U32 R0, RZ, RZ, RZ ;  /* 0x000000ffff007224 */ /* 0x000fd000078e00ff */
[----:B------:R-:W-:Y:S05]  /*15b0*/  @!P1 BRA `(.L_x_660) ;  /* 0x000000b4000c9947 */ /* 0x000fea0003800000 */
[----:B------:R-:W-:-:S05]  /*15c0*/  VIADD R0, R2, 0xffffff80 ;  /* 0xffffff8002007836 */ /* 0x000fca0000000000 */
[----:B------:R-:W-:-:S04]  /*15d0*/  SHF.R.S32.HI R3, RZ, 0x1f, R0 ;  /* 0x0000001fff037819 */ /* 0x000fc80000011400 */
[----:B------:R-:W-:-:S04]  /*15e0*/  LEA.HI R3, R3, R0, RZ, 0x7 ;  /* 0x0000000003037211 */ /* 0x000fc800078f38ff */
[----:B------:R-:W-:-:S06]  /*15f0*/  SHF.R.S32.HI R3, RZ, 0x7, R3 ;  /* 0x00000007ff037819 */ /* 0x000fcc0000011403 */
[----:B------:R-:W1:Y:S02]  /*1600*/  SHFL.IDX PT, R3, R3, RZ, 0x1f ;  /* 0x00001fff03037589 */ /* 0x000e6400000e0000 */
[----:B-1----:R-:W-:-:S13]  /*1610*/  R2UR UR41, R3 ;  /* 0x00000000032972ca */ /* 0x002fda00000e0000 */
[----:B------:R-:W-:Y:S02]  /*1620*/  UIMAD.WIDE UR4, UR41, 0x55555556, URZ ;  /* 0x55555556290478a5 */ /* 0x000fe4000f8e023f */
[----:B------:R-:W-:Y:S02]  /*1630*/  UIADD3 UR4, UR40, 0x8400, URZ ;  /* 0x0000840028047890 */ /* 0x000fe4000fffe03f */
[----:B------:R-:W-:Y:S02]  /*1640*/  ULEA.HI UR5, UR5, UR5, URZ, 0x1 ;  /* 0x0000000505057291 */ /* 0x000fe4000f8f083f */
[----:B------:R-:W-:Y:S02]  /*1650*/  ULOP3.LUT UP0, URZ, UR4, 0x3ff, URZ, 0xc0, !UPT ;  /* 0x000003ff043f7892 */ /* 0x000fe4000f80c03f */
[----:B------:R-:W-:-:S04]  /*1660*/  UIMAD UR5, UR5, -0x3, UR41 ;  /* 0xfffffffd050578a4 */ /* 0x000fc8000f8e0229 */
[----:B------:R-:W-:Y:S01]  /*1670*/  PLOP3.LUT P0, PT, PT, PT, UP0, 0x80, 0x0 ;  /* 0x000000000000781c */ /* 0x000fe20003f0f008 */
[----:B------:R-:W-:-:S04]  /*1680*/  ULEA UR5, UR5, UR4, 0xd ;  /* 0x0000000405057291 */ /* 0x000fc8000f8e683f */
[----:B------:R-:W-:-:S04]  /*1690*/  USHF.R.U32.HI UR5, URZ, 0x4, UR5 ;  /* 0x000000043f057899 */ /* 0x000fc80008011605 */
[----:B------:R-:W-:-:S04]  /*16a0*/  ULOP3.LUT UR52, UR5, 0x3fff, URZ, 0xc0, !UPT ;  /* 0x00003fff05347892 */ /* 0x000fc8000f8ec03f */
[----:B------:R-:W-:Y:S08]  /*16b0*/  @!P0 BRA `(.L_x_661) ;  /* 0x0000000000408947 */ /* 0x000ff00003800000 */
        /* <DEDUP_REMOVED lines=16> */
.L_x_661:
[----:B------:R-:W-:Y:S01]  /*17c0*/  ULEA.HI UR4, UR36, UR36, URZ, 0x1 ;  /* 0x0000002424047291 */ /* 0x000fe2000f8f083f */
[----:B------:R-:W-:-:S03]  /*17d0*/  IMAD.U32 R3, RZ, RZ, UR46 ;  /* 0x0000002eff037e24 */ /* 0x000fc6000f8e00ff */
[----:B------:R-:W-:Y:S02]  /*17e0*/  ULOP3.LUT UR4, UR4, 0xfffffffe, URZ, 0xc0, !UPT ;  /* 0xfffffffe04047892 */ /* 0x000fe4000f8ec03f */
[----:B------:R-:W-:Y:S02]  /*17f0*/  ISETP.NE.AND P0, PT, R3, 0x3, PT ;  /* 0x000000030300780c */ /* 0x000fe40003f05270 */
[----:B------:R-:W-:-:S06]  /*1800*/  UIADD3 UR4, UR36, -UR4, URZ ;  /* 0x8000000424047290 */ /* 0x000fcc000fffe03f */
[----:B------:R-:W-:-:S05]  /*1810*/  IMAD.U32 R0, RZ, RZ, UR4 ;  /* 0x00000004ff007e24 */ /* 0x000fca000f8e00ff */
[----:B------:R-:W-:-:S04]  /*1820*/  SHF.L.U32 R0, R0, 0x1f, RZ ;  /* 0x0000001f00007819 */ /* 0x000fc800000006ff */
[----:B------:R-:W1:Y:S02]  /*1830*/  SYNCS.PHASECHK.TRANS64.TRYWAIT P1, [UR40+0x16800], R0 ;  /* 0x01680000ff0075a7 */ /* 0x000e640008020168 */
[----:B-1----:R-:W-:Y:S05]  /*1840*/  @!P1 BRA `(.L_x_662) ;  /* 0x000000ec003c9947 */ /* 0x002fea0003800000 */
.L_x_809:
[----:B------:R-:W-:Y:S05]  /*1850*/  @!P0 BRA `(.L_x_663) ;  /* 0x0000000000048947 */ /* 0x000fea0003800000 */
[----:B------:R-:W-:Y:S01]  /*1860*/  BPT.TRAP 0x1 ;  /* 0x000000040000795c */ /* 0x000fe20000300000 */
.L_x_663:
[----:B------:R-:W-:Y:S02]  /*1870*/  IMAD.U32 R5, RZ, RZ, UR39 ;  /* 0x00000027ff057e24 */ /* 0x000fe4000f8e00ff */
[----:B-1----:R-:W-:-:S03]  /*1880*/  IMAD.U32 R0, RZ, RZ, UR37 ;  /* 0x00000025ff007e24 */ /* 0x002fc6000f8e00ff */
[----:B------:R-:W-:Y:S02]  /*1890*/  LEA R5, R5, UR40, 0x3 ;  /* 0x0000002805057c11 */ /* 0x000fe4000f8e18ff */
[----:B------:R-:W-:-:S04]  /*18a0*/  SHF.L.U32 R0, R0, 0x1f, RZ ;  /* 0x0000001f00007819 */ /* 0x000fc800000006ff */
[----:B------:R1:W2:Y:S01]  /*18b0*/  SYNCS.PHASECHK.TRANS64.TRYWAIT P2, [R5+URZ+0x16830], R0 ;  /* 0x01683000050075a7 */ /* 0x0002a2000804017f */
[----:B------:R-:W-:Y:S05]  /*18c0*/  @!P0 BRA `(.L_x_664) ;  /* 0x0000000000048947 */ /* 0x000fea0003800000 */
[----:B------:R-:W-:Y:S01]  /*18d0*/  BPT.TRAP 0x1 ;  /* 0x000000040000795c */ /* 0x000fe20000300000 */
.L_x_664:
[----:B------:R-:W-:Y:S01]  /*18e0*/  LOP3.LUT P1, RZ, R2, 0x7f, RZ, 0xc0, !PT ;  /* 0x0000007f02ff7812 */ /* 0x000fe2000782c0ff */
[----:B--2---:R-:W-:-:S12]  /*18f0*/  @P2 BRA `(.L_x_665) ;  /* 0x0000000000082947 */ /* 0x004fd80003800000 */
[----:B------:R-:W2:Y:S02]  /*1900*/  SYNCS.PHASECHK.TRANS64.TRYWAIT P2, [R5+URZ+0x16830], R0 ;  /* 0x01683000050075a7 */ /* 0x000ea4000804017f */
[----:B--2---:R-:W-:Y:S05]  /*1910*/  @!P2 BRA `(.L_x_666) ;  /* 0x000000ec0020a947 */ /* 0x004fea0003800000 */
.L_x_665:
[----:B------:R-:W-:Y:S05]  /*1920*/  WARPSYNC.ALL ;  /* 0x0000000000007948 */ /* 0x000fea0003800000 */
[----:B------:R-:W-:Y:S01]  /*1930*/  UIADD3 UR4, UR40, 0xe400, URZ ;  /* 0x0000e40028047890 */ /* 0x000fe2000fffe03f */
[----:B------:R-:W-:Y:S01]  /*1940*/  WARPGROUP.ARRIVE ;  /* 0x00000000000079c5 */ /* 0x000fe20000000000 */
[----:B------:R-:W-:Y:S01]  /*1950*/  ULOP3.LUT UR16, UR52, 0x10000, URZ, 0xfc, !UPT ;  /* 0x0001000034107892 */ /* 0x000fe2000f8efc3f */
[----:B------:R-:W3:Y:S01]  /*1960*/  LDC R4, c[0x0][0x2e0] ;  /* 0x0000b800ff047b82 */ /* 0x000ee20000000800 */
[----:B------:R-:W-:Y:S01]  /*1970*/  USHF.R.U32.HI UR4, URZ, 0x4, UR4 ;  /* 0x000000043f047899 */ /* 0x000fe20008011604 */
[----:B------:R-:W-:Y:S01]  /*1980*/  IMAD.MOV.U32 R3, RZ, RZ, -0x80 ;  /* 0xffffff80ff037424 */ /* 0x000fe200078e00ff */
[----:B------:R-:W-:Y:S01]  /*1990*/  UMOV UR17, 0x40000040 ;  /* 0x4000004000117882 */ /* 0x000fe20000000000 */
[----:B------:R-:W-:Y:S01]  /*19a0*/  UMOV UR19, 0x40000040 ;  /* 0x4000004000137882 */ /* 0x000fe20000000000 */
[----:B------:R-:W-:Y:S01]  /*19b0*/  ULOP3.LUT UR4, UR4, 0x3fff, URZ, 0xc0, !UPT ;  /* 0x00003fff04047892 */ /* 0x000fe2000f8ec03f */
[----:B-12---:R-:W-:Y:S01]  /*19c0*/  @!P1 VIADD R0, R5, 0x16840 ;  /* 0x0001684005009836 */ /* 0x006fe20000000000 */
[----:B------:R-:W-:Y:S01]  /*19d0*/  UMOV UR5, 0x40000040 ;  /* 0x4000004000057882 */ /* 0x000fe20000000000 */
[----:B------:R-:W-:Y:S01]  /*19e0*/  UMOV UR7, 0x40000040 ;  /* 0x4000004000077882 */ /* 0x000fe20000000000 */
[----:B------:R-:W-:Y:S01]  /*19f0*/  ULOP3.LUT UR20, UR4, 0x10000, URZ, 0xfc, !UPT ;  /* 0x0001000004147892 */ /* 0x000fe2000f8efc3f */
[----:B------:R-:W1:Y:S01]  /*1a00*/  LDC R7, c[0x0][0x288] ;  /* 0x0000a200ff077b82 */ /* 0x000e620000000800 */
[----:B------:R-:W-:Y:S01]  /*1a10*/  UIADD3 UR4, UR16, 0x2, URZ ;  /* 0x0000000210047890 */ /* 0x000fe2000fffe03f */
[C---:B------:R-:W-:Y:S01]  /*1a20*/  IMAD R11, R88.reuse, R3, 0x80 ;  /* 0x00000080580b7424 */ /* 0x040fe200078e0203 */
[----:B------:R-:W-:Y:S01]  /*1a30*/  ULEA UR18, UR39, UR20, 0xa ;  /* 0x0000001427127291 */ /* 0x000fe2000f8e503f */
[----:B------:R-:W-:Y:S01]  /*1a40*/  @!P1 PRMT R0, RZ, 0x654, R0 ;  /* 0x00000654ff009816 */ /* 0x000fe20000000000 */
[----:B------:R-:W-:Y:S01]  /*1a50*/  UIADD3 UR8, UR16, 0x4, URZ ;  /* 0x0000000410087890 */ /* 0x000fe2000fffe03f */
[----:B------:R-:W-:Y:S01]  /*1a60*/  LEA R9, R88, 0xffffff80, 0x7 ;  /* 0xffffff8058097811 */ /* 0x000fe200078e38ff */
[----:B------:R-:W-:-:S02]  /*1a70*/  UIADD3 UR6, UR18, 0x2, URZ ;  /* 0x0000000212067890 */ /* 0x000fc4000fffe03f */
[----:B------:R-:W-:Y:S01]  /*1a80*/  UIADD3 UR10, UR18, 0x4, URZ ;  /* 0x00000004120a7890 */ /* 0x000fe2000fffe03f */
[----:B------:R-:W-:Y:S02]  /*1a90*/  UMOV UR9, 0x40000040 ;  /* 0x4000004000097882 */ /* 0x000fe40000000000 */
[----:B------:R-:W-:Y:S01]  /*1aa0*/  HGMMA.64x128x16.F32.BF16 R24, gdesc[UR16], RZ, !UPT, gsb0 ;  /* 0x01e00000101879f0 */ /* 0x000fe2000c0018ff */
[----:B------:R-:W-:Y:S01]  /*1ab0*/  UMOV UR11, 0x40000040 ;  /* 0x40000040000b7882 */ /* 0x000fe20000000000 */
[----:B------:R-:W-:Y:S01]  /*1ac0*/  UIADD3 UR12, UR16, 0x6, URZ ;  /* 0x00000006100c7890 */ /* 0x000fe2000fffe03f */
[----:B---3--:R-:W-:Y:S01]  /*1ad0*/  IMAD R6, R4, UR47, R11 ;  /* 0x0000002f04067c24 */ /* 0x008fe2000f8e020b */
[----:B------:R-:W-:Y:S01]  /*1ae0*/  UIADD3 UR14, UR18, 0x6, URZ ;  /* 0x00000006120e7890 */ /* 0x000fe2000fffe03f */
[----:B------:R-:W-:Y:S01]  /*1af0*/  UMOV UR13, 0x40000040 ;  /* 0x40000040000d7882 */ /* 0x000fe20000000000 */
[----:B------:R-:W-:Y:S01]  /*1b00*/  UMOV UR15, 0x40000040 ;  /* 0x40000040000f7882 */ /* 0x000fe20000000000 */
[----:B------:R-:W-:Y:S01]  /*1b10*/  ULDC UR23, c[0x0][0x9dc] ;  /* 0x0002770000177ab9 */ /* 0x000fe20000000800 */
[----:B------:R-:W-:Y:S01]  /*1b20*/  IMAD R8, R17, -0x2, R6 ;  /* 0xfffffffe11087824 */ /* 0x000fe200078e0206 */
[----:B------:R-:W-:-:S02]  /*1b30*/  WARPGROUP.DEPBAR.LE gsb0, 0x0 ;  /* 0x00008000000079c5 */ /* 0x000fc40000010000 */
[----:B------:R-:W-:-:S06]  /*1b40*/  WARPGROUP.ARRIVE ;  /* 0x00000000000079c5 */ /* 0x000fcc0000000000 */
[----:B------:R-:W-:Y:S01]  /*1b50*/  HGMMA.64x128x16.F32.BF16 R24, gdesc[UR4], R24, gsb0 ;  /* 0x01e00000041879f0 */ /* 0x000fe20008001818 */
[----:B------:R-:W-:Y:S02]  /*1b60*/  ULDC.64 UR6, c[0x0][0x9e0] ;  /* 0x0002780000067ab9 */ /* 0x000fe40000000a00 */
[----:B------:R-:W-:-:S06]  /*1b70*/  UISETP.GE.AND UP0, UPT, UR7, 0x1, UPT ;  /* 0x000000010700788c */ /* 0x000fcc000bf06270 */
[----:B------:R-:W-:Y:S01]  /*1b80*/  PLOP3.LUT P2, PT, PT, PT, UP0, 0x40, 0x0 ;  /* 0x000000000000781c */ /* 0x000fe20003f4e808 */
[----:B------:R-:W-:Y:S02]  /*1b90*/  WARPGROUP.DEPBAR.LE gsb0, 0x0 ;  /* 0x00008000000079c5 */ /* 0x000fe40000010000 */
[----:B------:R-:W-:-:S06]  /*1ba0*/  WARPGROUP.ARRIVE ;  /* 0x00000000000079c5 */ /* 0x000fcc0000000000 */
[----:B------:R-:W-:Y:S01]  /*1bb0*/  HGMMA.64x128x16.F32.BF16 R24, gdesc[UR8], R24, gsb0 ;  /* 0x01e00000081879f0 */ /* 0x000fe20008001818 */
[----:B------:R-:W-:Y:S02]  /*1bc0*/  ULOP3.LUT UR10, URZ, UR23, URZ, 0x33, !UPT ;  /* 0x000000173f0a7292 */ /* 0x000fe4000f8e333f */
[----:B------:R-:W-:Y:S02]  /*1bd0*/  WARPGROUP.DEPBAR.LE gsb0, 0x0 ;  /* 0x00008000000079c5 */ /* 0x000fe40000010000 */
[----:B------:R-:W-:-:S07]  /*1be0*/  WARPGROUP.ARRIVE ;  /* 0x00000000000079c5 */ /* 0x000fce0000000000 */
[----:B------:R-:W-:Y:S03]  /*1bf0*/  HGMMA.64x128x16.F32.BF16 R24, gdesc[UR12], R24, gsb0 ;  /* 0x01e000000c1879f0 */ /* 0x000fe60008001818 */
[----:B------:R-:W-:Y:S02]  /*1c00*/  WARPGROUP.DEPBAR.LE gsb0, 0x0 ;  /* 0x00008000000079c5 */ /* 0x000fe40000010000 */
[----:B------:R1:W-:Y:S02]  /*1c10*/  @!P1 SYNCS.ARRIVE.TRANS64.RED.A1T0 RZ, [R0+URZ], RZ ;  /* 0x000000ff00ff99a7 */ /* 0x0003e4000810043f */
[----:B-1----:R-:W-:-:S05]  /*1c20*/  IADD3 R0, R6, 0x1, -R7 ;  /* 0x0000000106007810 */ /* 0x002fca0007ffe807 */
[----:B------:R-:W-:Y:S02]  /*1c30*/  IMAD R3, R17, -0x2, R0 ;  /* 0xfffffffe11037824 */ /* 0x000fe400078e0200 */
[----:B------:R-:W-:Y:S02]  /*1c40*/  VIADD R0, R18, UR42 ;  /* 0x0000002a12007c36 */ /* 0x000fe40008000000 */
[C---:B------:R-:W-:Y:S02]  /*1c50*/  VIADD R13, R3.reuse, UR6 ;  /* 0x00000006030d7c36 */ /* 0x040fe40008000000 */
[----:B------:R-:W-:-:S03]  /*1c60*/  VIADD R10, R3, UR10 ;  /* 0x0000000a030a7c36 */ /* 0x000fc60008000000 */
[----:B------:R-:W-:Y:S01]  /*1c70*/  VIADDMNMX R3, R0, R13, R8, PT ;  /* 0x0000000d00037246 */ /* 0x000fe20003800108 */
[----:B------:R-:W-:Y:S01]  /*1c80*/  IMAD.IADD R5, R10, 0x1, R0 ;  /* 0x000000010a057824 */ /* 0x000fe200078e0200 */
[----:B------:R-:W-:Y:S06]  /*1c90*/  @P2 BRA `(.L_x_667) ;  /* 0x00000000005c2947 */ /* 0x000fec0003800000 */
[----:B------:R-:W-:Y:S01]  /*1ca0*/  IMAD R6, R4, UR47, R0 ;  /* 0x0000002f04067c24 */ /* 0x000fe2000f8e0200 */
[----:B------:R-:W-:Y:S03]  /*1cb0*/  BSSY B0, `(.L_x_668) ;  /* 0x0000011000007945 */ /* 0x000fe60003800000 */
[----:B------:R-:W-:-:S05]  /*1cc0*/  IMAD.IADD R6, R6, 0x1, -R7 ;  /* 0x0000000106067824 */ /* 0x000fca00078e0a07 */
[----:B------:R-:W-:-:S13]  /*1cd0*/  ISETP.GT.AND P2, PT, R6, -0x1, PT ;  /* 0xffffffff0600780c */ /* 0x000fda0003f44270 */
[----:B------:R-:W-:Y:S05]  /*1ce0*/  @P2 BRA `(.L_x_669) ;  /* 0x0000000000202947 */ /* 0x000fea0003800000 */
[----:B------:R-:W-:Y:S01]  /*1cf0*/  UISETP.NE.AND UP1, UPT, UR7, 0x1, UPT ;  /* 0x000000010700788c */ /* 0x000fe2000bf25270 */
[----:B------:R-:W-:-:S05]  /*1d00*/  LOP3.LUT R6, RZ, R6, RZ, 0x33, !PT ;  /* 0x00000006ff067212 */ /* 0x000fca00078e33ff */
[----:B------:R-:W-:-:S05]  /*1d10*/  PLOP3.LUT P2, PT, PT, PT, UP1, 0x80, 0x0 ;  /* 0x000000000000781c */ /* 0x000fca0003f4f018 */
[----:B------:R-:W-:-:S08]  /*1d20*/  @UP1 ULDC.64 UR10, c[0x0][0x9e8] ;  /* 0x00027a00000a1ab9 */ /* 0x000fd00000000a00 */
[----:B------:R-:W-:-:S05]  /*1d30*/  @P2 IMAD.HI.U32 R12, R6, UR10, RZ ;  /* 0x0000000a060c2c27 */ /* 0x000fca000f8e00ff */
[----:B------:R-:W-:-:S04]  /*1d40*/  @P2 SHF.R.U32.HI R6, RZ, UR11, R12 ;  /* 0x0000000bff062c19 */ /* 0x000fc8000801160c */
[----:B------:R-:W-:Y:S01]  /*1d50*/  LOP3.LUT R6, RZ, R6, RZ, 0x33, !PT ;  /* 0x00000006ff067212 */ /* 0x000fe200078e33ff */
[----:B------:R-:W-:Y:S06]  /*1d60*/  BRA `(.L_x_670) ;  /* 0x0000000000147947 */ /* 0x000fec0003800000 */
.L_x_669:
[----:B------:R-:W-:-:S06]  /*1d70*/  UISETP.NE.AND UP1, UPT, UR7, 0x1, UPT ;  /* 0x000000010700788c */ /* 0x000fcc000bf25270 */
[----:B------:R-:W-:-:S05]  /*1d80*/  PLOP3.LUT P2, PT, PT, PT, UP1, 0x80, 0x0 ;  /* 0x000000000000781c */ /* 0x000fca0003f4f018 */
[----:B------:R-:W-:-:S08]  /*1d90*/  @UP1 ULDC.64 UR10, c[0x0][0x9e8] ;  /* 0x00027a00000a1ab9 */ /* 0x000fd00000000a00 */
[----:B------:R-:W-:-:S05]  /*1da0*/  @P2 IMAD.HI.U32 R12, R6, UR10, RZ ;  /* 0x0000000a060c2c27 */ /* 0x000fca000f8e00ff */
[----:B------:R-:W-:-:S07]  /*1db0*/  @P2 SHF.R.U32.HI R6, RZ, UR11, R12 ;  /* 0x0000000bff062c19 */ /* 0x000fce000801160c */
.L_x_670:
[----:B------:R-:W-:Y:S05]  /*1dc0*/  BSYNC B0 ;  /* 0x0000000000007941 */ /* 0x000fea0003800000 */
.L_x_668:
[----:B------:R-:W-:-:S04]  /*1dd0*/  IMAD R6, R6, UR7, -R9 ;  /* 0x0000000706067c24 */ /* 0x000fc8000f8e0a09 */
[----:B------:R-:W-:-:S05]  /*1de0*/  IMAD R6, R17, -0x2, R6 ;  /* 0xfffffffe11067824 */ /* 0x000fca00078e0206 */
[----:B------:R-:W-:Y:S02]  /*1df0*/  VIMNMX R5, R5, R6, !PT ;  /* 0x0000000605057248 */ /* 0x000fe40007fe0100 */
[----:B------:R-:W-:-:S07]  /*1e00*/  VIADDMNMX R3, R6, UR7, R3, PT ;  /* 0x0000000706037c46 */ /* 0x000fce000b800103 */
.L_x_667:
[C---:B------:R-:W-:Y:S02]  /*1e10*/  ISETP.GE.AND P4, PT, R11.reuse, 0x9, PT ;  /* 0x000000090b00780c */ /* 0x040fe40003f86270 */
[C---:B------:R-:W-:Y:S02]  /*1e20*/  ISETP.GE.AND P2, PT, R11.reuse, 0x2, PT ;  /* 0x000000020b00780c */ /* 0x040fe40003f46270 */
[----:B------:R-:W-:Y:S02]  /*1e30*/  ISETP.GE.AND P5, PT, R11, 0xa, PT ;  /* 0x0000000a0b00780c */ /* 0x000fe40003fa6270 */
[----:B------:R-:W-:Y:S02]  /*1e40*/  LOP3.LUT R19, R19, 0xfffffffd, RZ, 0xc0, !PT ;  /* 0xfffffffd13137812 */ /* 0x000fe400078ec0ff */
[----:B------:R-:W-:-:S04]  /*1e50*/  ISETP.GT.AND P3, PT, R5, 0x1, !P2 ;  /* 0x000000010500780c */ /* 0x000fc80005764270 */
[----:B------:R-:W-:Y:S02]  /*1e60*/  ISETP.LT.OR P3, PT, R3, 0x2, P3 ;  /* 0x000000020300780c */ /* 0x000fe40001f61670 */
[----:B------:R-:W-:Y:S02]  /*1e70*/  @P4 LOP3.LUT R19, R19, 0x2, RZ, 0xfc, !PT ;  /* 0x0000000213134812 */ /* 0x000fe400078efcff */
[----:B------:R-:W-:Y:S02]  /*1e80*/  FSEL R25, R25, -INF , !P3 ;  /* 0xff80000019197808 */ /* 0x000fe40005800000 */
[----:B------:R-:W-:Y:S02]  /*1e90*/  LOP3.LUT R19, R19, 0xfffffffb, RZ, 0xc0, !PT ;  /* 0xfffffffb13137812 */ /* 0x000fe400078ec0ff */
[----:B------:R-:W-:Y:S02]  /*1ea0*/  ISETP.GT.AND P4, PT, R5, 0x8, !P4 ;  /* 0x000000080500780c */ /* 0x000fe40006784270 */
[----:B------:R-:W-:-:S02]  /*1eb0*/  @P5 LOP3.LUT R19, R19, 0x4, RZ, 0xfc, !PT ;  /* 0x0000000413135812 */ /* 0x000fc400078efcff */
[----:B------:R-:W-:Y:S02]  /*1ec0*/  ISETP.GT.AND P3, PT, R5, 0x9, !P5 ;  /* 0x000000090500780c */ /* 0x000fe40006f64270 */
[----:B------:R-:W-:Y:S02]  /*1ed0*/  ISETP.GE.AND P5, PT, R11, 0x11, PT ;  /* 0x000000110b00780c */ /* 0x000fe40003fa6270 */
[C---:B------:R-:W-:Y:S02]  /*1ee0*/  ISETP.LT.OR P4, PT, R3.reuse, 0x9, P4 ;  /* 0x000000090300780c */ /* 0x040fe40002781670 */
[----:B------:R-:W-:Y:S02]  /*1ef0*/  ISETP.LT.OR P3, PT, R3, 0xa, P3 ;  /* 0x0000000a0300780c */ /* 0x000fe40001f61670 */
[----:B------:R-:W-:Y:S02]  /*1f00*/  FSEL R28, R28, -INF , !P4 ;  /* 0xff8000001c1c7808 */ /* 0x000fe40006000000 */
[----:B------:R-:W-:-:S02]  /*1f10*/  ISETP.GE.AND P4, PT, R11, 0x12, PT ;  /* 0x000000120b00780c */ /* 0x000fc40003f86270 */
[----:B------:R-:W-:Y:S02]  /*1f20*/  LOP3.LUT R19, R19, 0xfffffff7, RZ, 0xc0, !PT ;  /* 0xfffffff713137812 */ /* 0x000fe400078ec0ff */
[----:B------:R-:W-:Y:S02]  /*1f30*/  FSEL R29, R29, -INF , !P3 ;  /* 0xff8000001d1d7808 */ /* 0x000fe40005800000 */
[----:B------:R-:W-:Y:S02]  /*1f40*/  ISETP.GT.AND P3, PT, R5, 0x10, !P5 ;  /* 0x000000100500780c */ /* 0x000fe40006f64270 */
[----:B------:R-:W-:Y:S02]  /*1f50*/  @P5 LOP3.LUT R19, R19, 0x8, RZ, 0xfc, !PT ;  /* 0x0000000813135812 */ /* 0x000fe400078efcff */
[----:B------:R-:W-:Y:S02]  /*1f60*/  ISETP.LT.OR P3, PT, R3, 0x11, P3 ;  /* 0x000000110300780c */ /* 0x000fe40001f61670 */
[----:B------:R-:W-:-:S02]  /*1f70*/  LOP3.LUT R19, R19, 0xfdffffff, RZ, 0xc0, !PT ;  /* 0xfdffffff13137812 */ /* 0x000fc400078ec0ff */
[----:B------:R-:W-:Y:S02]  /*1f80*/  FSEL R32, R32, -INF , !P3 ;  /* 0xff80000020207808 */ /* 0x000fe40005800000 */
[----:B------:R-:W-:Y:S02]  /*1f90*/  @P4 LOP3.LUT R19, R19, 0x2000000, RZ, 0xfc, !PT ;  /* 0x0200000013134812 */ /* 0x000fe400078efcff */
[----:B------:R-:W-:Y:S02]  /*1fa0*/  ISETP.GT.AND P3, PT, R5, 0x11, !P4 ;  /* 0x000000110500780c */ /* 0x000fe40006764270 */
[----:B------:R-:W-:Y:S02]  /*1fb0*/  ISETP.GE.AND P4, PT, R11, 0x19, PT ;  /* 0x000000190b00780c */ /* 0x000fe40003f86270 */
[----:B------:R-:W-:Y:S02]  /*1fc0*/  ISETP.LT.OR P3, PT, R3, 0x12, P3 ;  /* 0x000000120300780c */ /* 0x000fe40001f61670 */
[----:B------:R-:W-:-:S02]  /*1fd0*/  LOP3.LUT R19, R19, 0xfeffffff, RZ, 0xc0, !PT ;  /* 0xfeffffff13137812 */ /* 0x000fc400078ec0ff */
[----:B------:R-:W-:Y:S02]  /*1fe0*/  FSEL R33, R33, -INF , !P3 ;  /* 0xff80000021217808 */ /* 0x000fe40005800000 */
[----:B------:R-:W-:-:S04]  /*1ff0*/  ISETP.GT.AND P3, PT, R5, 0x18, !P4 ;  /* 0x000000180500780c */ /* 0x000fc80006764270 */
[----:B------:R-:W-:Y:S02]  /*2000*/  ISETP.LT.OR P3, PT, R3, 0x19, P3 ;  /* 0x000000190300780c */ /* 0x000fe40001f61670 */
[----:B------:R-:W-:Y:S02]  /*2010*/  @P4 LOP3.LUT R19, R19, 0x1000000, RZ, 0xfc, !PT ;  /* 0x0100000013134812 */ /* 0x000fe400078efcff */
[----:B------:R-:W-:Y:S02]  /*2020*/  ISETP.GE.AND P4, PT, R11, 0x1a, PT ;  /* 0x0000001a0b00780c */ /* 0x000fe40003f86270 */
[----:B------:R-:W-:Y:S02]  /*2030*/  LOP3.LUT R19, R19, 0xff7fffff, RZ, 0xc0, !PT ;  /* 0xff7fffff13137812 */ /* 0x000fe400078ec0ff */
[----:B------:R-:W-:Y:S02]  /*2040*/  FSEL R36, R36, -INF , !P3 ;  /* 0xff80000024247808 */ /* 0x000fe40005800000 */
[----:B------:R-:W-:-:S04]  /*2050*/  ISETP.GT.AND P3, PT, R5, 0x19, !P4 ;  /* 0x000000190500780c */ /* 0x000fc80006764270 */
[----:B------:R-:W-:-:S03]  /*2060*/  ISETP.LT.OR P3, PT, R3, 0x1a, P3 ;  /* 0x0000001a0300780c */ /* 0x000fc60001f61670 */
        /* <DEDUP_REMOVED lines=110> */
[----:B------:R-:W-:Y:S02]  /*2750*/  FSEL R73, R73, -INF , !P3 ;  /* 0xff80000049497808 */ /* 0x000fe40005800000 */
[----:B------:R-:W-:Y:S02]  /*2760*/  LOP3.LUT R19, R19, 0xffffffef, RZ, 0xc0, !PT ;  /* 0xffffffef13137812 */ /* 0x000fe400078ec0ff */
[----:B------:R-:W-:-:S04]  /*2770*/  ISETP.GT.AND P3, PT, R5, 0x68, !P4 ;  /* 0x000000680500780c */ /* 0x000fc80006764270 */
[----:B------:R-:W-:-:S03]  /*2780*/  ISETP.LT.OR P3, PT, R3, 0x69, P3 ;  /* 0x000000690300780c */ /* 0x000fc60001f61670 */
[----:B------:R-:W-:Y:S02]  /*2790*/  @P4 LOP3.LUT R19, R19, 0x10, RZ, 0xfc, !PT ;  /* 0x0000001013134812 */ /* 0x000fe400078efcff */
[----:B------:R-:W-:Y:S02]  /*27a0*/  ISETP.GE.AND P4, PT, R11, 0x6a, PT ;  /* 0x0000006a0b00780c */ /* 0x000fe40003f86270 */
[----:B------:R-:W-:Y:S02]  /*27b0*/  FSEL R76, R76, -INF , !P3 ;  /* 0xff8000004c4c7808 */ /* 0x000fe40005800000 */
[----:B------:R-:W-:Y:S02]  /*27c0*/  ISETP.GT.AND P3, PT, R5, 0x69, !P4 ;  /* 0x000000690500780c */ /* 0x000fe40006764270 */
[----:B------:R-:W-:Y:S02]  /*27d0*/  LOP3.LUT R19, R19, 0xfbffffff, RZ, 0xc0, !PT ;  /* 0xfbffffff13137812 */ /* 0x000fe400078ec0ff */
[----:B------:R-:W-:-:S04]  /*27e0*/  ISETP.LT.OR P3, PT, R3, 0x6a, P3 ;  /* 0x0000006a0300780c */ /* 0x000fc80001f61670 */
[----:B------:R-:W-:Y:S02]  /*27f0*/  FSEL R77, R77, -INF , !P3 ;  /* 0xff8000004d4d7808 */ /* 0x000fe40005800000 */
[----:B------:R-:W-:Y:S02]  /*2800*/  ISETP.GE.AND P3, PT, R11, 0x71, PT ;  /* 0x000000710b00780c */ /* 0x000fe40003f66270 */
[----:B------:R-:W-:Y:S02]  /*2810*/  @P4 LOP3.LUT R19, R19, 0x4000000, RZ, 0xfc, !PT ;  /* 0x0400000013134812 */ /* 0x000fe400078efcff */
[----:B------:R-:W-:Y:S02]  /*2820*/  ISETP.GT.AND P4, PT, R5, 0x70, !P3 ;  /* 0x000000700500780c */ /* 0x000fe40005f84270 */
[----:B------:R-:W-:Y:S02]  /*2830*/  LOP3.LUT R19, R19, 0xfffffffe, RZ, 0xc0, !PT ;  /* 0xfffffffe13137812 */ /* 0x000fe400078ec0ff */
[----:B------:R-:W-:-:S04]  /*2840*/  ISETP.LT.OR P4, PT, R3, 0x71, P4 ;  /* 0x000000710300780c */ /* 0x000fc80002781670 */
[----:B------:R-:W-:Y:S02]  /*2850*/  FSEL R80, R80, -INF , !P4 ;  /* 0xff80000050507808 */ /* 0x000fe40006000000 */
[----:B------:R-:W-:-:S04]  /*2860*/  ISETP.GE.AND P4, PT, R11, 0x72, PT ;  /* 0x000000720b00780c */ /* 0x000fc80003f86270 */
[----:B------:R-:W-:-:S04]  /*2870*/  ISETP.GT.AND P5, PT, R5, 0x71, !P4 ;  /* 0x000000710500780c */ /* 0x000fc800067a4270 */
[----:B------:R-:W-:-:S04]  /*2880*/  ISETP.LT.OR P5, PT, R3, 0x72, P5 ;  /* 0x000000720300780c */ /* 0x000fc80002fa1670 */
[----:B------:R-:W-:Y:S02]  /*2890*/  FSEL R81, R81, -INF , !P5 ;  /* 0xff80000051517808 */ /* 0x000fe40006800000 */
[----:B------:R-:W-:-:S04]  /*28a0*/  ISETP.GE.AND P5, PT, R11, 0x79, PT ;  /* 0x000000790b00780c */ /* 0x000fc80003fa6270 */
[----:B------:R-:W-:-:S04]  /*28b0*/  ISETP.GT.AND P6, PT, R5, 0x78, !P5 ;  /* 0x000000780500780c */ /* 0x000fc80006fc4270 */
[----:B------:R-:W-:-:S04]  /*28c0*/  ISETP.LT.OR P6, PT, R3, 0x79, P6 ;  /* 0x000000790300780c */ /* 0x000fc800037c1670 */
[----:B------:R-:W-:Y:S02]  /*28d0*/  FSEL R84, R84, -INF , !P6 ;  /* 0xff80000054547808 */ /* 0x000fe40007000000 */
[----:B------:R-:W-:-:S13]  /*28e0*/  ISETP.GE.AND P6, PT, R11, 0x1, PT ;  /* 0x000000010b00780c */ /* 0x000fda0003fc6270 */
[----:B------:R-:W-:Y:S02]  /*28f0*/  @P6 LOP3.LUT R19, R19, 0x1, RZ, 0xfc, !PT ;  /* 0x0000000113136812 */ /* 0x000fe400078efcff */
[----:B------:R-:W-:Y:S02]  /*2900*/  ISETP.GT.AND P6, PT, R5, RZ, !P6 ;  /* 0x000000ff0500720c */ /* 0x000fe400077c4270 */
[----:B------:R-:W-:Y:S02]  /*2910*/  LOP3.LUT R19, R19, 0xf7ffffff, RZ, 0xc0, !PT ;  /* 0xf7ffffff13137812 */ /* 0x000fe400078ec0ff */
[----:B------:R-:W-:-:S04]  /*2920*/  ISETP.LT.OR P6, PT, R3, 0x1, P6 ;  /* 0x000000010300780c */ /* 0x000fc800037c1670 */
[----:B------:R-:W-:Y:S02]  /*2930*/  FSEL R15, R24, -INF , !P6 ;  /* 0xff800000180f7808 */ /* 0x000fe40007000000 */
[----:B------:R-:W-:-:S13]  /*2940*/  ISETP.GE.AND P6, PT, R11, 0x7a, PT ;  /* 0x0000007a0b00780c */ /* 0x000fda0003fc6270 */
[----:B------:R-:W-:Y:S02]  /*2950*/  @P6 LOP3.LUT R19, R19, 0x8000000, RZ, 0xfc, !PT ;  /* 0x0800000013136812 */ /* 0x000fe400078efcff */
[----:B------:R-:W-:-:S04]  /*2960*/  ISETP.GT.AND P6, PT, R5, 0x79, !P6 ;  /* 0x000000790500780c */ /* 0x000fc800077c4270 */
[----:B------:R-:W-:Y:S01]  /*2970*/  ISETP.LT.OR P6, PT, R3, 0x7a, P6 ;  /* 0x0000007a0300780c */ /* 0x000fe200037c1670 */
[----:B------:R-:W-:-:S03]  /*2980*/  VIADD R3, R0, 0x8 ;  /* 0x0000000800037836 */ /* 0x000fc60000000000 */
[----:B------:R-:W-:Y:S02]  /*2990*/  FSEL R85, R85, -INF , !P6 ;  /* 0xff80000055557808 */ /* 0x000fe40007000000 */
[----:B------:R-:W-:Y:S02]  /*29a0*/  PLOP3.LUT P6, PT, PT, PT, UP0, 0x40, 0x0 ;  /* 0x000000000000781c */ /* 0x000fe40003fce808 */
[----:B------:R-:W-:Y:S01]  /*29b0*/  VIADDMNMX R5, R3, R13, R8, PT ;  /* 0x0000000d03057246 */ /* 0x000fe20003800108 */
[----:B------:R-:W-:-:S10]  /*29c0*/  IMAD.IADD R8, R10, 0x1, R3 ;  /* 0x000000010a087824 */ /* 0x000fd400078e0203 */
[----:B------:R-:W-:Y:S05]  /*29d0*/  @P6 BRA `(.L_x_671) ;  /* 0x0000000000646947 */ /* 0x000fea0003800000 */
        /* <DEDUP_REMOVED lines=9> */
[----:B------:R-:W-:Y:S01]  /*2a70*/  @P6 IMAD.HI.U32 R10, R6, UR10, RZ ;  /* 0x0000000a060a6c27 */ /* 0x000fe2000f8e00ff */
[----:B------:R-:W-:-:S13]  /*2a80*/  PLOP3.LUT P6, PT, PT, PT, UP1, 0x80, 0x0 ;  /* 0x000000000000781c */ /* 0x000fda0003fcf018 */
[----:B------:R-:W-:-:S04]  /*2a90*/  @P6 SHF.R.U32.HI R6, RZ, UR11, R10 ;  /* 0x0000000bff066c19 */ /* 0x000fc8000801160a */
[----:B------:R-:W-:Y:S01]  /*2aa0*/  LOP3.LUT R6, RZ, R6, RZ, 0x33, !PT ;  /* 0x00000006ff067212 */ /* 0x000fe200078e33ff */
[----:B------:R-:W-:Y:S06]  /*2ab0*/  BRA `(.L_x_674) ;  /* 0x0000000000187947 */ /* 0x000fec0003800000 */
.L_x_673:
[----:B------:R-:W-:-:S06]  /*2ac0*/  UISETP.NE.AND UP1, UPT, UR7, 0x1, UPT ;  /* 0x000000010700788c */ /* 0x000fcc000bf25270 */
[----:B------:R-:W-:-:S05]  /*2ad0*/  PLOP3.LUT P6, PT, PT, PT, UP1, 0x80, 0x0 ;  /* 0x000000000000781c */ /* 0x000fca0003fcf018 */
[----:B------:R-:W-:-:S08]  /*2ae0*/  @UP1 ULDC.64 UR10, c[0x0][0x9e8] ;  /* 0x00027a00000a1ab9 */ /* 0x000fd00000000a00 */
[----:B------:R-:W-:Y:S01]  /*2af0*/  @P6 IMAD.HI.U32 R10, R6, UR10, RZ ;  /* 0x0000000a060a6c27 */ /* 0x000fe2000f8e00ff */
[----:B------:R-:W-:-:S13]  /*2b00*/  PLOP3.LUT P6, PT, PT, PT, UP1, 0x80, 0x0 ;  /* 0x000000000000781c */ /* 0x000fda0003fcf018 */
[----:B------:R-:W-:-:S07]  /*2b10*/  @P6 SHF.R.U32.HI R6, RZ, UR11, R10 ;  /* 0x0000000bff066c19 */ /* 0x000fce000801160a */
.L_x_674:
[----:B------:R-:W-:Y:S05]  /*2b20*/  BSYNC B0 ;  /* 0x0000000000007941 */ /* 0x000fea0003800000 */
.L_x_672:
[----:B------:R-:W-:-:S04]  /*2b30*/  IMAD R6, R6, UR7, -R9 ;  /* 0x0000000706067c24 */ /* 0x000fc8000f8e0a09 */
[----:B------:R-:W-:-:S05]  /*2b40*/  IMAD R6, R17, -0x2, R6 ;  /* 0xfffffffe11067824 */ /* 0x000fca00078e0206 */
[----:B------:R-:W-:Y:S02]  /*2b50*/  VIMNMX R8, R8, R6, !PT ;  /* 0x0000000608087248 */ /* 0x000fe40007fe0100 */
[----:B------:R-:W-:-:S07]  /*2b60*/  VIADDMNMX R5, R6, UR7, R5, PT ;  /* 0x0000000706057c46 */ /* 0x000fce000b800105 */
.L_x_671:
[----:B------:R-:W-:Y:S01]  /*2b70*/  ISETP.GT.AND P2, PT, R8, 0x1, !P2 ;  /* 0x000000010800780c */ /* 0x000fe20005744270 */
[----:B------:R-:W-:Y:S01]  /*2b80*/  ULDC UR10, c[0x0][0x988] ;  /* 0x00026200000a7ab9 */ /* 0x000fe20000000800 */
[----:B------:R-:W-:Y:S01]  /*2b90*/  LOP3.LUT P6, RZ, R19, 0x8, RZ, 0xc0, !PT ;  /* 0x0000000813ff7812 */ /* 0x000fe200078cc0ff */
[----:B------:R-:W-:Y:S01]  /*2ba0*/  IMAD R7, R4, UR47, -R7 ;  /* 0x0000002f04077c24 */ /* 0x000fe2000f8e0a07 */
[----:B------:R-:W-:Y:S02]  /*2bb0*/  ISETP.LT.OR P2, PT, R5, 0x2, P2 ;  /* 0x000000020500780c */ /* 0x000fe40001741670 */
[----:B------:R-:W-:Y:S02]  /*2bc0*/  FMNMX.FTZ R9, R15, R25, !PT ;  /* 0x000000190f097209 */ /* 0x000fe40007810000 */
[----:B------:R-:W-:Y:S02]  /*2bd0*/  FSEL R27, R27, -INF , !P2 ;  /* 0xff8000001b1b7808 */ /* 0x000fe40005000000 */
[----:B------:R-:W-:-:S02]  /*2be0*/  LOP3.LUT P2, RZ, R19, 0x2, RZ, 0xc0, !PT ;  /* 0x0000000213ff7812 */ /* 0x000fc4000784c0ff */
[----:B------:R-:W-:Y:S02]  /*2bf0*/  FMNMX.FTZ R6, R28, R9, !PT ;  /* 0x000000091c067209 */ /* 0x000fe40007810000 */
[----:B------:R-:W-:Y:S02]  /*2c00*/  ISETP.GT.AND P2, PT, R8, 0x8, !P2 ;  /* 0x000000080800780c */ /* 0x000fe40005744270 */
[----:B------:R-:W-:Y:S02]  /*2c10*/  FMNMX.FTZ R9, R29, R6, !PT ;  /* 0x000000061d097209 */ /* 0x000fe40007810000 */
[----:B------:R-:W-:Y:S02]  /*2c20*/  ISETP.LT.OR P2, PT, R5, 0x9, P2 ;  /* 0x000000090500780c */ /* 0x000fe40001741670 */
[----:B------:R-:W-:Y:S02]  /*2c30*/  FMNMX.FTZ R6, R32, R9, !PT ;  /* 0x0000000920067209 */ /* 0x000fe40007810000 */
[----:B------:R-:W-:-:S02]  /*2c40*/  FSEL R30, R30, -INF , !P2 ;  /* 0xff8000001e1e7808 */ /* 0x000fc40005000000 */
[----:B------:R-:W-:Y:S02]  /*2c50*/  LOP3.LUT P2, RZ, R19, 0x4, RZ, 0xc0, !PT ;  /* 0x0000000413ff7812 */ /* 0x000fe4000784c0ff */
[----:B------:R-:W-:Y:S02]  /*2c60*/  FMNMX.FTZ R9, R33, R6, !PT ;  /* 0x0000000621097209 */ /* 0x000fe40007810000 */
[----:B------:R-:W-:Y:S02]  /*2c70*/  ISETP.GT.AND P2, PT, R8, 0x9, !P2 ;  /* 0x000000090800780c */ /* 0x000fe40005744270 */
[----:B------:R-:W-:Y:S02]  /*2c80*/  FMNMX.FTZ R6, R36, R9, !PT ;  /* 0x0000000924067209 */ /* 0x000fe40007810000 */
[----:B------:R-:W-:Y:S02]  /*2c90*/  ISETP.LT.OR P2, PT, R5, 0xa, P2 ;  /* 0x0000000a0500780c */ /* 0x000fe40001741670 */
[----:B------:R-:W-:-:S02]  /*2ca0*/  FMNMX.FTZ R9, R37, R6, !PT ;  /* 0x0000000625097209 */ /* 0x000fc40007810000 */
[----:B------:R-:W-:Y:S02]  /*2cb0*/  FSEL R31, R31, -INF , !P2 ;  /* 0xff8000001f1f7808 */ /* 0x000fe40005000000 */
[----:B------:R-:W-:Y:S02]  /*2cc0*/  ISETP.GT.AND P2, PT, R8, 0x10, !P6 ;  /* 0x000000100800780c */ /* 0x000fe40007744270 */
[----:B------:R-:W-:Y:S02]  /*2cd0*/  FMNMX.FTZ R6, R40, R9, !PT ;  /* 0x0000000928067209 */ /* 0x000fe40007810000 */
[----:B------:R-:W-:Y:S02]  /*2ce0*/  ISETP.LT.OR P2, PT, R5, 0x11, P2 ;  /* 0x000000110500780c */ /* 0x000fe40001741670 */
[----:B------:R-:W-:Y:S02]  /*2cf0*/  LOP3.LUT P6, RZ, R19, 0x8000, RZ, 0xc0, !PT ;  /* 0x0000800013ff7812 */ /* 0x000fe400078cc0ff */
        /* <DEDUP_REMOVED lines=8> */
[----:B------:R-:W-:Y:S02]  /*2d80*/  LOP3.LUT P2, RZ, R19, 0x1000000, RZ, 0xc0, !PT ;  /* 0x0100000013ff7812 */ /* 0x000fe4000784c0ff */
[----:B------:R-:W-:Y:S02]  /*2d90*/  FMNMX.FTZ R6, R48, R9, !PT ;  /* 0x0000000930067209 */ /* 0x000fe40007810000 */
[----:B------:R-:W-:Y:S02]  /*2da0*/  ISETP.GT.AND P2, PT, R8, 0x18, !P2 ;  /* 0x000000180800780c */ /* 0x000fe40005744270 */
[----:B------:R-:W-:Y:S02]  /*2db0*/  FMNMX.FTZ R9, R49, R6, !PT ;  /* 0x0000000631097209 */ /* 0x000fe40007810000 */
[----:B------:R-:W-:-:S02]  /*2dc0*/  ISETP.LT.OR P2, PT, R5, 0x19, P2 ;  /* 0x000000190500780c */ /* 0x000fc40001741670 */
[----:B------:R-:W-:Y:S02]  /*2dd0*/  FMNMX.FTZ R6, R52, R9, !PT ;  /* 0x0000000934067209 */ /* 0x000fe40007810000 */
[----:B------:R-:W-:Y:S02]  /*2de0*/  FSEL R38, R38, -INF , !P2 ;  /* 0xff80000026267808 */ /* 0x000fe40005000000 */
[----:B------:R-:W-:Y:S02]  /*2df0*/  LOP3.LUT P2, RZ, R19, 0x800000, RZ, 0xc0, !PT ;  /* 0x0080000013ff7812 */ /* 0x000fe4000784c0ff */
[----:B------:R-:W-:Y:S02]  /*2e00*/  FMNMX.FTZ R9, R53, R6, !PT ;  /* 0x0000000635097209 */ /* 0x000fe40007810000 */
[----:B------:R-:W-:Y:S02]  /*2e10*/  ISETP.GT.AND P2, PT, R8, 0x19, !P2 ;  /* 0x000000190800780c */ /* 0x000fe40005744270 */
[----:B------:R-:W-:-:S02]  /*2e20*/  FMNMX.FTZ R6, R56, R9, !PT ;  /* 0x0000000938067209 */ /* 0x000fc40007810000 */
[----:B------:R-:W-:Y:S02]  /*2e30*/  ISETP.LT.OR P2, PT, R5, 0x1a, P2 ;  /* 0x0000001a0500780c */ /* 0x000fe40001741670 */
[----:B------:R-:W-:Y:S02]  /*2e40*/  FMNMX.FTZ R9, R57, R6, !PT ;  /* 0x0000000639097209 */ /* 0x000fe40007810000 */
[----:B------:R-:W-:Y:S02]  /*2e50*/  FSEL R39, R39, -INF , !P2 ;  /* 0xff80000027277808 */ /* 0x000fe40005000000 */
[----:B------:R-:W-:Y:S02]  /*2e60*/  LOP3.LUT P2, RZ, R19, 0x400000, RZ, 0xc0, !PT ;  /* 0x0040000013ff7812 */ /* 0x000fe4000784c0ff */
[----:B------:R-:W-:Y:S02]  /*2e70*/  FMNMX.FTZ R6, R60, R9, !PT ;  /* 0x000000093c067209 */ /* 0x000fe40007810000 */
[----:B------:R-:W-:-:S02]  /*2e80*/  ISETP.GT.AND P2, PT, R8, 0x20, !P2 ;  /* 0x000000200800780c */ /* 0x000fc40005744270 */
[----:B------:R-:W-:Y:S02]  /*2e90*/  FMNMX.FTZ R9, R61, R6, !PT ;  /* 0x000000063d097209 */ /* 0x000fe40007810000 */
[----:B------:R-:W-:Y:S02]  /*2ea0*/  ISETP.LT.OR P2, PT, R5, 0x21, P2 ;  /* 0x000000210500780c */ /* 0x000fe40001741670 */
[----:B------:R-:W-:Y:S02]  /*2eb0*/  FMNMX.FTZ R6, R64, R9, !PT ;  /* 0x0000000940067209 */ /* 0x000fe40007810000 */
[----:B------:R-:W-:Y:S02]  /*2ec0*/  FSEL R42, R42, -INF , !P2 ;  /* 0xff8000002a2a7808 */ /* 0x000fe40005000000 */
[----:B------:R-:W-:Y:S02]  /*2ed0*/  LOP3.LUT P2, RZ, R19, 0x200000, RZ, 0xc0, !PT ;  /* 0x0020000013ff7812 */ /* 0x000fe4000784c0ff */
[----:B------:R-:W-:-:S02]  /*2ee0*/  FMNMX.FTZ R9, R65, R6, !PT ;  /* 0x0000000641097209 */ /* 0x000fc40007810000 */
[----:B------:R-:W-:Y:S02]  /*2ef0*/  ISETP.GT.AND P2, PT, R8, 0x21, !P2 ;  /* 0x000000210800780c */ /* 0x000fe40005744270 */
[----:B------:R-:W-:Y:S02]  /*2f00*/  FMNMX.FTZ R6, R68, R9, !PT ;  /* 0x0000000944067209 */ /* 0x000fe40007810000 */
        /* <DEDUP_REMOVED lines=22> */
[----:B------:R-:W-:Y:S01]  /*3070*/  ISETP.GT.AND P3, PT, R8, 0x70, !P3 ;  /* 0x000000700800780c */ /* 0x000fe20005f64270 */
[----:B------:R-:W1:Y:S01]  /*3080*/  SHFL.BFLY PT, R6, R9, 0x2, 0x1f ;  /* 0x0c401f0009067f89 */ /* 0x000e6200000e0000 */
[----:B------:R-:W-:Y:S02]  /*3090*/  FSEL R50, R50, -INF , !P2 ;  /* 0xff80000032327808 */ /* 0x000fe40005000000 */
[----:B------:R-:W-:Y:S02]  /*30a0*/  LOP3.LUT P2, RZ, R19, 0x20000, RZ, 0xc0, !PT ;  /* 0x0002000013ff7812 */ /* 0x000fe4000784c0ff */
[C---:B------:R-:W-:Y:S02]  /*30b0*/  ISETP.GT.AND P4, PT, R8.reuse, 0x71, !P4 ;  /* 0x000000710800780c */ /* 0x040fe40006784270 */
[C---:B------:R-:W-:Y:S02]  /*30c0*/  ISETP.GT.AND P2, PT, R8.reuse, 0x31, !P2 ;  /* 0x000000310800780c */ /* 0x040fe40005744270 */
[----:B------:R-:W-:-:S02]  /*30d0*/  ISETP.GT.AND P5, PT, R8, 0x78, !P5 ;  /* 0x000000780800780c */ /* 0x000fc40006fa4270 */
[C---:B------:R-:W-:Y:S02]  /*30e0*/  ISETP.LT.OR P2, PT, R5.reuse, 0x32, P2 ;  /* 0x000000320500780c */ /* 0x040fe40001741670 */
[----:B------:R-:W-:Y:S02]  /*30f0*/  ISETP.LT.OR P3, PT, R5, 0x71, P3 ;  /* 0x000000710500780c */ /* 0x000fe40001f61670 */
[----:B------:R-:W-:Y:S02]  /*3100*/  FSEL R51, R51, -INF , !P2 ;  /* 0xff80000033337808 */ /* 0x000fe40005000000 */
[----:B------:R-:W-:Y:S02]  /*3110*/  LOP3.LUT P2, RZ, R19, 0x10000, RZ, 0xc0, !PT ;  /* 0x0001000013ff7812 */ /* 0x000fe4000784c0ff */
[----:B------:R-:W-:Y:S02]  /*3120*/  ISETP.LT.OR P4, PT, R5, 0x72, P4 ;  /* 0x000000720500780c */ /* 0x000fe40002781670 */
[----:B------:R-:W-:-:S02]  /*3130*/  ISETP.GT.AND P2, PT, R8, 0x38, !P2 ;  /* 0x000000380800780c */ /* 0x000fc40005744270 */
[----:B------:R-:W-:Y:S02]  /*3140*/  FSEL R82, R82, -INF , !P3 ;  /* 0xff80000052527808 */ /* 0x000fe40005800000 */
[----:B------:R-:W-:Y:S02]  /*3150*/  ISETP.LT.OR P2, PT, R5, 0x39, P2 ;  /* 0x000000390500780c */ /* 0x000fe40001741670 */
[----:B-1----:R-:W-:Y:S02]  /*3160*/  FMNMX.FTZ R11, R9, R6, !PT ;  /* 0x00000006090b7209 */ /* 0x002fe40007810000 */
[----:B------:R-:W-:Y:S02]  /*3170*/  FSEL R54, R54, -INF , !P2 ;  /* 0xff80000036367808 */ /* 0x000fe40005000000 */
[----:B------:R-:W-:Y:S01]  /*3180*/  ISETP.GT.AND P2, PT, R8, 0x39, !P6 ;  /* 0x000000390800780c */ /* 0x000fe20007744270 */
[----:B------:R-:W1:Y:S01]  /*3190*/  SHFL.BFLY PT, R6, R11, 0x1, 0x1f ;  /* 0x0c201f000b067f89 */ /* 0x000e6200000e0000 */
[----:B------:R-:W-:-:S02]  /*31a0*/  LOP3.LUT P6, RZ, R19, 0x10, RZ, 0xc0, !PT ;  /* 0x0000001013ff7812 */ /* 0x000fc400078cc0ff */
[C---:B------:R-:W-:Y:S02]  /*31b0*/  ISETP.LT.OR P2, PT, R5.reuse, 0x3a, P2 ;  /* 0x0000003a0500780c */ /* 0x040fe40001741670 */
[----:B------:R-:W-:Y:S02]  /*31c0*/  ISETP.LT.OR P5, PT, R5, 0x79, P5 ;  /* 0x000000790500780c */ /* 0x000fe40002fa1670 */
[----:B------:R-:W-:Y:S02]  /*31d0*/  FSEL R55, R55, -INF , !P2 ;  /* 0xff80000037377808 */ /* 0x000fe40005000000 */
[----:B------:R-:W-:Y:S02]  /*31e0*/  LOP3.LUT P2, RZ, R19, 0x4000, RZ, 0xc0, !PT ;  /* 0x0000400013ff7812 */ /* 0x000fe4000784c0ff */
[----:B------:R-:W-:Y:S02]  /*31f0*/  FSEL R83, R83, -INF , !P4 ;  /* 0xff80000053537808 */ /* 0x000fe40006000000 */
[----:B------:R-:W-:-:S02]  /*3200*/  ISETP.GT.AND P2, PT, R8, 0x40, !P2 ;  /* 0x000000400800780c */ /* 0x000fc40005744270 */
[----:B------:R-:W-:Y:S02]  /*3210*/  FSEL R86, R86, -INF , !P5 ;  /* 0xff80000056567808 */ /* 0x000fe40006800000 */
[----:B------:R-:W-:Y:S02]  /*3220*/  ISETP.LT.OR P2, PT, R5, 0x41, P2 ;  /* 0x000000410500780c */ /* 0x000fe40001741670 */
[----:B------:R-:W-:Y:S02]  /*3230*/  R2UR UR14, R7 ;  /* 0x00000000070e72ca */ /* 0x000fe400000e0000 */
[----:B------:R-:W-:Y:S02]  /*3240*/  FSEL R58, R58, -INF , !P2 ;  /* 0xff8000003a3a7808 */ /* 0x000fe40005000000 */
[----:B------:R-:W-:Y:S02]  /*3250*/  LOP3.LUT P2, RZ, R19, 0x2000, RZ, 0xc0, !PT ;  /* 0x0000200013ff7812 */ /* 0x000fe4000784c0ff */
[----:B-1----:R-:W-:-:S02]  /*3260*/  FMNMX.FTZ R6, R11, R6, !PT ;  /* 0x000000060b067209 */ /* 0x002fc40007810000 */
[----:B------:R-:W-:-:S03]  /*3270*/  ISETP.GT.AND P2, PT, R8, 0x41, !P2 ;  /* 0x000000410800780c */ /* 0x000fc60005744270 */
[----:B------:R-:W-:Y:S01]  /*3280*/  FMUL.FTZ R10, R6, UR10 ;  /* 0x0000000a060a7c20 */ /* 0x000fe20008410000 */
[----:B------:R-:W-:Y:S01]  /*3290*/  ISETP.LT.OR P2, PT, R5, 0x42, P2 ;  /* 0x000000420500780c */ /* 0x000fe20001741670 */
[----:B------:R-:W-:-:S03]  /*32a0*/  UIADD3 UR14, UR42, UR14, URZ ;  /* 0x0000000e2a0e7290 */ /* 0x000fc6000fffe03f */
[----:B------:R-:W-:Y:S01]  /*32b0*/  FSEL R59, R59, -INF , !P2 ;  /* 0xff8000003b3b7808 */ /* 0x000fe20005000000 */
[----:B------:R-:W-:Y:S01]  /*32c0*/  UIADD3 UR6, UR14, UR6, URZ ;  /* 0x000000060e067290 */ /* 0x000fe2000fffe03f */
[----:B------:R-:W-:-:S04]  /*32d0*/  LOP3.LUT P2, RZ, R19, 0x1000, RZ, 0xc0, !PT ;  /* 0x0000100013ff7812 */ /* 0x000fc8000784c0ff */
[----:B------:R-:W-:-:S04]  /*32e0*/  ISETP.GT.AND P2, PT, R8, 0x48, !P2 ;  /* 0x000000480800780c */ /* 0x000fc80005744270 */
[----:B------:R-:W-:-:S04]  /*32f0*/  ISETP.LT.OR P2, PT, R5, 0x49, P2 ;  /* 0x000000490500780c */ /* 0x000fc80001741670 */
[----:B------:R-:W-:Y:S02]  /*3300*/  FSEL R62, R62, -INF , !P2 ;  /* 0xff8000003e3e7808 */ /* 0x000fe40005000000 */
        /* <DEDUP_REMOVED lines=28> */
[----:B------:R-:W-:Y:S02]  /*34d0*/  ISETP.GT.AND P2, PT, R8, 0x68, !P6 ;  /* 0x000000680800780c */ /* 0x000fe40007744270 */
[----:B------:R-:W-:Y:S02]  /*34e0*/  LOP3.LUT P6, RZ, R19, 0x1, RZ, 0xc0, !PT ;  /* 0x0000000113ff7812 */ /* 0x000fe400078cc0ff */
[----:B------:R-:W-:-:S04]  /*34f0*/  ISETP.LT.OR P2, PT, R5, 0x69, P2 ;  /* 0x000000690500780c */ /* 0x000fc80001741670 */
[----:B------:R-:W-:Y:S02]  /*3500*/  FSEL R78, R78, -INF , !P2 ;  /* 0xff8000004e4e7808 */ /* 0x000fe40005000000 */
[----:B------:R-:W-:-:S04]  /*3510*/  FSETP.NEU.FTZ.AND P2, PT, R6, -INF , PT ;  /* 0xff8000000600780b */ /* 0x000fc80003f5d000 */
[----:B------:R-:W-:Y:S02]  /*3520*/  FSEL R10, R10, RZ, P2 ;  /* 0x000000ff0a0a7208 */ /* 0x000fe40001000000 */
[C---:B------:R-:W-:Y:S02]  /*3530*/  ISETP.GT.AND P2, PT, R8.reuse, RZ, !P6 ;  /* 0x000000ff0800720c */ /* 0x040fe40007744270 */
[----:B------:R-:W-:Y:S01]  /*3540*/  LOP3.LUT P6, RZ, R19, 0x8000000, RZ, 0xc0, !PT ;  /* 0x0800000013ff7812 */ /* 0x000fe200078cc0ff */
[--C-:B------:R-:W-:Y:S01]  /*3550*/  FFMA.FTZ R148, R15, UR10, -R10.reuse ;  /* 0x0000000a0f947c23 */ /* 0x100fe2000801080a */
[----:B------:R-:W-:Y:S01]  /*3560*/  ISETP.LT.OR P2, PT, R5, 0x1, P2 ;  /* 0x000000010500780c */ /* 0x000fe20001741670 */
[--C-:B------:R-:W-:Y:S01]  /*3570*/  FFMA.FTZ R11, R25, UR10, -R10.reuse ;  /* 0x0000000a190b7c23 */ /* 0x100fe2000801080a */
[----:B------:R-:W-:Y:S01]  /*3580*/  ISETP.GT.AND P6, PT, R8, 0x79, !P6 ;  /* 0x000000790800780c */ /* 0x000fe200077c4270 */
[--C-:B------:R-:W-:Y:S01]  /*3590*/  FFMA.FTZ R150, R28, UR10, -R10.reuse ;  /* 0x0000000a1c967c23 */ /* 0x100fe2000801080a */
[----:B------:R-:W-:Y:S01]  /*35a0*/  FSEL R26, R26, -INF , !P2 ;  /* 0xff8000001a1a7808 */ /* 0x000fe20005000000 */
[----:B------:R-:W-:Y:S01]  /*35b0*/  MUFU.EX2 R148, R148 ;  /* 0x0000009400947308 */ /* 0x000fe20000000800 */
[----:B------:R-:W-:Y:S01]  /*35c0*/  LOP3.LUT P2, RZ, R19, 0x4000000, RZ, 0xc0, !PT ;  /* 0x0400000013ff7812 */ /* 0x000fe2000784c0ff */
[--C-:B------:R-:W-:Y:S01]  /*35d0*/  FFMA.FTZ R13, R29, UR10, -R10.reuse ;  /* 0x0000000a1d0d7c23 */ /* 0x100fe2000801080a */
[----:B------:R-:W-:Y:S01]  /*35e0*/  FMNMX.FTZ R9, R26, R27, !PT ;  /* 0x0000001b1a097209 */ /* 0x000fe20007810000 */
[--C-:B------:R-:W-:Y:S01]  /*35f0*/  FFMA.FTZ R144, R32, UR10, -R10.reuse ;  /* 0x0000000a20907c23 */ /* 0x100fe2000801080a */
[----:B------:R-:W-:Y:S01]  /*3600*/  ISETP.GT.AND P2, PT, R8, 0x69, !P2 ;  /* 0x000000690800780c */ /* 0x000fe20005744270 */
[--C-:B------:R-:W-:Y:S01]  /*3610*/  FFMA.FTZ R15, R33, UR10, -R10.reuse ;  /* 0x0000000a210f7c23 */ /* 0x100fe2000801080a */
[----:B------:R-:W-:Y:S01]  /*3620*/  FMNMX.FTZ R12, R30, R9, !PT ;  /* 0x000000091e0c7209 */ /* 0x000fe20007810000 */
[----:B------:R-:W1:Y:S01]  /*3630*/  MUFU.EX2 R11, R11 ;  /* 0x0000000b000b7308 */ /* 0x000e620000000800 */
[----:B------:R-:W-:Y:S01]  /*3640*/  ISETP.LT.OR P2, PT, R5, 0x6a, P2 ;  /* 0x0000006a0500780c */ /* 0x000fe20001741670 */
[--C-:B------:R-:W-:Y:S01]  /*3650*/  FFMA.FTZ R146, R36, UR10, -R10.reuse ;  /* 0x0000000a24927c23 */ /* 0x100fe2000801080a */
[----:B------:R-:W-:Y:S01]  /*3660*/  FMNMX.FTZ R9, R31, R12, !PT ;  /* 0x0000000c1f097209 */ /* 0x000fe20007810000 */
[--C-:B------:R-:W-:Y:S01]  /*3670*/  FFMA.FTZ R21, R37, UR10, -R10.reuse ;  /* 0x0000000a25157c23 */ /* 0x100fe2000801080a */
[----:B------:R-:W-:Y:S01]  /*3680*/  FSEL R79, R79, -INF , !P2 ;  /* 0xff8000004f4f7808 */ /* 0x000fe20005000000 */
[--C-:B------:R-:W-:Y:S01]  /*3690*/  FFMA.FTZ R140, R40, UR10, -R10.reuse ;  /* 0x0000000a288c7c23 */ /* 0x100fe2000801080a */
[----:B------:R-:W-:Y:S01]  /*36a0*/  FMNMX.FTZ R12, R34, R9, !PT ;  /* 0x00000009220c7209 */ /* 0x000fe20007810000 */
[----:B------:R-:W2:Y:S01]  /*36b0*/  MUFU.EX2 R150, R150 ;  /* 0x0000009600967308 */ /* 0x000ea20000000800 */
[----:B------:R-:W-:Y:S01]  /*36c0*/  ISETP.LT.OR P6, PT, R5, 0x7a, P6 ;  /* 0x0000007a0500780c */ /* 0x000fe200037c1670 */
[--C-:B------:R-:W-:Y:S01]  /*36d0*/  FFMA.FTZ R57, R57, UR10, -R10.reuse ;  /* 0x0000000a39397c23 */ /* 0x100fe2000801080a */
[----:B------:R-:W-:Y:S01]  /*36e0*/  FMNMX.FTZ R9, R35, R12, !PT ;  /* 0x0000000c23097209 */ /* 0x000fe20007810000 */
[--C-:B------:R-:W-:Y:S01]  /*36f0*/  FFMA.FTZ R25, R41, UR10, -R10.reuse ;  /* 0x0000000a29197c23 */ /* 0x100fe2000801080a */
[----:B------:R-:W-:Y:S01]  /*3700*/  FSEL R87, R87, -INF , !P6 ;  /* 0xff80000057577808 */ /* 0x000fe20007000000 */
[--C-:B------:R-:W-:Y:S01]  /*3710*/  FFMA.FTZ R29, R45, UR10, -R10.reuse ;  /* 0x0000000a2d1d7c23 */ /* 0x100fe2000801080a */
[----:B------:R-:W-:Y:S01]  /*3720*/  FMNMX.FTZ R12, R38, R9, !PT ;  /* 0x00000009260c7209 */ /* 0x000fe20007810000 */
[----:B------:R-:W3:Y:S01]  /*3730*/  MUFU.EX2 R13, R13 ;  /* 0x0000000d000d7308 */ /* 0x000ee20000000800 */
[--C-:B------:R-:W-:Y:S01]  /*3740*/  FFMA.FTZ R33, R49, UR10, -R10.reuse ;  /* 0x0000000a31217c23 */ /* 0x100fe2000801080a */
[--C-:B------:R-:W-:Y:S01]  /*3750*/  FFMA.FTZ R37, R53, UR10, -R10.reuse ;  /* 0x0000000a35257c23 */ /* 0x100fe2000801080a */
[----:B------:R-:W-:Y:S01]  /*3760*/  FMNMX.FTZ R9, R39, R12, !PT ;  /* 0x0000000c27097209 */ /* 0x000fe20007810000 */
[--C-:B------:R-:W-:Y:S01]  /*3770*/  FFMA.FTZ R41, R61, UR10, -R10.reuse ;  /* 0x0000000a3d297c23 */ /* 0x100fe2000801080a */
[--C-:B------:R-:W-:Y:S01]  /*3780*/  FFMA.FTZ R45, R65, UR10, -R10.reuse ;  /* 0x0000000a412d7c23 */ /* 0x100fe2000801080a */
[--C-:B------:R-:W-:Y:S01]  /*3790*/  FFMA.FTZ R142, R44, UR10, -R10.reuse ;  /* 0x0000000a2c8e7c23 */ /* 0x100fe2000801080a */
[----:B------:R-:W-:Y:S01]  /*37a0*/  FMNMX.FTZ R12, R42, R9, !PT ;  /* 0x000000092a0c7209 */ /* 0x000fe20007810000 */
[----:B------:R-:W4:Y:S01]  /*37b0*/  MUFU.EX2 R144, R144 ;  /* 0x0000009000907308 */ /* 0x000f220000000800 */
[--C-:B------:R-:W-:Y:S01]  /*37c0*/  FFMA.FTZ R136, R48, UR10, -R10.reuse ;  /* 0x0000000a30887c23 */ /* 0x100fe2000801080a */
[--C-:B------:R-:W-:Y:S01]  /*37d0*/  FFMA.FTZ R138, R52, UR10, -R10.reuse ;  /* 0x0000000a348a7c23 */ /* 0x100fe2000801080a */
[----:B------:R-:W-:Y:S01]  /*37e0*/  FMNMX.FTZ R9, R43, R12, !PT ;  /* 0x0000000c2b097209 */ /* 0x000fe20007810000 */
[--C-:B------:R-:W-:Y:S01]  /*37f0*/  FFMA.FTZ R132, R56, UR10, -R10.reuse ;  /* 0x0000000a38847c23 */ /* 0x100fe2000801080a */
[--C-:B------:R-:W-:Y:S01]  /*3800*/  FFMA.FTZ R134, R60, UR10, -R10.reuse ;  /* 0x0000000a3c867c23 */ /* 0x100fe2000801080a */
[--C-:B------:R-:W-:Y:S01]  /*3810*/  FFMA.FTZ R128, R64, UR10, -R10.reuse ;  /* 0x0000000a40807c23 */ /* 0x100fe2000801080a */
[----:B------:R-:W-:Y:S01]  /*3820*/  FMNMX.FTZ R12, R46, R9, !PT ;  /* 0x000000092e0c7209 */ /* 0x000fe20007810000 */
[----:B------:R-:W5:Y:S01]  /*3830*/  MUFU.EX2 R15, R15 ;  /* 0x0000000f000f7308 */ /* 0x000f620000000800 */
        /* <DEDUP_REMOVED lines=12> */
[----:B------:R-:W-:-:S02]  /*3900*/  FFMA.FTZ R65, R85, UR10, -R10 ;  /* 0x0000000a55417c23 */ /* 0x000fc4000801080a */
[----:B------:R-:W-:Y:S01]  /*3910*/  FMNMX.FTZ R12, R54, R9, !PT ;  /* 0x00000009360c7209 */ /* 0x000fe20007810000 */
[----:B------:R-:W5:Y:S03]  /*3920*/  MUFU.EX2 R21, R21 ;  /* 0x0000001500157308 */ /* 0x000f660000000800 */
[----:B------:R-:W-:-:S04]  /*3930*/  FMNMX.FTZ R9, R55, R12, !PT ;  /* 0x0000000c37097209 */ /* 0x000fc80007810000 */
[----:B------:R-:W-:Y:S01]  /*3940*/  FMNMX.FTZ R12, R58, R9, !PT ;  /* 0x000000093a0c7209 */ /* 0x000fe20007810000 */
[----:B------:R-:W5:Y:S03]  /*3950*/  MUFU.EX2 R140, R140 ;  /* 0x0000008c008c7308 */ /* 0x000f660000000800 */
[----:B------:R-:W-:-:S04]  /*3960*/  FMNMX.FTZ R9, R59, R12, !PT ;  /* 0x0000000c3b097209 */ /* 0x000fc80007810000 */
[----:B------:R-:W-:Y:S01]  /*3970*/  FMNMX.FTZ R12, R62, R9, !PT ;  /* 0x000000093e0c7209 */ /* 0x000fe20007810000 */
[----:B------:R1:W-:Y:S03]  /*3980*/  MUFU.EX2 R5, R57 ;  /* 0x0000003900057308 */ /* 0x0003e60000000800 */
[----:B------:R-:W-:-:S04]  /*3990*/  FMNMX.FTZ R9, R63, R12, !PT ;  /* 0x0000000c3f097209 */ /* 0x000fc80007810000 */
[----:B------:R-:W-:Y:S01]  /*39a0*/  FMNMX.FTZ R12, R66, R9, !PT ;  /* 0x00000009420c7209 */ /* 0x000fe20007810000 */
[----:B------:R-:W-:Y:S01]  /*39b0*/  MUFU.EX2 R25, R25 ;  /* 0x0000001900197308 */ /* 0x000fe20000000800 */
[----:B-1----:R-:W-:Y:S02]  /*39c0*/  FFMA.FTZ R57, R77, UR10, -R10 ;  /* 0x0000000a4d397c23 */ /* 0x002fe4000801080a */
[----:B------:R-:W-:-:S04]  /*39d0*/  FMNMX.FTZ R9, R67, R12, !PT ;  /* 0x0000000c43097209 */ /* 0x000fc80007810000 */
[----:B------:R-:W-:Y:S01]  /*39e0*/  FMNMX.FTZ R12, R70, R9, !PT ;  /* 0x00000009460c7209 */ /* 0x000fe20007810000 */
[----:B------:R-:W-:Y:S03]  /*39f0*/  MUFU.EX2 R142, R142 ;  /* 0x0000008e008e7308 */ /* 0x000fe60000000800 */
        /* <DEDUP_REMOVED lines=12> */
[----:B------:R-:W-:-:S05]  /*3ac0*/  FMNMX.FTZ R8, R87, R8, !PT ;  /* 0x0000000857087209 */ /* 0x000fca0007810000 */
[----:B------:R-:W1:Y:S01]  /*3ad0*/  SHFL.BFLY PT, R9, R8, 0x2, 0x1f ;  /* 0x0c401f0008097f89 */ /* 0x000e6200000e0000 */
[----:B------:R-:W-:Y:S08]  /*3ae0*/  MUFU.EX2 R37, R37 ;  /* 0x0000002500257308 */ /* 0x000ff00000000800 */
[----:B------:R-:W-:Y:S08]  /*3af0*/  MUFU.EX2 R132, R132 ;  /* 0x0000008400847308 */ /* 0x000ff00000000800 */
[----:B------:R-:W-:Y:S01]  /*3b00*/  MUFU.EX2 R134, R134 ;  /* 0x0000008600867308 */ /* 0x000fe20000000800 */
[----:B-1----:R-:W-:-:S07]  /*3b10*/  FMNMX.FTZ R12, R8, R9, !PT ;  /* 0x00000009080c7209 */ /* 0x002fce0007810000 */
[----:B------:R-:W-:Y:S01]  /*3b20*/  MUFU.EX2 R41, R41 ;  /* 0x0000002900297308 */ /* 0x000fe20000000800 */
[----:B------:R-:W1:Y:S07]  /*3b30*/  SHFL.BFLY PT, R9, R12, 0x1, 0x1f ;  /* 0x0c201f000c097f89 */ /* 0x000e6e00000e0000 */
[----:B------:R-:W-:Y:S08]  /*3b40*/  MUFU.EX2 R128, R128 ;  /* 0x0000008000807308 */ /* 0x000ff00000000800 */
[----:B------:R-:W-:Y:S08]  /*3b50*/  MUFU.EX2 R45, R45 ;  /* 0x0000002d002d7308 */ /* 0x000ff00000000800 */
[----:B------:R-:W-:Y:S01]  /*3b60*/  MUFU.EX2 R130, R130 ;  /* 0x0000008200827308 */ /* 0x000fe20000000800 */
[----:B-1----:R-:W-:-:S04]  /*3b70*/  FMNMX.FTZ R9, R12, R9, !PT ;  /* 0x000000090c097209 */ /* 0x002fc80007810000 */
[C---:B------:R-:W-:Y:S01]  /*3b80*/  FSETP.NEU.FTZ.AND P2, PT, R9.reuse, -INF , PT ;  /* 0xff8000000900780b */ /* 0x040fe20003f5d000 */
[----:B------:R-:W-:Y:S02]  /*3b90*/  FMUL.FTZ R28, R9, UR10 ;  /* 0x0000000a091c7c20 */ /* 0x000fe40008410000 */
[----:B------:R-:W-:Y:S03]  /*3ba0*/  MUFU.EX2 R49, R49 ;  /* 0x0000003100317308 */ /* 0x000fe60000000800 */
[----:B------:R-:W-:Y:S02]  /*3bb0*/  FSEL R28, R28, RZ, P2 ;  /* 0x000000ff1c1c7208 */ /* 0x000fe40001000000 */
[----:B------:R-:W-:-:S03]  /*3bc0*/  PLOP3.LUT P2, PT, PT, PT, UP0, 0x40, 0x0 ;  /* 0x000000000000781c */ /* 0x000fc60003f4e808 */
[----:B------:R-:W-:Y:S01]  /*3bd0*/  MUFU.EX2 R124, R124 ;  /* 0x0000007c007c7308 */ /* 0x000fe20000000800 */
[--C-:B------:R-:W-:Y:S01]  /*3be0*/  FFMA.FTZ R8, R27, UR10, -R28.reuse ;  /* 0x0000000a1b087c23 */ /* 0x100fe2000801081c */
[----:B------:R-:W-:Y:S01]  /*3bf0*/  FADD.FTZ R27, R148, R11 ;  /* 0x0000000b941b7221 */ /* 0x000fe20000010000 */
[--C-:B------:R-:W-:Y:S01]  /*3c00*/  FFMA.FTZ R149, R26, UR10, -R28.reuse ;  /* 0x0000000a1a957c23 */ /* 0x100fe2000801081c */
[--C-:B------:R-:W-:Y:S01]  /*3c10*/  FFMA.FTZ R151, R30, UR10, -R28.reuse ;  /* 0x0000000a1e977c23 */ /* 0x100fe2000801081c */
[--C-:B------:R-:W-:Y:S01]  /*3c20*/  FFMA.FTZ R10, R31, UR10, -R28.reuse ;  /* 0x0000000a1f0a7c23 */ /* 0x100fe2000801081c */
[----:B--2---:R-:W-:Y:S01]  /*3c30*/  FADD.FTZ R32, R150, R27 ;  /* 0x0000001b96207221 */ /* 0x004fe20000010000 */
[--C-:B------:R-:W-:Y:S01]  /*3c40*/  FFMA.FTZ R145, R34, UR10, -R28.reuse ;  /* 0x0000000a22917c23 */ /* 0x100fe2000801081c */
[----:B------:R-:W-:Y:S01]  /*3c50*/  MUFU.EX2 R8, R8 ;  /* 0x0000000800087308 */ /* 0x000fe20000000800 */
[----:B------:R-:W-:Y:S01]  /*3c60*/  FFMA.FTZ R12, R35, UR10, -R28 ;  /* 0x0000000a230c7c23 */ /* 0x000fe2000801081c */
[----:B---3--:R-:W-:Y:S01]  /*3c70*/  FADD.FTZ R27, R13, R32 ;  /* 0x000000200d1b7221 */ /* 0x008fe20000010000 */
[--C-:B------:R-:W-:Y:S01]  /*3c80*/  FFMA.FTZ R147, R38, UR10, -R28.reuse ;  /* 0x0000000a26937c23 */ /* 0x100fe2000801081c */
[--C-:B------:R-:W-:Y:S01]  /*3c90*/  FFMA.FTZ R14, R39, UR10, -R28.reuse ;  /* 0x0000000a270e7c23 */ /* 0x100fe2000801081c */
[--C-:B------:R-:W-:Y:S01]  /*3ca0*/  FFMA.FTZ R141, R42, UR10, -R28.reuse ;  /* 0x0000000a2a8d7c23 */ /* 0x100fe2000801081c */
[----:B----4-:R-:W-:Y:S01]  /*3cb0*/  FADD.FTZ R32, R144, R27 ;  /* 0x0000001b90207221 */ /* 0x010fe20000010000 */
[--C-:B------:R-:W-:Y:S01]  /*3cc0*/  FFMA.FTZ R20, R43, UR10, -R28.reuse ;  /* 0x0000000a2b147c23 */ /* 0x100fe2000801081c */
[----:B------:R-:W1:Y:S01]  /*3cd0*/  MUFU.EX2 R149, R149 ;  /* 0x0000009500957308 */ /* 0x000e620000000800 */
[----:B------:R-:W-:Y:S01]  /*3ce0*/  FFMA.FTZ R143, R46, UR10, -R28 ;  /* 0x0000000a2e8f7c23 */ /* 0x000fe2000801081c */
[----:B-----5:R-:W-:Y:S01]  /*3cf0*/  FADD.FTZ R27, R15, R32 ;  /* 0x000000200f1b7221 */ /* 0x020fe20000010000 */
[--C-:B------:R-:W-:Y:S01]  /*3d00*/  FFMA.FTZ R24, R47, UR10, -R28.reuse ;  /* 0x0000000a2f187c23 */ /* 0x100fe2000801081c */
[--C-:B------:R-:W-:Y:S01]  /*3d10*/  FFMA.FTZ R137, R50, UR10, -R28.reuse ;  /* 0x0000000a32897c23 */ /* 0x100fe2000801081c */
[--C-:B------:R-:W-:Y:S01]  /*3d20*/  FFMA.FTZ R26, R51, UR10, -R28.reuse ;  /* 0x0000000a331a7c23 */ /* 0x100fe2000801081c */
[----:B------:R-:W-:Y:S01]  /*3d30*/  FADD.FTZ R34, R146, R27 ;  /* 0x0000001b92227221 */ /* 0x000fe20000010000 */
[--C-:B------:R-:W-:Y:S01]  /*3d40*/  FFMA.FTZ R139, R54, UR10, -R28.reuse ;  /* 0x0000000a368b7c23 */ /* 0x100fe2000801081c */
[----:B------:R-:W2:Y:S01]  /*3d50*/  MUFU.EX2 R151, R151 ;  /* 0x0000009700977308 */ /* 0x000ea20000000800 */
[----:B------:R-:W-:Y:S01]  /*3d60*/  FFMA.FTZ R30, R55, UR10, -R28 ;  /* 0x0000000a371e7c23 */ /* 0x000fe2000801081c */
[----:B------:R-:W-:Y:S01]  /*3d70*/  FADD.FTZ R27, R21, R34 ;  /* 0x00000022151b7221 */ /* 0x000fe20000010000 */
[--C-:B------:R-:W-:Y:S01]  /*3d80*/  FFMA.FTZ R133, R58, UR10, -R28.reuse ;  /* 0x0000000a3a857c23 */ /* 0x100fe2000801081c */
[--C-:B------:R-:W-:Y:S01]  /*3d90*/  FFMA.FTZ R32, R59, UR10, -R28.reuse ;  /* 0x0000000a3b207c23 */ /* 0x100fe2000801081c */
[----:B------:R-:W-:Y:S01]  /*3da0*/  FFMA.FTZ R135, R62, UR10, -R28 ;  /* 0x0000000a3e877c23 */ /* 0x000fe2000801081c */
[----:B------:R-:W-:Y:S01]  /*3db0*/  FADD.FTZ R34, R140, R27 ;  /* 0x0000001b8c227221 */ /* 0x000fe20000010000 */
[----:B------:R-:W-:Y:S01]  /*3dc0*/  F2FP.BF16.F32.PACK_AB R148, R11, R148 ;  /* 0x000000940b94723e */ /* 0x000fe200000010ff */
[----:B------:R-:W3:Y:S01]  /*3dd0*/  MUFU.EX2 R10, R10 ;  /* 0x0000000a000a7308 */ /* 0x000ee20000000800 */
[----:B-1----:R-:W-:Y:S01]  /*3de0*/  FADD.FTZ R36, R149, R8 ;  /* 0x0000000895247221 */ /* 0x002fe20000010000 */
[----:B------:R-:W-:Y:S01]  /*3df0*/  FADD.FTZ R31, R25, R34 ;  /* 0x00000022191f7221 */ /* 0x000fe20000010000 */
[--C-:B------:R-:W-:Y:S01]  /*3e00*/  FFMA.FTZ R34, R63, UR10, -R28.reuse ;  /* 0x0000000a3f227c23 */ /* 0x100fe2000801081c */
[--C-:B------:R-:W-:Y:S01]  /*3e10*/  FFMA.FTZ R129, R66, UR10, -R28.reuse ;  /* 0x0000000a42817c23 */ /* 0x100fe2000801081c */
[----:B------:R-:W-:Y:S01]  /*3e20*/  F2FP.BF16.F32.PACK_AB R150, R13, R150 ;  /* 0x000000960d96723e */ /* 0x000fe200000010ff */
[----:B------:R-:W-:Y:S01]  /*3e30*/  FADD.FTZ R38, R142, R31 ;  /* 0x0000001f8e267221 */ /* 0x000fe20000010000 */
[----:B------:R-:W-:Y:S01]  /*3e40*/  FFMA.FTZ R67, R67, UR10, -R28 ;  /* 0x0000000a43437c23 */ /* 0x000fe2000801081c */
[----:B------:R-:W1:Y:S01]  /*3e50*/  MUFU.EX2 R145, R145 ;  /* 0x0000009100917308 */ /* 0x000e620000000800 */
[----:B--2---:R-:W-:Y:S01]  /*3e60*/  FADD.FTZ R27, R151, R36 ;  /* 0x00000024971b7221 */ /* 0x004fe20000010000 */
[----:B------:R-:W-:Y:S01]  /*3e70*/  FADD.FTZ R31, R29, R38 ;  /* 0x000000261d1f7221 */ /* 0x000fe20000010000 */
[--C-:B------:R-:W-:Y:S01]  /*3e80*/  FFMA.FTZ R131, R70, UR10, -R28.reuse ;  /* 0x0000000a46837c23 */ /* 0x100fe2000801081c */
[--C-:B------:R-:W-:Y:S01]  /*3e90*/  FFMA.FTZ R71, R71, UR10, -R28.reuse ;  /* 0x0000000a47477c23 */ /* 0x100fe2000801081c */
[--C-:B------:R-:W-:Y:S01]  /*3ea0*/  FFMA.FTZ R74, R74, UR10, -R28.reuse ;  /* 0x0000000a4a4a7c23 */ /* 0x100fe2000801081c */
[----:B------:R-:W-:Y:S01]  /*3eb0*/  FADD.FTZ R38, R136, R31 ;  /* 0x0000001f88267221 */ /* 0x000fe20000010000 */
[----:B------:R-:W-:Y:S01]  /*3ec0*/  FFMA.FTZ R75, R75, UR10, -R28 ;  /* 0x0000000a4b4b7c23 */ /* 0x000fe2000801081c */
[----:B------:R-:W2:Y:S01]  /*3ed0*/  MUFU.EX2 R12, R12 ;  /* 0x0000000c000c7308 */ /* 0x000ea20000000800 */
[----:B---3--:R-:W-:Y:S01]  /*3ee0*/  FADD.FTZ R36, R10, R27 ;  /* 0x0000001b0a247221 */ /* 0x008fe20000010000 */
[----:B------:R-:W-:Y:S01]  /*3ef0*/  FADD.FTZ R31, R33, R38 ;  /* 0x00000026211f7221 */ /* 0x000fe20000010000 */
[--C-:B------:R-:W-:Y:S01]  /*3f00*/  FFMA.FTZ R78, R78, UR10, -R28.reuse ;  /* 0x0000000a4e4e7c23 */ /* 0x100fe2000801081c */
[--C-:B------:R-:W-:Y:S01]  /*3f10*/  FFMA.FTZ R79, R79, UR10, -R28.reuse ;  /* 0x0000000a4f4f7c23 */ /* 0x100fe2000801081c */
[--C-:B------:R-:W-:Y:S01]  /*3f20*/  FFMA.FTZ R82, R82, UR10, -R28.reuse ;  /* 0x0000000a52527c23 */ /* 0x100fe2000801081c */
[----:B------:R-:W-:Y:S01]  /*3f30*/  FADD.FTZ R38, R138, R31 ;  /* 0x0000001f8a267221 */ /* 0x000fe20000010000 */
[----:B------:R-:W-:Y:S01]  /*3f40*/  FFMA.FTZ R83, R83, UR10, -R28 ;  /* 0x0000000a53537c23 */ /* 0x000fe2000801081c */
[----:B------:R-:W3:Y:S01]  /*3f50*/  MUFU.EX2 R147, R147 ;  /* 0x0000009300937308 */ /* 0x000ee20000000800 */
[----:B-1----:R-:W-:Y:S01]  /*3f60*/  FADD.FTZ R27, R145, R36 ;  /* 0x00000024911b7221 */ /* 0x002fe20000010000 */
[----:B------:R-:W-:Y:S01]  /*3f70*/  FADD.FTZ R31, R37, R38 ;  /* 0x00000026251f7221 */ /* 0x000fe20000010000 */
[--C-:B------:R-:W-:Y:S01]  /*3f80*/  FFMA.FTZ R86, R86, UR10, -R28.reuse ;  /* 0x0000000a56567c23 */ /* 0x100fe2000801081c */
[----:B------:R-:W-:Y:S01]  /*3f90*/  FFMA.FTZ R28, R87, UR10, -R28 ;  /* 0x0000000a571c7c23 */ /* 0x000fe2000801081c */
[----:B------:R-:W-:Y:S01]  /*3fa0*/  F2FP.BF16.F32.PACK_AB R149, R8, R149 ;  /* 0x000000950895723e */ /* 0x000fe200000010ff */
[----:B------:R-:W-:Y:S01]  /*3fb0*/  FADD.FTZ R38, R132, R31 ;  /* 0x0000001f84267221 */ /* 0x000fe20000010000 */
[C---:B------:R-:W-:Y:S01]  /*3fc0*/  F2FP.BF16.F32.PACK_AB R132, R5.reuse, R132 ;  /* 0x000000840584723e */ /* 0x040fe200000010ff */
[----:B------:R-:W1:Y:S01]  /*3fd0*/  MUFU.EX2 R14, R14 ;  /* 0x0000000e000e7308 */ /* 0x000e620000000800 */
[----:B--2---:R-:W-:Y:S01]  /*3fe0*/  FADD.FTZ R36, R12, R27 ;  /* 0x0000001b0c247221 */ /* 0x004fe20000010000 */
[----:B------:R-:W-:Y:S01]  /*3ff0*/  FADD.FTZ R31, R5, R38 ;  /* 0x00000026051f7221 */ /* 0x000fe20000010000 */
[----:B------:R-:W-:-:S02]  /*4000*/  F2FP.BF16.F32.PACK_AB R144, R15, R144 ;  /* 0x000000900f90723e */ /* 0x000fc400000010ff */
[----:B------:R-:W-:Y:S01]  /*4010*/  F2FP.BF16.F32.PACK_AB R146, R21, R146 ;  /* 0x000000921592723e */ /* 0x000fe200000010ff */
[----:B------:R-:W-:Y:S01]  /*4020*/  FADD.FTZ R40, R134, R31 ;  /* 0x0000001f86287221 */ /* 0x000fe20000010000 */
[----:B------:R-:W-:Y:S01]  /*4030*/  F2FP.BF16.F32.PACK_AB R140, R25, R140 ;  /* 0x0000008c198c723e */ /* 0x000fe200000010ff */
[----:B------:R-:W2:Y:S01]  /*4040*/  MUFU.EX2 R141, R141 ;  /* 0x0000008d008d7308 */ /* 0x000ea20000000800 */
[----:B---3--:R-:W-:Y:S01]  /*4050*/  FADD.FTZ R27, R147, R36 ;  /* 0x00000024931b7221 */ /* 0x008fe20000010000 */
[----:B------:R-:W-:Y:S01]  /*4060*/  FADD.FTZ R31, R41, R40 ;  /* 0x00000028291f7221 */ /* 0x000fe20000010000 */
[----:B------:R-:W-:Y:S02]  /*4070*/  F2FP.BF16.F32.PACK_AB R142, R29, R142 ;  /* 0x0000008e1d8e723e */ /* 0x000fe400000010ff */
[----:B------:R-:W-:Y:S01]  /*4080*/  F2FP.BF16.F32.PACK_AB R136, R33, R136 ;  /* 0x000000882188723e */ /* 0x000fe200000010ff */
[----:B------:R-:W-:Y:S01]  /*4090*/  FADD.FTZ R40, R128, R31 ;  /* 0x0000001f80287221 */ /* 0x000fe20000010000 */
[----:B------:R-:W-:Y:S01]  /*40a0*/  F2FP.BF16.F32.PACK_AB R138, R37, R138 ;  /* 0x0000008a258a723e */ /* 0x000fe200000010ff */
[----:B------:R-:W3:Y:S01]  /*40b0*/  MUFU.EX2 R20, R20 ;  /* 0x0000001400147308 */ /* 0x000ee20000000800 */
[----:B-1----:R-:W-:Y:S01]  /*40c0*/  FADD.FTZ R36, R14, R27 ;  /* 0x0000001b0e247221 */ /* 0x002fe20000010000 */
[----:B------:R-:W-:-:S02]  /*40d0*/  F2FP.BF16.F32.PACK_AB R134, R41, R134 ;  /* 0x000000862986723e */ /* 0x000fc400000010ff */
[----:B------:R-:W-:Y:S02]  /*40e0*/  F2FP.BF16.F32.PACK_AB R128, R45, R128 ;  /* 0x000000802d80723e */ /* 0x000fe400000010ff */
[----:B------:R-:W-:Y:S02]  /*40f0*/  F2FP.BF16.F32.PACK_AB R151, R10, R151 ;  /* 0x000000970a97723e */ /* 0x000fe400000010ff */
[----:B------:R-:W1:Y:S01]  /*4100*/  MUFU.EX2 R143, R143 ;  /* 0x0000008f008f7308 */ /* 0x000e620000000800 */
[----:B--2---:R-:W-:Y:S01]  /*4110*/  FADD.FTZ R27, R141, R36 ;  /* 0x000000248d1b7221 */ /* 0x004fe20000010000 */
[----:B------:R-:W-:Y:S02]  /*4120*/  F2FP.BF16.F32.PACK_AB R145, R12, R145 ;  /* 0x000000910c91723e */ /* 0x000fe400000010ff */
[----:B------:R-:W-:-:S04]  /*4130*/  F2FP.BF16.F32.PACK_AB R147, R14, R147 ;  /* 0x000000930e93723e */ /* 0x000fc800000010ff */
[----:B------:R-:W2:Y:S01]  /*4140*/  MUFU.EX2 R24, R24 ;  /* 0x0000001800187308 */ /* 0x000ea20000000800 */
[C---:B---3--:R-:W-:Y:S01]  /*4150*/  FADD.FTZ R36, R20.reuse, R27 ;  /* 0x0000001b14247221 */ /* 0x048fe20000010000 */
[----:B------:R-:W-:-:S06]  /*4160*/  F2FP.BF16.F32.PACK_AB R141, R20, R141 ;  /* 0x0000008d148d723e */ /* 0x000fcc00000010ff */
[----:B------:R-:W3:Y:S01]  /*4170*/  MUFU.EX2 R137, R137 ;  /* 0x0000008900897308 */ /* 0x000ee20000000800 */
[----:B-1----:R-:W-:-:S07]  /*4180*/  FADD.FTZ R27, R143, R36 ;  /* 0x000000248f1b7221 */ /* 0x002fce0000010000 */
[----:B------:R-:W1:Y:S01]  /*4190*/  MUFU.EX2 R26, R26 ;  /* 0x0000001a001a7308 */ /* 0x000e620000000800 */
[C---:B--2---:R-:W-:Y:S01]  /*41a0*/  FADD.FTZ R38, R24.reuse, R27 ;  /* 0x0000001b18267221 */ /* 0x044fe20000010000 */
[----:B------:R-:W-:-:S06]  /*41b0*/  F2FP.BF16.F32.PACK_AB R143, R24, R143 ;  /* 0x0000008f188f723e */ /* 0x000fcc00000010ff */
[----:B------:R-:W2:Y:S01]  /*41c0*/  MUFU.EX2 R139, R139 ;  /* 0x0000008b008b7308 */ /* 0x000ea20000000800 */
[----:B---3--:R-:W-:-:S07]  /*41d0*/  FADD.FTZ R27, R137, R38 ;  /* 0x00000026891b7221 */ /* 0x008fce0000010000 */
[----:B------:R-:W3:Y:S01]  /*41e0*/  MUFU.EX2 R30, R30 ;  /* 0x0000001e001e7308 */ /* 0x000ee20000000800 */
[C---:B-1----:R-:W-:Y:S01]  /*41f0*/  FADD.FTZ R38, R26.reuse, R27 ;  /* 0x0000001b1a267221 */ /* 0x042fe20000010000 */
[----:B------:R-:W-:Y:S01]  /*4200*/  FADD.FTZ R27, R45, R40 ;  /* 0x000000282d1b7221 */ /* 0x000fe20000010000 */
[----:B------:R-:W-:-:S03]  /*4210*/  F2FP.BF16.F32.PACK_AB R137, R26, R137 ;  /* 0x000000891a89723e */ /* 0x000fc600000010ff */
[----:B------:R-:W-:Y:S01]  /*4220*/  FADD.FTZ R40, R130, R27 ;  /* 0x0000001b82287221 */ /* 0x000fe20000010000 */
[----:B------:R-:W-:Y:S01]  /*4230*/  F2FP.BF16.F32.PACK_AB R130, R49, R130 ;  /* 0x000000823182723e */ /* 0x000fe200000010ff */
[----:B------:R-:W1:Y:S01]  /*4240*/  MUFU.EX2 R133, R133 ;  /* 0x0000008500857308 */ /* 0x000e620000000800 */
[----:B--2---:R-:W-:Y:S01]  /*4250*/  FADD.FTZ R11, R139, R38 ;  /* 0x000000268b0b7221 */ /* 0x004fe20000010000 */
[----:B------:R-:W-:-:S04]  /*4260*/  FADD.FTZ R13, R49, R40 ;  /* 0x00000028310d7221 */ /* 0x000fc80000010000 */
[----:B------:R-:W-:Y:S02]  /*4270*/  FADD.FTZ R40, R124, R13 ;  /* 0x0000000d7c287221 */ /* 0x000fe40000010000 */
        /* <DEDUP_REMOVED lines=9> */
[C---:B---3--:R-:W-:Y:S01]  /*4310*/  FADD.FTZ R13, R53.reuse, R40 ;  /* 0x00000028350d7221 */ /* 0x048fe20000010000 */
[----:B------:R-:W-:-:S06]  /*4320*/  F2FP.BF16.F32.PACK_AB R124, R53, R124 ;  /* 0x0000007c357c723e */ /* 0x000fcc00000010ff */
[----:B------:R-:W3:Y:S01]  /*4330*/  MUFU.EX2 R34, R34 ;  /* 0x0000002200227308 */ /* 0x000ee20000000800 */
[----:B-1----:R-:W-:-:S07]  /*4340*/  FADD.FTZ R11, R135, R38 ;  /* 0x00000026870b7221 */ /* 0x002fce0000010000 */
[----:B------:R-:W1:Y:S01]  /*4350*/  MUFU.EX2 R57, R57 ;  /* 0x0000003900397308 */ /* 0x000e620000000800 */
[----:B--2---:R-:W-:-:S07]  /*4360*/  FADD.FTZ R40, R126, R13 ;  /* 0x0000000d7e287221 */ /* 0x004fce0000010000 */
[----:B------:R-:W2:Y:S01]  /*4370*/  MUFU.EX2 R129, R129 ;  /* 0x0000008100817308 */ /* 0x000ea20000000800 */
[C---:B---3--:R-:W-:Y:S01]  /*4380*/  FADD.FTZ R38, R34.reuse, R11 ;  /* 0x0000000b22267221 */ /* 0x048fe20000010000 */
[----:B------:R-:W-:-:S06]  /*4390*/  F2FP.BF16.F32.PACK_AB R135, R34, R135 ;  /* 0x000000872287723e */ /* 0x000fcc00000010ff */
[----:B------:R-:W3:Y:S01]  /*43a0*/  MUFU.EX2 R120, R120 ;  /* 0x0000007800787308 */ /* 0x000ee20000000800 */
[C---:B-1----:R-:W-:Y:S01]  /*43b0*/  FADD.FTZ R11, R57.reuse, R40 ;  /* 0x00000028390b7221 */ /* 0x042fe20000010000 */
[----:B------:R-:W-:-:S06]  /*43c0*/  F2FP.BF16.F32.PACK_AB R126, R57, R126 ;  /* 0x0000007e397e723e */ /* 0x000fcc00000010ff */
[----:B------:R-:W1:Y:S01]  /*43d0*/  MUFU.EX2 R4, R67 ;  /* 0x0000004300047308 */ /* 0x000e620000000800 */
[----:B--2---:R-:W-:-:S07]  /*43e0*/  FADD.FTZ R5, R129, R38 ;  /* 0x0000002681057221 */ /* 0x004fce0000010000 */
[----:B------:R-:W2:Y:S01]  /*43f0*/  MUFU.EX2 R61, R61 ;  /* 0x0000003d003d7308 */ /* 0x000ea20000000800 */
[----:B---3--:R-:W-:-:S07]  /*4400*/  FADD.FTZ R40, R120, R11 ;  /* 0x0000000b78287221 */ /* 0x008fce0000010000 */
[----:B------:R-:W3:Y:S01]  /*4410*/  MUFU.EX2 R131, R131 ;  /* 0x0000008300837308 */ /* 0x000ee20000000800 */
[C---:B-1----:R-:W-:Y:S01]  /*4420*/  FADD.FTZ R38, R4.reuse, R5 ;  /* 0x0000000504267221 */ /* 0x042fe20000010000 */
[----:B------:R-:W-:-:S06]  /*4430*/  F2FP.BF16.F32.PACK_AB R129, R4, R129 ;  /* 0x000000810481723e */ /* 0x000fcc00000010ff */
[----:B------:R-:W1:Y:S01]  /*4440*/  MUFU.EX2 R122, R122 ;  /* 0x0000007a007a7308 */ /* 0x000e620000000800 */
[C---:B--2---:R-:W-:Y:S01]  /*4450*/  FADD.FTZ R11, R61.reuse, R40 ;  /* 0x000000283d0b7221 */ /* 0x044fe20000010000 */
[----:B------:R-:W-:-:S06]  /*4460*/  F2FP.BF16.F32.PACK_AB R120, R61, R120 ;  /* 0x000000783d78723e */ /* 0x000fcc00000010ff */
[----:B------:R-:W2:Y:S01]  /*4470*/  MUFU.EX2 R36, R71 ;  /* 0x0000004700247308 */ /* 0x000ea20000000800 */
[----:B---3--:R-:W-:-:S07]  /*4480*/  FADD.FTZ R5, R131, R38 ;  /* 0x0000002683057221 */ /* 0x008fce0000010000 */
        /* <DEDUP_REMOVED lines=17> */
[----:B------:R-:W-:-:S06]  /*45a0*/  F2FP.BF16.F32.PACK_AB R127, R79, R78 ;  /* 0x0000004e4f7f723e */ /* 0x000fcc00000010ff */
[----:B------:R-:W1:Y:S01]  /*45b0*/  MUFU.EX2 R86, R86 ;  /* 0x0000005600567308 */ /* 0x000e620000000800 */
[----:B--2---:R-:W-:-:S07]  /*45c0*/  FADD.FTZ R8, R82, R11 ;  /* 0x0000000b52087221 */ /* 0x004fce0000010000 */
[----:B------:R-:W2:Y:S01]  /*45d0*/  MUFU.EX2 R123, R28 ;  /* 0x0000001c007b7308 */ /* 0x000ea20000000800 */
[C---:B---3--:R-:W-:Y:S01]  /*45e0*/  FADD.FTZ R11, R83.reuse, R8 ;  /* 0x00000008530b7221 */ /* 0x048fe20000010000 */
[----:B------:R-:W-:Y:S01]  /*45f0*/  F2FP.BF16.F32.PACK_AB R121, R83, R82 ;  /* 0x000000525379723e */ /* 0x000fe200000010ff */
[----:B------:R-:W-:Y:S02]  /*4600*/  VIADD R8, R88, 0xfffffffe ;  /* 0xfffffffe58087836 */ /* 0x000fe40000000000 */
[----:B-1----:R-:W-:-:S04]  /*4610*/  FADD.FTZ R4, R86, R11 ;  /* 0x0000000b56047221 */ /* 0x002fc80000010000 */
[C---:B--2---:R-:W-:Y:S01]  /*4620*/  FADD.FTZ R4, R123.reuse, R4 ;  /* 0x000000047b047221 */ /* 0x044fe20000010000 */
[----:B------:R-:W-:Y:S01]  /*4630*/  F2FP.BF16.F32.PACK_AB R123, R123, R86 ;  /* 0x000000567b7b723e */ /* 0x000fe200000010ff */
[----:B------:R-:W-:Y:S06]  /*4640*/  @P2 BRA `(.L_x_675) ;  /* 0x0000000000442947 */ /* 0x000fec0003800000 */
        /* <DEDUP_REMOVED lines=10> */
.L_x_676:
[----:B------:R-:W-:-:S11]  /*46f0*/  UISETP.NE.AND UP1, UPT, UR7, 0x1, UPT ;  /* 0x000000010700788c */ /* 0x000fd6000bf25270 */
[----:B------:R-:W-:Y:S02]  /*4700*/  @UP1 ULDC.64 UR18, c[0x0][0x9e8] ;  /* 0x00027a0000121ab9 */ /* 0x000fe40000000a00 */
[----:B------:R-:W-:-:S04]  /*4710*/  UIMAD.WIDE.U32 UR14, UR11, UR18, URZ ;  /* 0x000000120b0e72a5 */ /* 0x000fc8000f8e003f */
[----:B------:R-:W-:-:S12]  /*4720*/  @UP1 USHF.R.U32.HI UR11, URZ, UR19, UR15 ;  /* 0x000000133f0b1299 */ /* 0x000fd8000801160f */
.L_x_677:
[----:B------:R-:W-:-:S04]  /*4730*/  UIMAD UR7, UR11, UR7, UR7 ;  /* 0x000000070b0772a4 */ /* 0x000fc8000f8e0207 */
[----:B------:R-:W-:-:S04]  /*4740*/  UISETP.LT.AND UP1, UPT, UR6, UR7, UPT ;  /* 0x000000070600728c */ /* 0x000fc8000bf21270 */
[----:B------:R-:W-:-:S12]  /*4750*/  USEL UR6, UR6, UR7, UP1 ;  /* 0x0000000706067287 */ /* 0x000fd80008800000 */
.L_x_675:
[----:B------:R-:W-:Y:S01]  /*4760*/  USHF.R.S32.HI UR7, URZ, 0x1f, UR6 ;  /* 0x0000001f3f077899 */ /* 0x000fe20008011406 */
[----:B------:R-:W-:Y:S02]  /*4770*/  CS2R R118, SRZ ;  /* 0x0000000000767805 */ /* 0x000fe4000001ff00 */
[----:B------:R-:W-:Y:S02]  /*4780*/  CS2R R116, SRZ ;  /* 0x0000000000747805 */ /* 0x000fe4000001ff00 */
[----:B------:R-:W-:Y:S01]  /*4790*/  CS2R R114, SRZ ;  /* 0x0000000000727805 */ /* 0x000fe2000001ff00 */
[----:B------:R-:W-:Y:S01]  /*47a0*/  ULEA.HI UR7, UR7, UR6, URZ, 0x7 ;  /* 0x0000000607077291 */ /* 0x000fe2000f8f383f */
[----:B------:R-:W-:Y:S02]  /*47b0*/  CS2R R112, SRZ ;  /* 0x0000000000707805 */ /* 0x000fe4000001ff00 */
[----:B------:R-:W-:Y:S02]  /*47c0*/  CS2R R110, SRZ ;  /* 0x00000000006e7805 */ /* 0x000fe4000001ff00 */
[----:B------:R-:W-:Y:S01]  /*47d0*/  CS2R R108, SRZ ;  /* 0x00000000006c7805 */ /* 0x000fe2000001ff00 */
[----:B------:R-:W-:Y:S01]  /*47e0*/  USHF.R.S32.HI UR7, URZ, 0x7, UR7 ;  /* 0x000000073f077899 */ /* 0x000fe20008011407 */
[----:B------:R-:W-:-:S02]  /*47f0*/  CS2R R106, SRZ ;  /* 0x00000000006a7805 */ /* 0x000fc4000001ff00 */
[----:B------:R-:W-:Y:S02]  /*4800*/  CS2R R104, SRZ ;  /* 0x0000000000687805 */ /* 0x000fe4000001ff00 */
[----:B------:R-:W-:Y:S01]  /*4810*/  CS2R R102, SRZ ;  /* 0x0000000000667805 */ /* 0x000fe2000001ff00 */
[----:B------:R-:W-:Y:S01]  /*4820*/  UISETP.LT.AND UP1, UPT, UR45, UR7, UPT ;  /* 0x000000072d00728c */ /* 0x000fe2000bf21270 */
[----:B------:R-:W-:Y:S02]  /*4830*/  CS2R R100, SRZ ;  /* 0x0000000000647805 */ /* 0x000fe4000001ff00 */
[----:B------:R-:W-:Y:S02]  /*4840*/  CS2R R98, SRZ ;  /* 0x0000000000627805 */ /* 0x000fe4000001ff00 */
[----:B------:R-:W-:Y:S01]  /*4850*/  CS2R R96, SRZ ;  /* 0x0000000000607805 */ /* 0x000fe2000001ff00 */
[----:B------:R-:W-:Y:S01]  /*4860*/  USEL UR28, UR45, UR7, !UP1 ;  /* 0x000000072d1c7287 */ /* 0x000fe2000c800000 */
[----:B------:R-:W-:-:S02]  /*4870*/  CS2R R94, SRZ ;  /* 0x00000000005e7805 */ /* 0x000fc4000001ff00 */
[----:B------:R-:W-:Y:S02]  /*4880*/  CS2R R92, SRZ ;  /* 0x00000000005c7805 */ /* 0x000fe4000001ff00 */
[----:B------:R-:W-:Y:S02]  /*4890*/  CS2R R90, SRZ ;  /* 0x00000000005a7805 */ /* 0x000fe4000001ff00 */
[----:B------:R-:W-:Y:S02]  /*48a0*/  CS2R R88, SRZ ;  /* 0x0000000000587805 */ /* 0x000fe4000001ff00 */
[----:B------:R-:W-:-:S13]  /*48b0*/  ISETP.GE.AND P2, PT, R8, UR28, PT ;  /* 0x0000001c08007c0c */ /* 0x000fda000bf46270 */
[----:B------:R-:W-:Y:S05]  /*48c0*/  @!P2 BRA `(.L_x_678) ;  /* 0x0000002c0058a947 */ /* 0x000fea0003800000 */
[----:B------:R-:W-:Y:S01]  /*48d0*/  IMAD.IADD R10, R0, 0x1, R7 ;  /* 0x00000001000a7824 */ /* 0x000fe200078e0207 */
[----:B------:R-:W-:Y:S01]  /*48e0*/  ULDC UR22, c[0x0][0x9e4] ;  /* 0x0002790000167ab9 */ /* 0x000fe20000000800 */
[----:B------:R-:W-:Y:S01]  /*48f0*/  IMAD.MOV.U32 R119, RZ, RZ, RZ ;  /* 0x000000ffff777224 */ /* 0x000fe200078e00ff */
[----:B------:R-:W-:Y:S01]  /*4900*/  ULDC UR23, c[0x0][0x9dc] ;  /* 0x0002770000177ab9 */ /* 0x000fe20000000800 */
[----:B------:R-:W-:Y:S01]  /*4910*/  ULDC UR25, c[0x0][0x288] ;  /* 0x0000a20000197ab9 */ /* 0x000fe20000000800 */
[----:B------:R-:W-:Y:S01]  /*4920*/  ULDC UR21, c[0x0][0x988] ;  /* 0x0002620000157ab9 */ /* 0x000fe20000000800 */
[----:B------:R-:W-:-:S05]  /*4930*/  ULDC UR24, c[0x0][0x9e0] ;  /* 0x0002780000187ab9 */ /* 0x000fca0000000800 */
.L_x_695:
[----:B------:R-:W-:Y:S01]  /*4940*/  UIADD3 UR27, UR39, 0x1, URZ ;  /* 0x00000001271b7890 */ /* 0x000fe2000fffe03f */
[----:B------:R-:W-:-:S03]  /*4950*/  ISETP.NE.AND P3, PT, RZ, UR41, PT ;  /* 0x00000029ff007c0c */ /* 0x000fc6000bf65270 */
[----:B------:R-:W-:-:S04]  /*4960*/  UISETP.NE.AND UP1, UPT, UR27, 0x2, UPT ;  /* 0x000000021b00788c */ /* 0x000fc8000bf25270 */
[----:B------:R-:W-:Y:S02]  /*4970*/  USEL UR26, URZ, 0x1, UP1 ;  /* 0x000000013f1a7887 */ /* 0x000fe40008800000 */
[----:B------:R-:W-:Y:S02]  /*4980*/  USEL UR27, UR27, URZ, UP1 ;  /* 0x0000003f1b1b7287 */ /* 0x000fe40008800000 */
[----:B------:R-:W-:Y:S02]  /*4990*/  ULOP3.LUT UR26, UR37, UR26, URZ, 0x3c, !UPT ;  /* 0x0000001a251a7292 */ /* 0x000fe4000f8e3c3f */
[----:B------:R-:W-:Y:S10]  /*49a0*/  @P3 BRA `(.L_x_679) ;  /* 0x00000000002c3947 */ /* 0x000ff40003800000 */
[----:B------:R-:W-:Y:S05]  /*49b0*/  @!P0 BRA `(.L_x_680) ;  /* 0x0000000000048947 */ /* 0x000fea0003800000 */
[----:B------:R-:W-:Y:S01]  /*49c0*/  BPT.TRAP 0x1 ;  /* 0x000000040000795c */ /* 0x000fe20000300000 */
.L_x_680:
[----:B------:R-:W-:Y:S01]  /*49d0*/  ULEA UR6, UR27, UR40, 0x3 ;  /* 0x000000281b067291 */ /* 0x000fe2000f8e183f */
[----:B------:R-:W-:-:S05]  /*49e0*/  IMAD.U32 R11, RZ, RZ, UR26 ;  /* 0x0000001aff0b7e24 */ /* 0x000fca000f8e00ff */
[----:B------:R-:W-:-:S04]  /*49f0*/  SHF.L.U32 R11, R11, 0x1f, RZ ;  /* 0x0000001f0b0b7819 */ /* 0x000fc800000006ff */
[----:B------:R1:W2:Y:S01]  /*4a00*/  SYNCS.PHASECHK.TRANS64.TRYWAIT P2, [UR6+0x16830], R11 ;  /* 0x0168300bff0075a7 */ /* 0x0002a20008040146 */
[----:B------:R-:W-:Y:S05]  /*4a10*/  @!P0 BRA `(.L_x_681) ;  /* 0x0000000000048947 */ /* 0x000fea0003800000 */
[----:B------:R-:W-:Y:S01]  /*4a20*/  BPT.TRAP 0x1 ;  /* 0x000000040000795c */ /* 0x000fe20000300000 */
.L_x_681:
[----:B--2---:R-:W-:Y:S05]  /*4a30*/  @P2 BRA `(.L_x_679) ;  /* 0x0000000000082947 */ /* 0x004fea0003800000 */
[----:B------:R-:W2:Y:S02]  /*4a40*/  SYNCS.PHASECHK.TRANS64.TRYWAIT P2, [UR6+0x16830], R11 ;  /* 0x0168300bff0075a7 */ /* 0x000ea40008040146 */
[----:B--2---:R-:W-:Y:S05]  /*4a50*/  @!P2 BRA `(.L_x_682) ;  /* 0x000000b800e4a947 */ /* 0x004fea0003800000 */
.L_x_679:
[----:B-12---:R-:W-:Y:S01]  /*4a60*/  VIADD R11, R16, 0x8 ;  /* 0x00000008100b7836 */ /* 0x006fe20000000000 */
[----:B------:R-:W-:Y:S01]  /*4a70*/  ULEA UR18, UR27, UR20, 0xa ;  /* 0x000000141b127291 */ /* 0x000fe2000f8e503f */
[----:B------:R-:W-:Y:S01]  /*4a80*/  UMOV UR19, 0x40000040 ;  /* 0x4000004000137882 */ /* 0x000fe20000000000 */
[----:B------:R-:W-:Y:S02]  /*4a90*/  UMOV UR7, 0x40000040 ;  /* 0x4000004000077882 */ /* 0x000fe40000000000 */
[----:B------:R1:W-:Y:S01]  /*4aa0*/  BAR.SYNC.DEFER_BLOCKING R11, 0x100 ;  /* 0x0004000b0000751d */ /* 0x0003e20000010000 */
[----:B------:R-:W-:Y:S02]  /*4ab0*/  UIADD3 UR6, UR18, 0x2, URZ ;  /* 0x0000000212067890 */ /* 0x000fe4000fffe03f */
[----:B------:R-:W-:Y:S02]  /*4ac0*/  UIADD3 UR10, UR18, 0x4, URZ ;  /* 0x00000004120a7890 */ /* 0x000fe4000fffe03f */
[----:B------:R-:W-:Y:S01]  /*4ad0*/  UIADD3 UR14, UR18, 0x6, URZ ;  /* 0x00000006120e7890 */ /* 0x000fe2000fffe03f */
[----:B------:R-:W-:Y:S01]  /*4ae0*/  UMOV UR11, 0x40000040 ;  /* 0x40000040000b7882 */ /* 0x000fe20000000000 */
[----:B------:R-:W-:Y:S01]  /*4af0*/  UMOV UR15, 0x40000040 ;  /* 0x40000040000f7882 */ /* 0x000fe20000000000 */
[----:B------:R-:W-:-:S06]  /*4b00*/  WARPGROUP.ARRIVE ;  /* 0x00000000000079c5 */ /* 0x000fcc0000000000 */
[----:B------:R-:W-:Y:S03]  /*4b10*/  HGMMA.64x128x16.F32.BF16 R24, gdesc[UR16], RZ, !UPT, gsb0 ;  /* 0x01e00000101879f0 */ /* 0x000fe6000c0018ff */
[----:B------:R-:W-:Y:S02]  /*4b20*/  WARPGROUP.DEPBAR.LE gsb0, 0x0 ;  /* 0x00008000000079c5 */ /* 0x000fe40000010000 */
[----:B------:R-:W-:-:S07]  /*4b30*/  WARPGROUP.ARRIVE ;  /* 0x00000000000079c5 */ /* 0x000fce0000000000 */
[----:B------:R-:W-:Y:S03]  /*4b40*/  HGMMA.64x128x16.F32.BF16 R24, gdesc[UR4], R24, gsb0 ;  /* 0x01e00000041879f0 */ /* 0x000fe60008001818 */
[----:B------:R-:W-:Y:S02]  /*4b50*/  WARPGROUP.DEPBAR.LE gsb0, 0x0 ;  /* 0x00008000000079c5 */ /* 0x000fe40000010000 */
[----:B------:R-:W-:-:S07]  /*4b60*/  WARPGROUP.ARRIVE ;  /* 0x00000000000079c5 */ /* 0x000fce0000000000 */
[----:B------:R-:W-:Y:S03]  /*4b70*/  HGMMA.64x128x16.F32.BF16 R24, gdesc[UR8], R24, gsb0 ;  /* 0x01e00000081879f0 */ /* 0x000fe60008001818 */
[----:B------:R-:W-:Y:S02]  /*4b80*/  WARPGROUP.DEPBAR.LE gsb0, 0x0 ;  /* 0x00008000000079c5 */ /* 0x000fe40000010000 */
[----:B------:R-:W-:-:S07]  /*4b90*/  WARPGROUP.ARRIVE ;  /* 0x00000000000079c5 */ /* 0x000fce0000000000 */
[----:B------:R-:W-:Y:S03]  /*4ba0*/  HGMMA.64x128x16.F32.BF16 R24, gdesc[UR12], R24, gsb0 ;  /* 0x01e000000c1879f0 */ /* 0x000fe60008001818 */
[----:B------:R-:W-:Y:S02]  /*4bb0*/  WARPGROUP.DEPBAR.LE gsb0, 0x0 ;  /* 0x00008000000079c5 */ /* 0x000fe40000010000 */
[----:B-1----:R-:W-:Y:S05]  /*4bc0*/  @P3 BRA `(.L_x_683) ;  /* 0x00000000002c3947 */ /* 0x002fea0003800000 */
[----:B------:R-:W-:Y:S05]  /*4bd0*/  @!P0 BRA `(.L_x_684) ;  /* 0x0000000000048947 */ /* 0x000fea0003800000 */
[----:B------:R-:W-:Y:S01]  /*4be0*/  BPT.TRAP 0x1 ;  /* 0x000000040000795c */ /* 0x000fe20000300000 */
.L_x_684:
[----:B------:R-:W-:Y:S01]  /*4bf0*/  ULEA UR6, UR39, UR40, 0x3 ;  /* 0x0000002827067291 */ /* 0x000fe2000f8e183f */
[----:B------:R-:W-:-:S05]  /*4c00*/  IMAD.U32 R11, RZ, RZ, UR37 ;  /* 0x00000025ff0b7e24 */ /* 0x000fca000f8e00ff */
[----:B------:R-:W-:-:S04]  /*4c10*/  SHF.L.U32 R11, R11, 0x1f, RZ ;  /* 0x0000001f0b0b7819 */ /* 0x000fc800000006ff */
[----:B------:R1:W2:Y:S01]  /*4c20*/  SYNCS.PHASECHK.TRANS64.TRYWAIT P2, [UR6+0x16850], R11 ;  /* 0x0168500bff0075a7 */ /* 0x0002a20008040146 */
[----:B------:R-:W-:Y:S05]  /*4c30*/  @!P0 BRA `(.L_x_685) ;  /* 0x0000000000048947 */ /* 0x000fea0003800000 */
[----:B------:R-:W-:Y:S01]  /*4c40*/  BPT.TRAP 0x1 ;  /* 0x000000040000795c */ /* 0x000fe20000300000 */
.L_x_685:
[----:B--2---:R-:W-:Y:S05]  /*4c50*/  @P2 BRA `(.L_x_683) ;  /* 0x0000000000082947 */ /* 0x004fea0003800000 */
[----:B------:R-:W2:Y:S02]  /*4c60*/  SYNCS.PHASECHK.TRANS64.TRYWAIT P2, [UR6+0x16850], R11 ;  /* 0x0168500bff0075a7 */ /* 0x000ea40008040146 */
[----:B--2---:R-:W-:Y:S05]  /*4c70*/  @!P2 BRA `(.L_x_686) ;  /* 0x000000b80074a947 */ /* 0x004fea0003800000 */
.L_x_683:
[----:B------:R-:W-:Y:S01]  /*4c80*/  UIADD3 UR6, UR40, 0x400, URZ ;  /* 0x0000040028067890 */ /* 0x000fe2000fffe03f */
[----:B------:R-:W-:Y:S01]  /*4c90*/  WARPGROUP.ARRIVE ;  /* 0x00000000000079c5 */ /* 0x000fe20000000000 */
[----:B------:R-:W-:Y:S01]  /*4ca0*/  UMOV UR7, 0x40000040 ;  /* 0x4000004000077882 */ /* 0x000fe20000000000 */
[----:B------:R-:W3:Y:S01]  /*4cb0*/  LDC R15, c[0x0][0x2e0] ;  /* 0x0000b800ff0f7b82 */ /* 0x000ee20000000800 */
[----:B------:R-:W-:Y:S01]  /*4cc0*/  USHF.R.U32.HI UR6, URZ, 0x4, UR6 ;  /* 0x000000043f067899 */ /* 0x000fe20008011606 */
[----:B-12---:R-:W-:Y:S01]  /*4cd0*/  IMAD.SHL.U32 R11, R8, 0x80, RZ ;  /* 0x00000080080b7824 */ /* 0x006fe200078e00ff */
[----:B------:R-:W-:Y:S01]  /*4ce0*/  ISETP.GE.U32.AND P2, PT, R2, 0x180, PT ;  /* 0x000001800200780c */ /* 0x000fe20003f46070 */
[----:B------:R-:W-:Y:S01]  /*4cf0*/  IMAD.U32 R13, RZ, RZ, UR27 ;  /* 0x0000001bff0d7e24 */ /* 0x000fe2000f8e00ff */
[----:B------:R-:W-:Y:S01]  /*4d00*/  ULOP3.LUT UR6, UR6, 0x3fff, URZ, 0xc0, !UPT ;  /* 0x00003fff06067892 */ /* 0x000fe2000f8ec03f */
[----:B------:R-:W-:Y:S01]  /*4d10*/  VIADD R12, R16, 0x9 ;  /* 0x00000009100c7836 */ /* 0x000fe20000000000 */
[----:B------:R-:W-:-:S02]  /*4d20*/  IADD3 R14, -R11, 0x1, RZ ;  /* 0x000000010b0e7810 */ /* 0x000fc40007ffe1ff */
[----:B------:R-:W-:Y:S01]  /*4d30*/  ULEA UR10, UR39, UR6, 0xa ;  /* 0x00000006270a7291 */ /* 0x000fe2000f8e503f */
[----:B------:R-:W-:Y:S02]  /*4d40*/  @!P1 LEA R13, R13, UR40, 0x3 ;  /* 0x000000280d0d9c11 */ /* 0x000fe4000f8e18ff */
[----:B------:R-:W-:Y:S02]  /*4d50*/  SEL R20, R12, 0x9, !P2 ;  /* 0x000000090c147807 */ /* 0x000fe40005000000 */
[----:B------:R-:W-:Y:S01]  /*4d60*/  PLOP3.LUT P2, PT, PT, PT, UP0, 0x40, 0x0 ;  /* 0x000000000000781c */ /* 0x000fe20003f4e808 */
[----:B------:R-:W-:Y:S01]  /*4d70*/  @!P1 VIADD R13, R13, 0x16840 ;  /* 0x000168400d0d9836 */ /* 0x000fe20000000000 */
[----:B------:R-:W-:Y:S02]  /*4d80*/  UMOV UR6, UR10 ;  /* 0x0000000a00067c82 */ /* 0x000fe40008000000 */
[----:B------:R-:W-:Y:S01]  /*4d90*/  HGMMA.64x64x16.F32.BF16 R88, R148, gdesc[UR4].tnspB, R88, gsb0 ;  /* 0x40e0000494587df0 */ /* 0x000fe20008001858 */
[----:B------:R-:W-:Y:S01]  /*4da0*/  UIADD3 UR6, UR10, 0x80, URZ ;  /* 0x000000800a067890 */ /* 0x000fe2000fffe03f */
[----:B------:R-:W-:Y:S01]  /*4db0*/  @!P1 PRMT R13, RZ, 0x654, R13 ;  /* 0x00000654ff0d9816 */ /* 0x000fe2000000000d */
[----:B------:R-:W-:Y:S01]  /*4dc0*/  UMOV UR7, 0x40000040 ;  /* 0x4000004000077882 */ /* 0x000fe20000000000 */
[----:B---3--:R-:W-:-:S04]  /*4dd0*/  IMAD R14, R15, UR47, R14 ;  /* 0x0000002f0f0e7c24 */ /* 0x008fc8000f8e020e */
[----:B------:R-:W-:-:S04]  /*4de0*/  VIADD R14, R14, -UR25 ;  /* 0x800000190e0e7c36 */ /* 0x000fc80008000000 */
[----:B------:R-:W-:-:S04]  /*4df0*/  IMAD R14, R17, -0x2, R14 ;  /* 0xfffffffe110e7824 */ /* 0x000fc800078e020e */
[----:B------:R-:W-:-:S04]  /*4e00*/  VIADD R15, R14, UR24 ;  /* 0x000000180e0f7c36 */ /* 0x000fc80008000000 */
[----:B------:R-:W-:Y:S01]  /*4e10*/  IMAD.IADD R12, R0, 0x1, R15 ;  /* 0x00000001000c7824 */ /* 0x000fe200078e020f */
[----:B------:R-:W-:Y:S02]  /*4e20*/  WARPGROUP.DEPBAR.LE gsb0, 0x0 ;  /* 0x00008000000079c5 */ /* 0x000fe40000010000 */
[----:B------:R-:W-:-:S06]  /*4e30*/  WARPGROUP.ARRIVE ;  /* 0x00000000000079c5 */ /* 0x000fcc0000000000 */
[----:B------:R-:W-:Y:S01]  /*4e40*/  HGMMA.64x64x16.F32.BF16 R88, R144, gdesc[UR4].tnspB, R88, gsb0 ;  /* 0x40e0000490587df0 */ /* 0x000fe20008001858 */
[----:B------:R-:W-:Y:S01]  /*4e50*/  UIADD3 UR6, UR10, 0x100, URZ ;  /* 0x000001000a067890 */ /* 0x000fe2000fffe03f */
[----:B------:R-:W-:Y:S01]  /*4e60*/  UMOV UR7, 0x40000040 ;  /* 0x4000004000077882 */ /* 0x000fe20000000000 */
        /* <DEDUP_REMOVED lines=28> */
[----:B------:R-:W-:-:S06]  /*5030*/  ULOP3.LUT UR6, URZ, UR23, URZ, 0x33, !UPT ;  /* 0x000000173f067292 */ /* 0x000fcc000f8e333f */
[----:B------:R-:W-:Y:S01]  /*5040*/  VIADD R14, R14, UR6 ;  /* 0x000000060e0e7c36 */ /* 0x000fe20008000000 */
[----:B------:R-:W-:Y:S02]  /*5050*/  WARPGROUP.DEPBAR.LE gsb0, 0x0 ;  /* 0x00008000000079c5 */ /* 0x000fe40000010000 */
[----:B------:R1:W-:Y:S06]  /*5060*/  BAR.ARV R20, 0x100 ;  /* 0x000400140000751d */ /* 0x0003ec0000002000 */
[----:B------:R2:W-:Y:S02]  /*5070*/  @!P1 SYNCS.ARRIVE.TRANS64.RED.A1T0 RZ, [R13+URZ], RZ ;  /* 0x000000ff0dff99a7 */ /* 0x0005e4000810043f */
[----:B--2---:R-:W-:Y:S01]  /*5080*/  IMAD.IADD R13, R0, 0x1, R14 ;  /* 0x00000001000d7824 */ /* 0x004fe200078e020e */
[----:B-1----:R-:W-:Y:S06]  /*5090*/  @P2 BRA `(.L_x_687) ;  /* 0x00000000005c2947 */ /* 0x002fec0003800000 */
[----:B------:R-:W-:Y:S01]  /*50a0*/  ISETP.GT.AND P2, PT, R10, -0x1, PT ;  /* 0xffffffff0a00780c */ /* 0x000fe20003f44270 */
[----:B------:R-:W-:-:S12]  /*50b0*/  BSSY B0, `(.L_x_688) ;  /* 0x0000011000007945 */ /* 0x000fd80003800000 */
[----:B------:R-:W-:Y:S05]  /*50c0*/  @P2 BRA `(.L_x_689) ;  /* 0x0000000000202947 */ /* 0x000fea0003800000 */
[----:B------:R-:W-:Y:S01]  /*50d0*/  IMAD.U32 R121, RZ, RZ, UR22 ;  /* 0x00000016ff797e24 */ /* 0x000fe2000f8e00ff */
[----:B------:R-:W-:-:S04]  /*50e0*/  LOP3.LUT R21, RZ, R10, RZ, 0x33, !PT ;  /* 0x0000000aff157212 */ /* 0x000fc800078e33ff */
[----:B------:R-:W-:-:S13]  /*50f0*/  ISETP.NE.AND P2, PT, R121, 0x1, PT ;  /* 0x000000017900780c */ /* 0x000fda0003f45270 */
[----:B------:R-:W1:Y:S02]  /*5100*/  @P2 LDC.64 R122, c[0x0][0x9e8] ;  /* 0x00027a00ff7a2b82 */ /* 0x000e640000000a00 */
[----:B-1----:R-:W-:-:S05]  /*5110*/  @P2 IMAD.HI.U32 R20, R21, R122, RZ ;  /* 0x0000007a15142227 */ /* 0x002fca00078e00ff */
[----:B------:R-:W-:-:S04]  /*5120*/  @P2 SHF.R.U32.HI R21, RZ, R123, R20 ;  /* 0x0000007bff152219 */ /* 0x000fc80000011614 */
[----:B------:R-:W-:Y:S01]  /*5130*/  LOP3.LUT R20, RZ, R21, RZ, 0x33, !PT ;  /* 0x00000015ff147212 */ /* 0x000fe200078e33ff */
[----:B------:R-:W-:Y:S06]  /*5140*/  BRA `(.L_x_690) ;  /* 0x00000000001c7947 */ /* 0x000fec0003800000 */
.L_x_689:
[----:B------:R-:W-:Y:S02]  /*5150*/  IMAD.U32 R121, RZ, RZ, UR22 ;  /* 0x00000016ff797e24 */ /* 0x000fe4000f8e00ff */
[----:B------:R-:W-:-:S03]  /*5160*/  IMAD.MOV.U32 R20, RZ, RZ, R10 ;  /* 0x000000ffff147224 */ /* 0x000fc600078e000a */
[----:B------:R-:W-:-:S13]  /*5170*/  ISETP.NE.AND P2, PT, R121, 0x1, PT ;  /* 0x000000017900780c */ /* 0x000fda0003f45270 */
[----:B------:R-:W1:Y:S01]  /*5180*/  @P2 LDC.64 R122, c[0x0][0x9e8] ;  /* 0x00027a00ff7a2b82 */ /* 0x000e620000000a00 */
[----:B------:R-:W-:-:S04]  /*5190*/  @P2 IMAD.IADD R21, R0, 0x1, R7 ;  /* 0x0000000100152824 */ /* 0x000fc800078e0207 */
[----:B-1----:R-:W-:-:S05]  /*51a0*/  @P2 IMAD.HI.U32 R120, R21, R122, RZ ;  /* 0x0000007a15782227 */ /* 0x002fca00078e00ff */
[----:B------:R-:W-:-:S07]  /*51b0*/  @P2 SHF.R.U32.HI R20, RZ, R123, R120 ;  /* 0x0000007bff142219 */ /* 0x000fce0000011678 */
.L_x_690:
[----:B------:R-:W-:Y:S05]  /*51c0*/  BSYNC B0 ;  /* 0x0000000000007941 */ /* 0x000fea0003800000 */
.L_x_688:
[----:B------:R-:W-:-:S04]  /*51d0*/  IMAD R20, R20, R121, -R11 ;  /* 0x0000007914147224 */ /* 0x000fc800078e0a0b */
[----:B------:R-:W-:-:S05]  /*51e0*/  IMAD R20, R17, -0x2, R20 ;  /* 0xfffffffe11147824 */ /* 0x000fca00078e0214 */
[----:B------:R-:W-:Y:S02]  /*51f0*/  VIADDMNMX R12, R20, R121, R12, PT ;  /* 0x00000079140c7246 */ /* 0x000fe4000380010c */
[----:B------:R-:W-:-:S07]  /*5200*/  VIMNMX R13, R13, R20, !PT ;  /* 0x000000140d0d7248 */ /* 0x000fce0007fe0100 */
.L_x_687:
[----:B------:R-:W-:Y:S01]  /*5210*/  ISETP.GT.AND P2, PT, R8, -0x1, PT ;  /* 0xffffffff0800780c */ /* 0x000fe20003f44270 */
[C---:B------:R-:W-:Y:S02]  /*5220*/  IMAD.IADD R15, R3.reuse, 0x1, R15 ;  /* 0x00000001030f7824 */ /* 0x040fe400078e020f */
[----:B------:R-:W-:Y:S01]  /*5230*/  IMAD.IADD R14, R3, 0x1, R14 ;  /* 0x00000001030e7824 */ /* 0x000fe200078e020e */
[C---:B------:R-:W-:Y:S02]  /*5240*/  ISETP.GT.AND P5, PT, R13.reuse, RZ, P2 ;  /* 0x000000ff0d00720c */ /* 0x040fe400017a4270 */
[C---:B------:R-:W-:Y:S02]  /*5250*/  ISETP.GT.AND P4, PT, R13.reuse, 0x1, P2 ;  /* 0x000000010d00780c */ /* 0x040fe40001784270 */
[----:B------:R-:W-:Y:S02]  /*5260*/  ISETP.LT.OR P5, PT, R12, 0x1, P5 ;  /* 0x000000010c00780c */ /* 0x000fe40002fa1670 */
[----:B------:R-:W-:-:S02]  /*5270*/  ISETP.GT.AND P6, PT, R13, 0x8, P2 ;  /* 0x000000080d00780c */ /* 0x000fc400017c4270 */
[----:B------:R-:W-:Y:S02]  /*5280*/  FSEL R121, R24, -INF , !P5 ;  /* 0xff80000018797808 */ /* 0x000fe40006800000 */
[C---:B------:R-:W-:Y:S02]  /*5290*/  ISETP.GT.AND P5, PT, R13.reuse, 0x10, P2 ;  /* 0x000000100d00780c */ /* 0x040fe400017a4270 */
[----:B------:R-:W-:Y:S02]  /*52a0*/  ISETP.GT.AND P3, PT, R13, 0x9, P2 ;  /* 0x000000090d00780c */ /* 0x000fe40001764270 */
[C---:B------:R-:W-:Y:S02]  /*52b0*/  ISETP.LT.OR P5, PT, R12.reuse, 0x11, P5 ;  /* 0x000000110c00780c */ /* 0x040fe40002fa1670 */
[----:B------:R-:W-:Y:S02]  /*52c0*/  ISETP.LT.OR P4, PT, R12, 0x2, P4 ;  /* 0x000000020c00780c */ /* 0x000fe40002781670 */
[----:B------:R-:W-:-:S02]  /*52d0*/  FSEL R32, R32, -INF , !P5 ;  /* 0xff80000020207808 */ /* 0x000fc40006800000 */
[----:B------:R-:W-:Y:S02]  /*52e0*/  ISETP.GT.AND P5, PT, R13, 0x20, P2 ;  /* 0x000000200d00780c */ /* 0x000fe400017a4270 */
[C---:B------:R-:W-:Y:S02]  /*52f0*/  ISETP.LT.OR P6, PT, R12.reuse, 0x9, P6 ;  /* 0x000000090c00780c */ /* 0x040fe400037c1670 */
[C---:B------:R-:W-:Y:S02]  /*5300*/  ISETP.LT.OR P3, PT, R12.reuse, 0xa, P3 ;  /* 0x0000000a0c00780c */ /* 0x040fe40001f61670 */
[----:B------:R-:W-:Y:S02]  /*5310*/  ISETP.LT.OR P5, PT, R12, 0x21, P5 ;  /* 0x000000210c00780c */ /* 0x000fe40002fa1670 */
[----:B------:R-:W-:Y:S02]  /*5320*/  FSEL R25, R25, -INF , !P4 ;  /* 0xff80000019197808 */ /* 0x000fe40006000000 */
[----:B------:R-:W-:-:S02]  /*5330*/  FSEL R21, R28, -INF , !P6 ;  /* 0xff8000001c157808 */ /* 0x000fc40007000000 */
[----:B------:R-:W-:Y:S02]  /*5340*/  FSEL R29, R29, -INF , !P3 ;  /* 0xff8000001d1d7808 */ /* 0x000fe40005800000 */
[C---:B------:R-:W-:Y:S02]  /*5350*/  ISETP.GT.AND P4, PT, R13.reuse, 0x11, P2 ;  /* 0x000000110d00780c */ /* 0x040fe40001784270 */
[C---:B------:R-:W-:Y:S02]  /*5360*/  ISETP.GT.AND P6, PT, R13.reuse, 0x18, P2 ;  /* 0x000000180d00780c */ /* 0x040fe400017c4270 */
[C---:B------:R-:W-:Y:S02]  /*5370*/  ISETP.GT.AND P3, PT, R13.reuse, 0x19, P2 ;  /* 0x000000190d00780c */ /* 0x040fe40001764270 */
[----:B------:R-:W-:Y:S02]  /*5380*/  FSEL R40, R40, -INF , !P5 ;  /* 0xff80000028287808 */ /* 0x000fe40006800000 */
[----:B------:R-:W-:-:S02]  /*5390*/  ISETP.GT.AND P5, PT, R13, 0x30, P2 ;  /* 0x000000300d00780c */ /* 0x000fc400017a4270 */
[C---:B------:R-:W-:Y:S02]  /*53a0*/  ISETP.LT.OR P4, PT, R12.reuse, 0x12, P4 ;  /* 0x000000120c00780c */ /* 0x040fe40002781670 */
        /* <DEDUP_REMOVED lines=56> */
[----:B------:R-:W-:Y:S02]  /*5730*/  ISETP.GT.AND P3, PT, R13, 0x69, P2 ;  /* 0x000000690d00780c */ /* 0x000fe40001764270 */
[----:B------:R-:W-:Y:S02]  /*5740*/  FSEL R80, R80, -INF , !P5 ;  /* 0xff80000050507808 */ /* 0x000fe40006800000 */
[----:B------:R-:W-:-:S02]  /*5750*/  PLOP3.LUT P5, PT, PT, PT, UP0, 0x40, 0x0 ;  /* 0x000000000000781c */ /* 0x000fc40003fae808 */
[C---:B------:R-:W-:Y:S02]  /*5760*/  ISETP.LT.OR P4, PT, R12.reuse, 0x62, P4 ;  /* 0x000000620c00780c */ /* 0x040fe40002781670 */
[C---:B------:R-:W-:Y:S02]  /*5770*/  ISETP.LT.OR P6, PT, R12.reuse, 0x69, P6 ;  /* 0x000000690c00780c */ /* 0x040fe400037c1670 */
[----:B------:R-:W-:Y:S02]  /*5780*/  ISETP.LT.OR P3, PT, R12, 0x6a, P3 ;  /* 0x0000006a0c00780c */ /* 0x000fe40001f61670 */
[----:B------:R-:W-:Y:S02]  /*5790*/  FSEL R73, R73, -INF , !P4 ;  /* 0xff80000049497808 */ /* 0x000fe40006000000 */
[----:B------:R-:W-:Y:S02]  /*57a0*/  FSEL R76, R76, -INF , !P6 ;  /* 0xff8000004c4c7808 */ /* 0x000fe40007000000 */
[----:B------:R-:W-:-:S02]  /*57b0*/  FSEL R77, R77, -INF , !P3 ;  /* 0xff8000004d4d7808 */ /* 0x000fc40005800000 */
[C---:B------:R-:W-:Y:S02]  /*57c0*/  ISETP.GT.AND P4, PT, R13.reuse, 0x71, P2 ;  /* 0x000000710d00780c */ /* 0x040fe40001784270 */
[C---:B------:R-:W-:Y:S02]  /*57d0*/  ISETP.GT.AND P6, PT, R13.reuse, 0x78, P2 ;  /* 0x000000780d00780c */ /* 0x040fe400017c4270 */
[----:B------:R-:W-:Y:S02]  /*57e0*/  ISETP.GT.AND P3, PT, R13, 0x79, P2 ;  /* 0x000000790d00780c */ /* 0x000fe40001764270 */
[C---:B------:R-:W-:Y:S02]  /*57f0*/  ISETP.LT.OR P4, PT, R12.reuse, 0x72, P4 ;  /* 0x000000720c00780c */ /* 0x040fe40002781670 */
[C---:B------:R-:W-:Y:S02]  /*5800*/  ISETP.LT.OR P6, PT, R12.reuse, 0x79, P6 ;  /* 0x000000790c00780c */ /* 0x040fe400037c1670 */
[----:B------:R-:W-:-:S02]  /*5810*/  ISETP.LT.OR P3, PT, R12, 0x7a, P3 ;  /* 0x0000007a0c00780c */ /* 0x000fc40001f61670 */
[----:B------:R-:W-:Y:S02]  /*5820*/  FSEL R81, R81, -INF , !P4 ;  /* 0xff80000051517808 */ /* 0x000fe40006000000 */
[----:B------:R-:W-:Y:S02]  /*5830*/  FSEL R84, R84, -INF , !P6 ;  /* 0xff80000054547808 */ /* 0x000fe40007000000 */
[----:B------:R-:W-:Y:S01]  /*5840*/  FSEL R85, R85, -INF , !P3 ;  /* 0xff80000055557808 */ /* 0x000fe20005800000 */
[----:B------:R-:W-:Y:S06]  /*5850*/  @P5 BRA `(.L_x_691) ;  /* 0x0000000000585947 */ /* 0x000fec0003800000 */
[----:B------:R-:W-:Y:S01]  /*5860*/  IMAD.IADD R123, R3, 0x1, R7 ;  /* 0x00000001037b7824 */ /* 0x000fe200078e0207 */
[----:B------:R-:W-:Y:S04]  /*5870*/  BSSY B0, `(.L_x_692) ;  /* 0x0000010000007945 */ /* 0x000fe80003800000 */
[----:B------:R-:W-:-:S13]  /*5880*/  ISETP.GT.AND P3, PT, R123, -0x1, PT ;  /* 0xffffffff7b00780c */ /* 0x000fda0003f64270 */
        /* <DEDUP_REMOVED lines=9> */
.L_x_693:
[----:B------:R-:W-:-:S05]  /*5920*/  IMAD.U32 R20, RZ, RZ, UR22 ;  /* 0x00000016ff147e24 */ /* 0x000fca000f8e00ff */
[----:B------:R-:W-:-:S13]  /*5930*/  ISETP.NE.AND P3, PT, R20, 0x1, PT ;  /* 0x000000011400780c */ /* 0x000fda0003f65270 */
[----:B------:R-:W1:Y:S02]  /*5940*/  @P3 LDC.64 R12, c[0x0][0x9e8] ;  /* 0x00027a00ff0c3b82 */ /* 0x000e640000000a00 */
[----:B-1----:R-:W-:-:S05]  /*5950*/  @P3 IMAD.HI.U32 R12, R123, R12, RZ ;  /* 0x0000000c7b0c3227 */ /* 0x002fca00078e00ff */
[----:B------:R-:W-:-:S07]  /*5960*/  @P3 SHF.R.U32.HI R123, RZ, R13, R12 ;  /* 0x0000000dff7b3219 */ /* 0x000fce000001160c */
.L_x_694:
[----:B------:R-:W-:Y:S05]  /*5970*/  BSYNC B0 ;  /* 0x0000000000007941 */ /* 0x000fea0003800000 */
.L_x_692:
[----:B------:R-:W-:-:S04]  /*5980*/  IMAD R12, R123, R20, -R11 ;  /* 0x000000147b0c7224 */ /* 0x000fc800078e0a0b */
[----:B------:R-:W-:-:S05]  /*5990*/  IMAD R12, R17, -0x2, R12 ;  /* 0xfffffffe110c7824 */ /* 0x000fca00078e020c */
[----:B------:R-:W-:Y:S02]  /*59a0*/  VIADDMNMX R15, R12, R20, R15, PT ;  /* 0x000000140c0f7246 */ /* 0x000fe4000380010f */
[----:B------:R-:W-:-:S07]  /*59b0*/  VIMNMX R14, R14, R12, !PT ;  /* 0x0000000c0e0e7248 */ /* 0x000fce0007fe0100 */
.L_x_691:
[----:B------:R-:W-:Y:S01]  /*59c0*/  FMNMX.FTZ R12, R121, R6, !PT ;  /* 0x00000006790c7209 */ /* 0x000fe20007810000 */
[----:B------:R-:W-:Y:S01]  /*59d0*/  UMOV UR10, UR21 ;  /* 0x00000015000a7c82 */ /* 0x000fe20008000000 */
[----:B------:R-:W-:Y:S01]  /*59e0*/  ISETP.GT.AND P5, PT, R14, 0x8, P2 ;  /* 0x000000080e00780c */ /* 0x000fe200017a4270 */
[----:B------:R-:W-:Y:S01]  /*59f0*/  UMOV UR37, UR26 ;  /* 0x0000001a00257c82 */ /* 0x000fe20008000000 */
[----:B------:R-:W-:Y:S02]  /*5a00*/  FMNMX.FTZ R12, R25, R12, !PT ;  /* 0x0000000c190c7209 */ /* 0x000fe40007810000 */
[----:B------:R-:W-:Y:S02]  /*5a10*/  ISETP.LT.OR P5, PT, R15, 0x9, P5 ;  /* 0x000000090f00780c */ /* 0x000fe40002fa1670 */
[----:B------:R-:W-:Y:S02]  /*5a20*/  FMNMX.FTZ R12, R21, R12, !PT ;  /* 0x0000000c150c7209 */ /* 0x000fe40007810000 */
[----:B------:R-:W-:-:S02]  /*5a30*/  FSEL R30, R30, -INF , !P5 ;  /* 0xff8000001e1e7808 */ /* 0x000fc40006800000 */
[----:B------:R-:W-:Y:S02]  /*5a40*/  FMNMX.FTZ R11, R29, R12, !PT ;  /* 0x0000000c1d0b7209 */ /* 0x000fe40007810000 */
[----:B------:R-:W-:Y:S02]  /*5a50*/  ISETP.GT.AND P5, PT, R14, 0x11, P2 ;  /* 0x000000110e00780c */ /* 0x000fe400017a4270 */
        /* <DEDUP_REMOVED lines=11> */
[----:B------:R-:W-:Y:S02]  /*5b10*/  ISETP.GT.AND P5, PT, R14, RZ, P2 ;  /* 0x000000ff0e00720c */ /* 0x000fe400017a4270 */
[----:B------:R-:W-:Y:S02]  /*5b20*/  FMNMX.FTZ R12, R44, R11, !PT ;  /* 0x0000000b2c0c7209 */ /* 0x000fe40007810000 */
[----:B------:R-:W-:Y:S02]  /*5b30*/  ISETP.GT.AND P4, PT, R14, 0x1, P2 ;  /* 0x000000010e00780c */ /* 0x000fe40001784270 */
[----:B------:R-:W-:Y:S02]  /*5b40*/  FMNMX.FTZ R11, R45, R12, !PT ;  /* 0x0000000c2d0b7209 */ /* 0x000fe40007810000 */
[----:B------:R-:W-:-:S02]  /*5b50*/  ISETP.LT.OR P5, PT, R15, 0x1, P5 ;  /* 0x000000010f00780c */ /* 0x000fc40002fa1670 */
[----:B------:R-:W-:Y:S02]  /*5b60*/  FMNMX.FTZ R12, R48, R11, !PT ;  /* 0x0000000b300c7209 */ /* 0x000fe40007810000 */
[----:B------:R-:W-:Y:S02]  /*5b70*/  ISETP.LT.OR P4, PT, R15, 0x2, P4 ;  /* 0x000000020f00780c */ /* 0x000fe40002781670 */
[----:B------:R-:W-:Y:S02]  /*5b80*/  FMNMX.FTZ R11, R49, R12, !PT ;  /* 0x0000000c310b7209 */ /* 0x000fe40007810000 */
[----:B------:R-:W-:Y:S02]  /*5b90*/  FSEL R26, R26, -INF , !P5 ;  /* 0xff8000001a1a7808 */ /* 0x000fe40006800000 */
[----:B------:R-:W-:Y:S02]  /*5ba0*/  FMNMX.FTZ R12, R52, R11, !PT ;  /* 0x0000000b340c7209 */ /* 0x000fe40007810000 */
[----:B------:R-:W-:-:S02]  /*5bb0*/  ISETP.GT.AND P3, PT, R14, 0x9, P2 ;  /* 0x000000090e00780c */ /* 0x000fc40001764270 */
[----:B------:R-:W-:Y:S02]  /*5bc0*/  FMNMX.FTZ R11, R53, R12, !PT ;  /* 0x0000000c350b7209 */ /* 0x000fe40007810000 */
[----:B------:R-:W-:Y:S02]  /*5bd0*/  FSEL R27, R27, -INF , !P4 ;  /* 0xff8000001b1b7808 */ /* 0x000fe40006000000 */
        /* <DEDUP_REMOVED lines=32> */
[----:B------:R-:W-:Y:S01]  /*5de0*/  ISETP.GT.AND P3, PT, R14, 0x29, P2 ;  /* 0x000000290e00780c */ /* 0x000fe20001764270 */
[----:B------:R-:W1:Y:S01]  /*5df0*/  SHFL.BFLY PT, R11, R12, 0x2, 0x1f ;  /* 0x0c401f000c0b7f89 */ /* 0x000e6200000e0000 */
[----:B------:R-:W-:-:S02]  /*5e00*/  FSEL R46, R46, -INF , !P4 ;  /* 0xff8000002e2e7808 */ /* 0x000fc40006000000 */
[C---:B------:R-:W-:Y:S02]  /*5e10*/  ISETP.GT.AND P4, PT, R14.reuse, 0x30, P2 ;  /* 0x000000300e00780c */ /* 0x040fe40001784270 */
[----:B------:R-:W-:Y:S02]  /*5e20*/  ISETP.LT.OR P5, PT, R15, 0x2a, P3 ;  /* 0x0000002a0f00780c */ /* 0x000fe40001fa1670 */
[C---:B------:R-:W-:Y:S02]  /*5e30*/  ISETP.GT.AND P3, PT, R14.reuse, 0x31, P2 ;  /* 0x000000310e00780c */ /* 0x040fe40001764270 */
[----:B------:R-:W-:Y:S02]  /*5e40*/  FSEL R47, R47, -INF , !P5 ;  /* 0xff8000002f2f7808 */ /* 0x000fe40006800000 */
[----:B------:R-:W-:Y:S02]  /*5e50*/  ISETP.LT.OR P4, PT, R15, 0x31, P4 ;  /* 0x000000310f00780c */ /* 0x000fe40002781670 */
[----:B------:R-:W-:-:S02]  /*5e60*/  ISETP.GT.AND P5, PT, R14, 0x38, P2 ;  /* 0x000000380e00780c */ /* 0x000fc400017a4270 */
[----:B------:R-:W-:Y:S02]  /*5e70*/  ISETP.LT.OR P3, PT, R15, 0x32, P3 ;  /* 0x000000320f00780c */ /* 0x000fe40001f61670 */
[----:B------:R-:W-:Y:S02]  /*5e80*/  FSEL R50, R50, -INF , !P4 ;  /* 0xff80000032327808 */ /* 0x000fe40006000000 */
[----:B------:R-:W-:Y:S02]  /*5e90*/  ISETP.GT.AND P4, PT, R14, 0x39, P2 ;  /* 0x000000390e00780c */ /* 0x000fe40001784270 */
[----:B------:R-:W-:Y:S02]  /*5ea0*/  FSEL R51, R51, -INF , !P3 ;  /* 0xff80000033337808 */ /* 0x000fe40005800000 */
[----:B------:R-:W-:Y:S02]  /*5eb0*/  ISETP.LT.OR P5, PT, R15, 0x39, P5 ;  /* 0x000000390f00780c */ /* 0x000fe40002fa1670 */
[----:B-1----:R-:W-:-:S02]  /*5ec0*/  FMNMX.FTZ R13, R12, R11, !PT ;  /* 0x0000000b0c0d7209 */ /* 0x002fc40007810000 */
[----:B------:R-:W-:Y:S02]  /*5ed0*/  ISETP.GT.AND P3, PT, R14, 0x40, P2 ;  /* 0x000000400e00780c */ /* 0x000fe40001764270 */
[----:B------:R-:W-:Y:S01]  /*5ee0*/  ISETP.LT.OR P4, PT, R15, 0x3a, P4 ;  /* 0x0000003a0f00780c */ /* 0x000fe20002781670 */
[----:B------:R-:W1:Y:S01]  /*5ef0*/  SHFL.BFLY PT, R20, R13, 0x1, 0x1f ;  /* 0x0c201f000d147f89 */ /* 0x000e6200000e0000 */
[----:B------:R-:W-:Y:S02]  /*5f00*/  FSEL R54, R54, -INF , !P5 ;  /* 0xff80000036367808 */ /* 0x000fe40006800000 */
[----:B------:R-:W-:Y:S02]  /*5f10*/  ISETP.GT.AND P5, PT, R14, 0x41, P2 ;  /* 0x000000410e00780c */ /* 0x000fe400017a4270 */
[----:B------:R-:W-:Y:S02]  /*5f20*/  FSEL R55, R55, -INF , !P4 ;  /* 0xff80000037377808 */ /* 0x000fe40006000000 */
[----:B------:R-:W-:-:S02]  /*5f30*/  ISETP.LT.OR P3, PT, R15, 0x41, P3 ;  /* 0x000000410f00780c */ /* 0x000fc40001f61670 */
[----:B------:R-:W-:Y:S02]  /*5f40*/  ISETP.GT.AND P4, PT, R14, 0x48, P2 ;  /* 0x000000480e00780c */ /* 0x000fe40001784270 */
[----:B------:R-:W-:Y:S02]  /*5f50*/  ISETP.LT.OR P5, PT, R15, 0x42, P5 ;  /* 0x000000420f00780c */ /* 0x000fe40002fa1670 */
[----:B------:R-:W-:Y:S02]  /*5f60*/  FSEL R58, R58, -INF , !P3 ;  /* 0xff8000003a3a7808 */ /* 0x000fe40005800000 */
[----:B------:R-:W-:Y:S02]  /*5f70*/  ISETP.GT.AND P3, PT, R14, 0x49, P2 ;  /* 0x000000490e00780c */ /* 0x000fe40001764270 */
[----:B------:R-:W-:Y:S02]  /*5f80*/  FSEL R59, R59, -INF , !P5 ;  /* 0xff8000003b3b7808 */ /* 0x000fe40006800000 */
[----:B------:R-:W-:-:S02]  /*5f90*/  ISETP.LT.OR P4, PT, R15, 0x49, P4 ;  /* 0x000000490f00780c */ /* 0x000fc40002781670 */
[----:B------:R-:W-:Y:S02]  /*5fa0*/  ISETP.GT.AND P5, PT, R14, 0x50, P2 ;  /* 0x000000500e00780c */ /* 0x000fe400017a4270 */
[----:B------:R-:W-:Y:S02]  /*5fb0*/  ISETP.LT.OR P3, PT, R15, 0x4a, P3 ;  /* 0x0000004a0f00780c */ /* 0x000fe40001f61670 */
[----:B-1----:R-:W-:Y:S02]  /*5fc0*/  FMNMX.FTZ R11, R13, R20, !PT ;  /* 0x000000140d0b7209 */ /* 0x002fe40007810000 */
[----:B------:R-:W-:Y:S02]  /*5fd0*/  FSEL R62, R62, -INF , !P4 ;  /* 0xff8000003e3e7808 */ /* 0x000fe40006000000 */
[C---:B------:R-:W-:Y:S01]  /*5fe0*/  FSETP.NEU.FTZ.AND P6, PT, R11.reuse, -INF , PT ;  /* 0xff8000000b00780b */ /* 0x040fe20003fdd000 */
[----:B------:R-:W-:Y:S01]  /*5ff0*/  FMUL.FTZ R20, R11, UR10 ;  /* 0x0000000a0b147c20 */ /* 0x000fe20008410000 */
[----:B------:R-:W-:-:S02]  /*6000*/  ISETP.GT.AND P4, PT, R14, 0x51, P2 ;  /* 0x000000510e00780c */ /* 0x000fc40001784270 */
[----:B------:R-:W-:Y:S02]  /*6010*/  FSEL R63, R63, -INF , !P3 ;  /* 0xff8000003f3f7808 */ /* 0x000fe40005800000 */
[----:B------:R-:W-:Y:S02]  /*6020*/  FSEL R12, R20, RZ, P6 ;  /* 0x000000ff140c7208 */ /* 0x000fe40003000000 */
[----:B------:R-:W-:Y:S02]  /*6030*/  FMNMX.FTZ R20, R26, R9, !PT ;  /* 0x000000091a147209 */ /* 0x000fe40007810000 */
[----:B------:R-:W-:Y:S01]  /*6040*/  ISETP.LT.OR P5, PT, R15, 0x51, P5 ;  /* 0x000000510f00780c */ /* 0x000fe20002fa1670 */
[--C-:B------:R-:W-:Y:S01]  /*6050*/  FFMA.FTZ R150, R21, UR10, -R12.reuse ;  /* 0x0000000a15967c23 */ /* 0x100fe2000801080c */
[--C-:B------:R-:W-:Y:S01]  /*6060*/  FFMA.FTZ R21, R29, UR10, -R12.reuse ;  /* 0x0000000a1d157c23 */ /* 0x100fe2000801080c */
[----:B------:R-:W-:Y:S01]  /*6070*/  FMNMX.FTZ R29, R27, R20, !PT ;  /* 0x000000141b1d7209 */ /* 0x000fe20007810000 */
[--C-:B------:R-:W-:Y:S01]  /*6080*/  FFMA.FTZ R13, R25, UR10, -R12.reuse ;  /* 0x0000000a190d7c23 */ /* 0x100fe2000801080c */
[--C-:B------:R-:W-:Y:S01]  /*6090*/  FFMA.FTZ R25, R33, UR10, -R12.reuse ;  /* 0x0000000a21197c23 */ /* 0x100fe2000801080c */
[----:B------:R-:W-:Y:S01]  /*60a0*/  ISETP.GT.AND P3, PT, R14, 0x58, P2 ;  /* 0x000000580e00780c */ /* 0x000fe20001764270 */
[--C-:B------:R-:W-:Y:S01]  /*60b0*/  FFMA.FTZ R148, R121, UR10, -R12.reuse ;  /* 0x0000000a79947c23 */ /* 0x100fe2000801080c */
[----:B------:R-:W-:Y:S01]  /*60c0*/  FMNMX.FTZ R20, R30, R29, !PT ;  /* 0x0000001d1e147209 */ /* 0x000fe20007810000 */
[--C-:B------:R-:W-:Y:S01]  /*60d0*/  FFMA.FTZ R144, R32, UR10, -R12.reuse ;  /* 0x0000000a20907c23 */ /* 0x100fe2000801080c */
[----:B------:R-:W-:Y:S01]  /*60e0*/  ISETP.LT.OR P4, PT, R15, 0x52, P4 ;  /* 0x000000520f00780c */ /* 0x000fe20002781670 */
[--C-:B------:R-:W-:Y:S01]  /*60f0*/  FFMA.FTZ R146, R36, UR10, -R12.reuse ;  /* 0x0000000a24927c23 */ /* 0x100fe2000801080c */
[----:B------:R-:W-:Y:S01]  /*6100*/  FMNMX.FTZ R29, R31, R20, !PT ;  /* 0x000000141f1d7209 */ /* 0x000fe20007810000 */
[--C-:B------:R-:W-:Y:S01]  /*6110*/  FFMA.FTZ R140, R40, UR10, -R12.reuse ;  /* 0x0000000a288c7c23 */ /* 0x100fe2000801080c */
[----:B------:R-:W-:Y:S01]  /*6120*/  FSEL R66, R66, -INF , !P5 ;  /* 0xff80000042427808 */ /* 0x000fe20006800000 */
[--C-:B------:R-:W-:Y:S01]  /*6130*/  FFMA.FTZ R142, R44, UR10, -R12.reuse ;  /* 0x0000000a2c8e7c23 */ /* 0x100fe2000801080c */
[----:B------:R-:W-:Y:S01]  /*6140*/  FMNMX.FTZ R20, R34, R29, !PT ;  /* 0x0000001d22147209 */ /* 0x000fe20007810000 */
[--C-:B------:R-:W-:Y:S01]  /*6150*/  FFMA.FTZ R29, R37, UR10, -R12.reuse ;  /* 0x0000000a251d7c23 */ /* 0x100fe2000801080c */
[----:B------:R-:W-:Y:S01]  /*6160*/  ISETP.GT.AND P5, PT, R14, 0x59, P2 ;  /* 0x000000590e00780c */ /* 0x000fe200017a4270 */
[--C-:B------:R-:W-:Y:S01]  /*6170*/  FFMA.FTZ R136, R48, UR10, -R12.reuse ;  /* 0x0000000a30887c23 */ /* 0x100fe2000801080c */
[----:B------:R-:W-:Y:S01]  /*6180*/  FMNMX.FTZ R33, R35, R20, !PT ;  /* 0x0000001423217209 */ /* 0x000fe20007810000 */
[--C-:B------:R-:W-:Y:S01]  /*6190*/  FFMA.FTZ R138, R52, UR10, -R12.reuse ;  /* 0x0000000a348a7c23 */ /* 0x100fe2000801080c */
[----:B------:R-:W-:Y:S01]  /*61a0*/  FSEL R67, R67, -INF , !P4 ;  /* 0xff80000043437808 */ /* 0x000fe20006000000 */
[--C-:B------:R-:W-:Y:S01]  /*61b0*/  FFMA.FTZ R132, R56, UR10, -R12.reuse ;  /* 0x0000000a38847c23 */ /* 0x100fe2000801080c */
[----:B------:R-:W-:Y:S01]  /*61c0*/  FMNMX.FTZ R20, R38, R33, !PT ;  /* 0x0000002126147209 */ /* 0x000fe20007810000 */
[--C-:B------:R-:W-:Y:S01]  /*61d0*/  FFMA.FTZ R134, R60, UR10, -R12.reuse ;  /* 0x0000000a3c867c23 */ /* 0x100fe2000801080c */
[----:B------:R-:W-:Y:S01]  /*61e0*/  ISETP.LT.OR P3, PT, R15, 0x59, P3 ;  /* 0x000000590f00780c */ /* 0x000fe20001f61670 */
[--C-:B------:R-:W-:Y:S01]  /*61f0*/  FFMA.FTZ R128, R64, UR10, -R12.reuse ;  /* 0x0000000a40807c23 */ /* 0x100fe2000801080c */
[----:B------:R-:W-:Y:S01]  /*6200*/  FMNMX.FTZ R33, R39, R20, !PT ;  /* 0x0000001427217209 */ /* 0x000fe20007810000 */
        /* <DEDUP_REMOVED lines=12> */
[----:B------:R-:W-:Y:S01]  /*62d0*/  FFMA.FTZ R85, R85, UR10, -R12 ;  /* 0x0000000a55557c23 */ /* 0x000fe2000801080c */
[----:B------:R-:W-:Y:S01]  /*62e0*/  ISETP.GT.AND P3, PT, R14, 0x61, P2 ;  /* 0x000000610e00780c */ /* 0x000fe20001764270 */
[----:B------:R-:W-:Y:S01]  /*62f0*/  MUFU.EX2 R148, R148 ;  /* 0x0000009400947308 */ /* 0x000fe20000000800 */
[----:B------:R-:W-:-:S02]  /*6300*/  FMNMX.FTZ R37, R47, R20, !PT ;  /* 0x000000142f257209 */ /* 0x000fc40007810000 */
[----:B------:R-:W-:Y:S02]  /*6310*/  FSEL R71, R71, -INF , !P5 ;  /* 0xff80000047477808 */ /* 0x000fe40006800000 */
[----:B------:R-:W-:Y:S01]  /*6320*/  FMNMX.FTZ R20, R50, R37, !PT ;  /* 0x0000002532147209 */ /* 0x000fe20007810000 */
[----:B------:R-:W-:Y:S01]  /*6330*/  FFMA.FTZ R37, R45, UR10, -R12 ;  /* 0x0000000a2d257c23 */ /* 0x000fe2000801080c */
[----:B------:R-:W-:Y:S01]  /*6340*/  ISETP.LT.OR P4, PT, R15, 0x61, P4 ;  /* 0x000000610f00780c */ /* 0x000fe20002781670 */
[----:B------:R-:W-:Y:S01]  /*6350*/  MUFU.EX2 R13, R13 ;  /* 0x0000000d000d7308 */ /* 0x000fe20000000800 */
[----:B------:R-:W-:Y:S02]  /*6360*/  FMNMX.FTZ R41, R51, R20, !PT ;  /* 0x0000001433297209 */ /* 0x000fe40007810000 */
[----:B------:R-:W-:Y:S02]  /*6370*/  ISETP.GT.AND P5, PT, R14, 0x68, P2 ;  /* 0x000000680e00780c */ /* 0x000fe400017a4270 */
[----:B------:R-:W-:-:S02]  /*6380*/  FMNMX.FTZ R20, R54, R41, !PT ;  /* 0x0000002936147209 */ /* 0x000fc40007810000 */
[----:B------:R-:W-:Y:S01]  /*6390*/  ISETP.LT.OR P3, PT, R15, 0x62, P3 ;  /* 0x000000620f00780c */ /* 0x000fe20001f61670 */
[----:B------:R-:W-:Y:S01]  /*63a0*/  MUFU.EX2 R150, R150 ;  /* 0x0000009600967308 */ /* 0x000fe20000000800 */
[----:B------:R-:W-:Y:S02]  /*63b0*/  FMNMX.FTZ R41, R55, R20, !PT ;  /* 0x0000001437297209 */ /* 0x000fe40007810000 */
[----:B------:R-:W-:Y:S02]  /*63c0*/  FSEL R74, R74, -INF , !P4 ;  /* 0xff8000004a4a7808 */ /* 0x000fe40006000000 */
[----:B------:R-:W-:Y:S01]  /*63d0*/  FMNMX.FTZ R20, R58, R41, !PT ;  /* 0x000000293a147209 */ /* 0x000fe20007810000 */
[----:B------:R-:W-:Y:S01]  /*63e0*/  FFMA.FTZ R41, R49, UR10, -R12 ;  /* 0x0000000a31297c23 */ /* 0x000fe2000801080c */
[----:B------:R-:W-:Y:S01]  /*63f0*/  ISETP.GT.AND P4, PT, R14, 0x69, P2 ;  /* 0x000000690e00780c */ /* 0x000fe20001784270 */
[----:B------:R-:W-:Y:S01]  /*6400*/  MUFU.EX2 R21, R21 ;  /* 0x0000001500157308 */ /* 0x000fe20000000800 */
[----:B------:R-:W-:-:S02]  /*6410*/  FMNMX.FTZ R45, R59, R20, !PT ;  /* 0x000000143b2d7209 */ /* 0x000fc40007810000 */
[----:B------:R-:W-:Y:S02]  /*6420*/  FSEL R75, R75, -INF , !P3 ;  /* 0xff8000004b4b7808 */ /* 0x000fe40005800000 */
[----:B------:R-:W-:Y:S02]  /*6430*/  FMNMX.FTZ R20, R62, R45, !PT ;  /* 0x0000002d3e147209 */ /* 0x000fe40007810000 */
[----:B------:R-:W-:Y:S01]  /*6440*/  ISETP.LT.OR P5, PT, R15, 0x69, P5 ;  /* 0x000000690f00780c */ /* 0x000fe20002fa1670 */
[----:B------:R-:W-:Y:S01]  /*6450*/  MUFU.EX2 R144, R144 ;  /* 0x0000009000907308 */ /* 0x000fe20000000800 */
[----:B------:R-:W-:Y:S02]  /*6460*/  FMNMX.FTZ R45, R63, R20, !PT ;  /* 0x000000143f2d7209 */ /* 0x000fe40007810000 */
[----:B------:R-:W-:Y:S02]  /*6470*/  ISETP.LT.OR P4, PT, R15, 0x6a, P4 ;  /* 0x0000006a0f00780c */ /* 0x000fe40002781670 */
[----:B------:R-:W-:Y:S01]  /*6480*/  FMNMX.FTZ R20, R66, R45, !PT ;  /* 0x0000002d42147209 */ /* 0x000fe20007810000 */
[----:B------:R-:W-:Y:S01]  /*6490*/  FFMA.FTZ R45, R53, UR10, -R12 ;  /* 0x0000000a352d7c23 */ /* 0x000fe2000801080c */
[----:B------:R-:W-:Y:S01]  /*64a0*/  ISETP.GT.AND P3, PT, R14, 0x70, P2 ;  /* 0x000000700e00780c */ /* 0x000fe20001764270 */
[----:B------:R-:W-:Y:S01]  /*64b0*/  MUFU.EX2 R25, R25 ;  /* 0x0000001900197308 */ /* 0x000fe20000000800 */
[----:B------:R-:W-:-:S02]  /*64c0*/  FMNMX.FTZ R49, R67, R20, !PT ;  /* 0x0000001443317209 */ /* 0x000fc40007810000 */
[----:B------:R-:W-:Y:S02]  /*64d0*/  FSEL R78, R78, -INF , !P5 ;  /* 0xff8000004e4e7808 */ /* 0x000fe40006800000 */
[----:B------:R-:W-:Y:S02]  /*64e0*/  FMNMX.FTZ R20, R70, R49, !PT ;  /* 0x0000003146147209 */ /* 0x000fe40007810000 */
[----:B------:R-:W-:Y:S01]  /*64f0*/  FSEL R79, R79, -INF , !P4 ;  /* 0xff8000004f4f7808 */ /* 0x000fe20006000000 */
[----:B------:R-:W-:Y:S01]  /*6500*/  MUFU.EX2 R146, R146 ;  /* 0x0000009200927308 */ /* 0x000fe20000000800 */
[----:B------:R-:W-:Y:S02]  /*6510*/  FMNMX.FTZ R49, R71, R20, !PT ;  /* 0x0000001447317209 */ /* 0x000fe40007810000 */
[----:B------:R-:W-:Y:S02]  /*6520*/  ISETP.GT.AND P5, PT, R14, 0x71, P2 ;  /* 0x000000710e00780c */ /* 0x000fe400017a4270 */
[----:B------:R-:W-:Y:S01]  /*6530*/  FMNMX.FTZ R20, R74, R49, !PT ;  /* 0x000000314a147209 */ /* 0x000fe20007810000 */
[--C-:B------:R-:W-:Y:S01]  /*6540*/  FFMA.FTZ R49, R57, UR10, -R12.reuse ;  /* 0x0000000a39317c23 */ /* 0x100fe2000801080c */
[C---:B------:R-:W-:Y:S01]  /*6550*/  ISETP.GT.AND P4, PT, R14.reuse, 0x78, P2 ;  /* 0x000000780e00780c */ /* 0x040fe20001784270 */
[--C-:B------:R-:W-:Y:S01]  /*6560*/  FFMA.FTZ R57, R69, UR10, -R12.reuse ;  /* 0x0000000a45397c23 */ /* 0x100fe2000801080c */
[----:B------:R-:W-:Y:S01]  /*6570*/  FMNMX.FTZ R53, R75, R20, !PT ;  /* 0x000000144b357209 */ /* 0x000fe20007810000 */
[----:B------:R-:W-:Y:S01]  /*6580*/  FFMA.FTZ R69, R81, UR10, -R12 ;  /* 0x0000000a51457c23 */ /* 0x000fe2000801080c */
[----:B------:R-:W-:Y:S01]  /*6590*/  ISETP.GT.AND P2, PT, R14, 0x79, P2 ;  /* 0x000000790e00780c */ /* 0x000fe20001744270 */
[----:B------:R-:W-:Y:S01]  /*65a0*/  MUFU.EX2 R29, R29 ;  /* 0x0000001d001d7308 */ /* 0x000fe20000000800 */
[----:B------:R-:W-:-:S02]  /*65b0*/  ISETP.LT.OR P3, PT, R15, 0x71, P3 ;  /* 0x000000710f00780c */ /* 0x000fc40001f61670 */
[----:B------:R-:W-:Y:S02]  /*65c0*/  FMNMX.FTZ R14, R78, R53, !PT ;  /* 0x000000354e0e7209 */ /* 0x000fe40007810000 */
[----:B------:R-:W-:Y:S02]  /*65d0*/  ISETP.LT.OR P5, PT, R15, 0x72, P5 ;  /* 0x000000720f00780c */ /* 0x000fe40002fa1670 */
[----:B------:R-:W-:Y:S01]  /*65e0*/  FSEL R82, R82, -INF , !P3 ;  /* 0xff80000052527808 */ /* 0x000fe20005800000 */
[----:B------:R-:W-:Y:S01]  /*65f0*/  MUFU.EX2 R140, R140 ;  /* 0x0000008c008c7308 */ /* 0x000fe20000000800 */
[----:B------:R-:W-:Y:S02]  /*6600*/  FMNMX.FTZ R53, R79, R14, !PT ;  /* 0x0000000e4f357209 */ /* 0x000fe40007810000 */
[----:B------:R-:W-:Y:S02]  /*6610*/  ISETP.LT.OR P4, PT, R15, 0x79, P4 ;  /* 0x000000790f00780c */ /* 0x000fe40002781670 */
[----:B------:R-:W-:-:S02]  /*6620*/  FSEL R83, R83, -INF , !P5 ;  /* 0xff80000053537808 */ /* 0x000fc40006800000 */
[----:B------:R-:W-:Y:S01]  /*6630*/  FMNMX.FTZ R14, R82, R53, !PT ;  /* 0x00000035520e7209 */ /* 0x000fe20007810000 */
[----:B------:R-:W-:Y:S01]  /*6640*/  MUFU.EX2 R33, R33 ;  /* 0x0000002100217308 */ /* 0x000fe20000000800 */
[----:B------:R-:W-:Y:S01]  /*6650*/  ISETP.LT.OR P2, PT, R15, 0x7a, P2 ;  /* 0x0000007a0f00780c */ /* 0x000fe20001741670 */
[--C-:B------:R-:W-:Y:S01]  /*6660*/  FFMA.FTZ R15, R61, UR10, -R12.reuse ;  /* 0x0000000a3d0f7c23 */ /* 0x100fe2000801080c */
[----:B------:R-:W-:Y:S01]  /*6670*/  FSEL R86, R86, -INF , !P4 ;  /* 0xff80000056567808 */ /* 0x000fe20006000000 */
[--C-:B------:R-:W-:Y:S01]  /*6680*/  FFMA.FTZ R61, R73, UR10, -R12.reuse ;  /* 0x0000000a493d7c23 */ /* 0x100fe2000801080c */
[----:B------:R-:W-:Y:S02]  /*6690*/  FMNMX.FTZ R53, R83, R14, !PT ;  /* 0x0000000e53357209 */ /* 0x000fe40007810000 */
[----:B------:R-:W-:Y:S01]  /*66a0*/  FSEL R87, R87, -INF , !P2 ;  /* 0xff80000057577808 */ /* 0x000fe20005000000 */
[----:B------:R-:W-:Y:S01]  /*66b0*/  MUFU.EX2 R142, R142 ;  /* 0x0000008e008e7308 */ /* 0x000fe20000000800 */
[----:B------:R-:W-:Y:S01]  /*66c0*/  FMNMX.FTZ R14, R86, R53, !PT ;  /* 0x00000035560e7209 */ /* 0x000fe20007810000 */
[----:B------:R-:W-:-:S03]  /*66d0*/  FFMA.FTZ R53, R65, UR10, -R12 ;  /* 0x0000000a41357c23 */ /* 0x000fc6000801080c */
[----:B------:R-:W-:-:S03]  /*66e0*/  FMNMX.FTZ R14, R87, R14, !PT ;  /* 0x0000000e570e7209 */ /* 0x000fc60007810000 */
[----:B------:R-:W-:Y:S02]  /*66f0*/  MUFU.EX2 R37, R37 ;  /* 0x0000002500257308 */ /* 0x000fe40000000800 */
[----:B------:R-:W1:Y:S06]  /*6700*/  SHFL.BFLY PT, R65, R14, 0x2, 0x1f ;  /* 0x0c401f000e417f89 */ /* 0x000e6c00000e0000 */
[----:B------:R-:W-:Y:S08]  /*6710*/  MUFU.EX2 R136, R136 ;  /* 0x0000008800887308 */ /* 0x000ff00000000800 */
[----:B------:R-:W-:Y:S08]  /*6720*/  MUFU.EX2 R41, R41 ;  /* 0x0000002900297308 */ /* 0x000ff00000000800 */
[----:B------:R-:W-:Y:S01]  /*6730*/  MUFU.EX2 R138, R138 ;  /* 0x0000008a008a7308 */ /* 0x000fe20000000800 */
[----:B-1----:R-:W-:Y:S01]  /*6740*/  FMNMX.FTZ R20, R14, R65, !PT ;  /* 0x000000410e147209 */ /* 0x002fe20007810000 */
[----:B------:R-:W-:Y:S01]  /*6750*/  FFMA.FTZ R65, R77, UR10, -R12 ;  /* 0x0000000a4d417c23 */ /* 0x000fe2000801080c */
[----:B------:R-:W-:-:S03]  /*6760*/  FSEL R77, R11, RZ, P6 ;  /* 0x000000ff0b4d7208 */ /* 0x000fc60003000000 */
[----:B------:R-:W1:Y:S02]  /*6770*/  SHFL.BFLY PT, R73, R20, 0x1, 0x1f ;  /* 0x0c201f0014497f89 */ /* 0x000e6400000e0000 */
[----:B------:R-:W-:Y:S01]  /*6780*/  MUFU.EX2 R45, R45 ;  /* 0x0000002d002d7308 */ /* 0x000fe20000000800 */
[----:B------:R-:W-:-:S07]  /*6790*/  FADD.FTZ R6, -R77, R6 ;  /* 0x000000064d067221 */ /* 0x000fce0000010100 */
[----:B------:R-:W-:Y:S08]  /*67a0*/  MUFU.EX2 R132, R132 ;  /* 0x0000008400847308 */ /* 0x000ff00000000800 */
[----:B------:R-:W-:Y:S01]  /*67b0*/  MUFU.EX2 R49, R49 ;  /* 0x0000003100317308 */ /* 0x000fe20000000800 */
[----:B-1----:R-:W-:Y:S01]  /*67c0*/  FMNMX.FTZ R12, R20, R73, !PT ;  /* 0x00000049140c7209 */ /* 0x002fe20007810000 */
[----:B------:R-:W-:-:S06]  /*67d0*/  FMUL.FTZ R73, R6, UR10 ;  /* 0x0000000a06497c20 */ /* 0x000fcc0008410000 */
[----:B------:R-:W-:Y:S01]  /*67e0*/  MUFU.EX2 R134, R134 ;  /* 0x0000008600867308 */ /* 0x000fe20000000800 */
[C---:B------:R-:W-:Y:S01]  /*67f0*/  FSETP.NEU.FTZ.AND P2, PT, R12.reuse, -INF , PT ;  /* 0xff8000000c00780b */ /* 0x040fe20003f5d000 */
[----:B------:R-:W-:-:S06]  /*6800*/  FMUL.FTZ R32, R12, UR10 ;  /* 0x0000000a0c207c20 */ /* 0x000fcc0008410000 */
[----:B------:R-:W1:Y:S01]  /*6810*/  MUFU.EX2 R73, R73 ;  /* 0x0000004900497308 */ /* 0x000e620000000800 */
[----:B------:R-:W-:-:S05]  /*6820*/  FSEL R32, R32, RZ, P2 ;  /* 0x000000ff20207208 */ /* 0x000fca0001000000 */
        /* <DEDUP_REMOVED lines=10> */
[----:B------:R-:W-:Y:S01]  /*68d0*/  FFMA.FTZ R26, R43, UR10, -R32 ;  /* 0x0000000a2b1a7c23 */ /* 0x000fe20008010820 */
[----:B-1----:R-:W-:Y:S01]  /*68e0*/  FFMA.FTZ R34, R73, R5, R148 ;  /* 0x0000000549227223 */ /* 0x002fe20000010094 */
[--C-:B------:R-:W-:Y:S01]  /*68f0*/  FFMA.FTZ R143, R46, UR10, -R32.reuse ;  /* 0x0000000a2e8f7c23 */ /* 0x100fe20008010820 */
[--C-:B------:R-:W-:Y:S01]  /*6900*/  FFMA.FTZ R28, R47, UR10, -R32.reuse ;  /* 0x0000000a2f1c7c23 */ /* 0x100fe20008010820 */
[----:B------:R-:W-:Y:S01]  /*6910*/  FFMA.FTZ R137, R50, UR10, -R32 ;  /* 0x0000000a32897c23 */ /* 0x000fe20008010820 */
[----:B------:R-:W-:Y:S01]  /*6920*/  FADD.FTZ R5, R13, R34 ;  /* 0x000000220d057221 */ /* 0x000fe20000010000 */
[----:B------:R-:W-:Y:S01]  /*6930*/  MUFU.EX2 R149, R149 ;  /* 0x0000009500957308 */ /* 0x000fe20000000800 */
[--C-:B------:R-:W-:Y:S01]  /*6940*/  FFMA.FTZ R30, R51, UR10, -R32.reuse ;  /* 0x0000000a331e7c23 */ /* 0x100fe20008010820 */
[--C-:B------:R-:W-:Y:S01]  /*6950*/  FFMA.FTZ R139, R54, UR10, -R32.reuse ;  /* 0x0000000a368b7c23 */ /* 0x100fe20008010820 */
[----:B------:R-:W-:Y:S01]  /*6960*/  FADD.FTZ R34, R150, R5 ;  /* 0x0000000596227221 */ /* 0x000fe20000010000 */
[--C-:B------:R-:W-:Y:S01]  /*6970*/  FFMA.FTZ R55, R55, UR10, -R32.reuse ;  /* 0x0000000a37377c23 */ /* 0x100fe20008010820 */
[--C-:B------:R-:W-:Y:S01]  /*6980*/  FFMA.FTZ R133, R58, UR10, -R32.reuse ;  /* 0x0000000a3a857c23 */ /* 0x100fe20008010820 */
[----:B------:R-:W-:Y:S01]  /*6990*/  FFMA.FTZ R135, R62, UR10, -R32 ;  /* 0x0000000a3e877c23 */ /* 0x000fe20008010820 */
[----:B------:R-:W-:Y:S01]  /*69a0*/  FADD.FTZ R5, R21, R34 ;  /* 0x0000002215057221 */ /* 0x000fe20000010000 */
[----:B------:R-:W-:Y:S01]  /*69b0*/  FSEL R34, R12, RZ, P2 ;  /* 0x000000ff0c227208 */ /* 0x000fe20001000000 */
[----:B------:R-:W-:Y:S01]  /*69c0*/  MUFU.EX2 R151, R151 ;  /* 0x0000009700977308 */ /* 0x000fe20000000800 */
[----:B------:R-:W-:Y:S01]  /*69d0*/  F2FP.BF16.F32.PACK_AB R148, R13, R148 ;  /* 0x000000940d94723e */ /* 0x000fe200000010ff */
[----:B------:R-:W-:Y:S01]  /*69e0*/  FADD.FTZ R36, R144, R5 ;  /* 0x0000000590247221 */ /* 0x000fe20000010000 */
[--C-:B------:R-:W-:Y:S01]  /*69f0*/  FFMA.FTZ R129, R66, UR10, -R32.reuse ;  /* 0x0000000a42817c23 */ /* 0x100fe20008010820 */
[----:B------:R-:W-:Y:S01]  /*6a00*/  FADD.FTZ R5, -R34, R9 ;  /* 0x0000000922057221 */ /* 0x000fe20000010100 */
[----:B------:R-:W-:Y:S01]  /*6a10*/  FFMA.FTZ R131, R70, UR10, -R32 ;  /* 0x0000000a46837c23 */ /* 0x000fe20008010820 */
[----:B------:R-:W-:Y:S01]  /*6a20*/  FADD.FTZ R9, R25, R36 ;  /* 0x0000002419097221 */ /* 0x000fe20000010000 */
[--C-:B------:R-:W-:Y:S01]  /*6a30*/  FFMA.FTZ R125, R74, UR10, -R32.reuse ;  /* 0x0000000a4a7d7c23 */ /* 0x100fe20008010820 */
[----:B------:R-:W-:Y:S01]  /*6a40*/  FMUL.FTZ R5, R5, UR10 ;  /* 0x0000000a05057c20 */ /* 0x000fe20008410000 */
[----:B------:R-:W-:Y:S01]  /*6a50*/  MUFU.EX2 R14, R14 ;  /* 0x0000000e000e7308 */ /* 0x000fe20000000800 */
[----:B------:R-:W-:Y:S01]  /*6a60*/  FADD.FTZ R36, R146, R9 ;  /* 0x0000000992247221 */ /* 0x000fe20000010000 */
[--C-:B------:R-:W-:Y:S01]  /*6a70*/  FFMA.FTZ R75, R75, UR10, -R32.reuse ;  /* 0x0000000a4b4b7c23 */ /* 0x100fe20008010820 */
[--C-:B------:R-:W-:Y:S01]  /*6a80*/  FFMA.FTZ R78, R78, UR10, -R32.reuse ;  /* 0x0000000a4e4e7c23 */ /* 0x100fe20008010820 */
[----:B------:R-:W-:Y:S01]  /*6a90*/  FFMA.FTZ R79, R79, UR10, -R32 ;  /* 0x0000000a4f4f7c23 */ /* 0x000fe20008010820 */
[----:B------:R-:W-:Y:S01]  /*6aa0*/  FADD.FTZ R27, R29, R36 ;  /* 0x000000241d1b7221 */ /* 0x000fe20000010000 */
[--C-:B------:R-:W-:Y:S01]  /*6ab0*/  FFMA.FTZ R82, R82, UR10, -R32.reuse ;  /* 0x0000000a52527c23 */ /* 0x100fe20008010820 */
[--C-:B------:R-:W-:Y:S01]  /*6ac0*/  FFMA.FTZ R83, R83, UR10, -R32.reuse ;  /* 0x0000000a53537c23 */ /* 0x100fe20008010820 */
[----:B------:R1:W2:Y:S01]  /*6ad0*/  MUFU.EX2 R9, R5 ;  /* 0x0000000500097308 */ /* 0x0002a20000000800 */
[----:B------:R-:W-:Y:S01]  /*6ae0*/  FADD.FTZ R36, R140, R27 ;  /* 0x0000001b8c247221 */ /* 0x000fe20000010000 */
[----:B------:R-:W-:Y:S01]  /*6af0*/  FFMA.FTZ R86, R86, UR10, -R32 ;  /* 0x0000000a56567c23 */ /* 0x000fe20008010820 */
[----:B------:R-:W-:Y:S01]  /*6b00*/  IMAD.U32 R31, RZ, RZ, UR39 ;  /* 0x00000027ff1f7e24 */ /* 0x000fe2000f8e00ff */
[----:B------:R-:W-:Y:S01]  /*6b10*/  ISETP.GT.AND P2, PT, R8, UR28, PT ;  /* 0x0000001c08007c0c */ /* 0x000fe2000bf44270 */
[----:B------:R-:W-:Y:S01]  /*6b20*/  FADD.FTZ R27, R33, R36 ;  /* 0x00000024211b7221 */ /* 0x000fe20000010000 */
[----:B------:R-:W-:Y:S01]  /*6b30*/  FFMA.FTZ R36, R59, UR10, -R32 ;  /* 0x0000000a3b247c23 */ /* 0x000fe20008010820 */
[----:B------:R-:W-:Y:S01]  /*6b40*/  UMOV UR39, UR27 ;  /* 0x0000001b00277c82 */ /* 0x000fe20008000000 */
[----:B------:R-:W3:Y:S01]  /*6b50*/  MUFU.EX2 R145, R145 ;  /* 0x0000009100917308 */ /* 0x000ee20000000800 */
[----:B------:R-:W-:Y:S01]  /*6b60*/  FADD.FTZ R38, R142, R27 ;  /* 0x0000001b8e267221 */ /* 0x000fe20000010000 */
[----:B------:R-:W-:Y:S01]  /*6b70*/  @!P1 LEA R31, R31, UR40, 0x3 ;  /* 0x000000281f1f9c11 */ /* 0x000fe2000f8e18ff */
[----:B------:R-:W-:Y:S01]  /*6b80*/  FMUL.FTZ R88, R88, R73 ;  /* 0x0000004958587220 */ /* 0x000fe20000410000 */
[----:B------:R-:W-:Y:S01]  /*6b90*/  F2FP.BF16.F32.PACK_AB R150, R21, R150 ;  /* 0x000000961596723e */ /* 0x000fe200000010ff */
[----:B-1----:R-:W-:Y:S01]  /*6ba0*/  FADD.FTZ R5, R37, R38 ;  /* 0x0000002625057221 */ /* 0x002fe20000010000 */
[----:B------:R-:W-:Y:S01]  /*6bb0*/  F2FP.BF16.F32.PACK_AB R144, R25, R144 ;  /* 0x000000901990723e */ /* 0x000fe200000010ff */
[----:B------:R-:W-:Y:S01]  /*6bc0*/  @!P1 VIADD R31, R31, 0x16860 ;  /* 0x000168601f1f9836 */ /* 0x000fe20000000000 */
[----:B------:R-:W1:Y:S01]  /*6bd0*/  MUFU.EX2 R20, R20 ;  /* 0x0000001400147308 */ /* 0x000e620000000800 */
[----:B--2---:R-:W-:Y:S01]  /*6be0*/  FFMA.FTZ R38, R9, R4, R6 ;  /* 0x0000000409267223 */ /* 0x004fe20000010006 */
[----:B------:R-:W-:Y:S01]  /*6bf0*/  FADD.FTZ R42, R136, R5 ;  /* 0x00000005882a7221 */ /* 0x000fe20000010000 */
[----:B------:R-:W-:Y:S01]  /*6c00*/  FFMA.FTZ R4, R63, UR10, -R32 ;  /* 0x0000000a3f047c23 */ /* 0x000fe20008010820 */
[----:B------:R-:W-:Y:S01]  /*6c10*/  @!P1 PRMT R31, RZ, 0x654, R31 ;  /* 0x00000654ff1f9816 */ /* 0x000fe2000000001f */
[----:B------:R-:W-:Y:S01]  /*6c20*/  FADD.FTZ R40, R149, R38 ;  /* 0x0000002695287221 */ /* 0x000fe20000010000 */
[----:B------:R-:W-:Y:S01]  /*6c30*/  FADD.FTZ R27, R41, R42 ;  /* 0x0000002a291b7221 */ /* 0x000fe20000010000 */
[----:B------:R-:W-:Y:S01]  /*6c40*/  FFMA.FTZ R38, R67, UR10, -R32 ;  /* 0x0000000a43267c23 */ /* 0x000fe20008010820 */
[----:B------:R-:W2:Y:S01]  /*6c50*/  MUFU.EX2 R147, R147 ;  /* 0x0000009300937308 */ /* 0x000ea20000000800 */
[----:B------:R-:W-:Y:S01]  /*6c60*/  FADD.FTZ R5, R151, R40 ;  /* 0x0000002897057221 */ /* 0x000fe20000010000 */
[----:B------:R-:W-:Y:S01]  /*6c70*/  FADD.FTZ R40, R138, R27 ;  /* 0x0000001b8a287221 */ /* 0x000fe20000010000 */
[----:B------:R4:W-:Y:S01]  /*6c80*/  @!P1 SYNCS.ARRIVE.TRANS64.RED.A1T0 RZ, [R31+URZ], RZ ;  /* 0x000000ff1fff99a7 */ /* 0x0009e2000810043f */
[----:B------:R-:W-:Y:S01]  /*6c90*/  F2FP.BF16.F32.PACK_AB R149, R149, R6 ;  /* 0x000000069595723e */ /* 0x000fe200000010ff */
[----:B------:R-:W-:Y:S01]  /*6ca0*/  FADD.FTZ R42, R14, R5 ;  /* 0x000000050e2a7221 */ /* 0x000fe20000010000 */
[----:B------:R-:W-:Y:S01]  /*6cb0*/  FADD.FTZ R27, R45, R40 ;  /* 0x000000282d1b7221 */ /* 0x000fe20000010000 */
[----:B------:R-:W-:Y:S01]  /*6cc0*/  FFMA.FTZ R40, R71, UR10, -R32 ;  /* 0x0000000a47287c23 */ /* 0x000fe20008010820 */
[----:B------:R-:W5:Y:S01]  /*6cd0*/  MUFU.EX2 R24, R24 ;  /* 0x0000001800187308 */ /* 0x000f620000000800 */
[----:B---3--:R-:W-:Y:S01]  /*6ce0*/  FADD.FTZ R5, R145, R42 ;  /* 0x0000002a91057221 */ /* 0x008fe20000010000 */
[----:B------:R-:W-:Y:S01]  /*6cf0*/  FADD.FTZ R44, R132, R27 ;  /* 0x0000001b842c7221 */ /* 0x000fe20000010000 */
[----:B------:R-:W-:Y:S01]  /*6d00*/  FFMA.FTZ R32, R87, UR10, -R32 ;  /* 0x0000000a57207c23 */ /* 0x000fe20008010820 */
[-C--:B------:R-:W-:Y:S01]  /*6d10*/  FMUL.FTZ R90, R90, R9.reuse ;  /* 0x000000095a5a7220 */ /* 0x080fe20000410000 */
[----:B-1----:R-:W-:Y:S01]  /*6d20*/  FADD.FTZ R42, R20, R5 ;  /* 0x00000005142a7221 */ /* 0x002fe20000010000 */
[----:B------:R-:W-:Y:S01]  /*6d30*/  FADD.FTZ R27, R49, R44 ;  /* 0x0000002c311b7221 */ /* 0x000fe20000010000 */
[-C--:B------:R-:W-:Y:S01]  /*6d40*/  FMUL.FTZ R91, R91, R9.reuse ;  /* 0x000000095b5b7220 */ /* 0x080fe20000410000 */
[----:B------:R-:W1:Y:S01]  /*6d50*/  MUFU.EX2 R141, R141 ;  /* 0x0000008d008d7308 */ /* 0x000e620000000800 */
[----:B--2---:R-:W-:Y:S01]  /*6d60*/  FADD.FTZ R5, R147, R42 ;  /* 0x0000002a93057221 */ /* 0x004fe20000010000 */
[----:B------:R-:W-:Y:S01]  /*6d70*/  FADD.FTZ R44, R134, R27 ;  /* 0x0000001b862c7221 */ /* 0x000fe20000010000 */
[-C--:B------:R-:W-:Y:S01]  /*6d80*/  FMUL.FTZ R94, R94, R9.reuse ;  /* 0x000000095e5e7220 */ /* 0x080fe20000410000 */
[-C--:B------:R-:W-:Y:S01]  /*6d90*/  FMUL.FTZ R95, R95, R9.reuse ;  /* 0x000000095f5f7220 */ /* 0x080fe20000410000 */
[-C--:B------:R-:W-:Y:S01]  /*6da0*/  FMUL.FTZ R98, R98, R9.reuse ;  /* 0x0000000962627220 */ /* 0x080fe20000410000 */
[-C--:B------:R-:W-:Y:S01]  /*6db0*/  FMUL.FTZ R99, R99, R9.reuse ;  /* 0x0000000963637220 */ /* 0x080fe20000410000 */
[-C--:B------:R-:W-:Y:S01]  /*6dc0*/  FMUL.FTZ R102, R102, R9.reuse ;  /* 0x0000000966667220 */ /* 0x080fe20000410000 */
[----:B------:R-:W2:Y:S01]  /*6dd0*/  MUFU.EX2 R15, R15 ;  /* 0x0000000f000f7308 */ /* 0x000ea20000000800 */
[----:B-----5:R-:W-:Y:S01]  /*6de0*/  FADD.FTZ R42, R24, R5 ;  /* 0x00000005182a7221 */ /* 0x020fe20000010000 */
[-C--:B------:R-:W-:Y:S01]  /*6df0*/  FMUL.FTZ R103, R103, R9.reuse ;  /* 0x0000000967677220 */ /* 0x080fe20000410000 */
[-C--:B------:R-:W-:Y:S01]  /*6e00*/  FMUL.FTZ R106, R106, R9.reuse ;  /* 0x000000096a6a7220 */ /* 0x080fe20000410000 */
[-C--:B------:R-:W-:Y:S01]  /*6e10*/  FMUL.FTZ R107, R107, R9.reuse ;  /* 0x000000096b6b7220 */ /* 0x080fe20000410000 */
[-C--:B------:R-:W-:Y:S01]  /*6e20*/  FMUL.FTZ R110, R110, R9.reuse ;  /* 0x000000096e6e7220 */ /* 0x080fe20000410000 */
[-C--:B------:R-:W-:Y:S01]  /*6e30*/  FMUL.FTZ R111, R111, R9.reuse ;  /* 0x000000096f6f7220 */ /* 0x080fe20000410000 */
[-C--:B------:R-:W-:Y:S01]  /*6e40*/  FMUL.FTZ R114, R114, R9.reuse ;  /* 0x0000000972727220 */ /* 0x080fe20000410000 */
[----:B------:R-:W3:Y:S01]  /*6e50*/  MUFU.EX2 R26, R26 ;  /* 0x0000001a001a7308 */ /* 0x000ee20000000800 */
[----:B-1----:R-:W-:Y:S01]  /*6e60*/  FADD.FTZ R5, R141, R42 ;  /* 0x0000002a8d057221 */ /* 0x002fe20000010000 */
[-C--:B------:R-:W-:Y:S01]  /*6e70*/  FMUL.FTZ R115, R115, R9.reuse ;  /* 0x0000000973737220 */ /* 0x080fe20000410000 */
[-C--:B------:R-:W-:Y:S01]  /*6e80*/  FMUL.FTZ R118, R118, R9.reuse ;  /* 0x0000000976767220 */ /* 0x080fe20000410000 */
[----:B------:R-:W-:Y:S01]  /*6e90*/  FMUL.FTZ R119, R119, R9 ;  /* 0x0000000977777220 */ /* 0x000fe20000410000 */
[----:B------:R-:W-:Y:S01]  /*6ea0*/  F2FP.BF16.F32.PACK_AB R146, R29, R146 ;  /* 0x000000921d92723e */ /* 0x000fe200000010ff */
[-C--:B------:R-:W-:Y:S01]  /*6eb0*/  FMUL.FTZ R89, R89, R73.reuse ;  /* 0x0000004959597220 */ /* 0x080fe20000410000 */
[----:B------:R-:W-:Y:S01]  /*6ec0*/  F2FP.BF16.F32.PACK_AB R140, R33, R140 ;  /* 0x0000008c218c723e */ /* 0x000fe200000010ff */
[----:B------:R-:W1:Y:S01]  /*6ed0*/  MUFU.EX2 R128, R128 ;  /* 0x0000008000807308 */ /* 0x000e620000000800 */
[----:B--2---:R-:W-:Y:S01]  /*6ee0*/  FADD.FTZ R27, R15, R44 ;  /* 0x0000002c0f1b7221 */ /* 0x004fe20000010000 */
[----:B------:R-:W-:Y:S01]  /*6ef0*/  F2FP.BF16.F32.PACK_AB R142, R37, R142 ;  /* 0x0000008e258e723e */ /* 0x000fe200000010ff */
[-C--:B------:R-:W-:Y:S01]  /*6f00*/  FMUL.FTZ R92, R92, R73.reuse ;  /* 0x000000495c5c7220 */ /* 0x080fe20000410000 */
[----:B------:R-:W-:Y:S01]  /*6f10*/  F2FP.BF16.F32.PACK_AB R136, R41, R136 ;  /* 0x000000882988723e */ /* 0x000fe200000010ff */
[-C--:B------:R-:W-:Y:S01]  /*6f20*/  FMUL.FTZ R93, R93, R73.reuse ;  /* 0x000000495d5d7220 */ /* 0x080fe20000410000 */
[----:B------:R-:W-:Y:S01]  /*6f30*/  F2FP.BF16.F32.PACK_AB R138, R45, R138 ;  /* 0x0000008a2d8a723e */ /* 0x000fe200000010ff */
[-C--:B------:R-:W-:Y:S01]  /*6f40*/  FMUL.FTZ R96, R96, R73.reuse ;  /* 0x0000004960607220 */ /* 0x080fe20000410000 */
[----:B------:R-:W2:Y:S01]  /*6f50*/  MUFU.EX2 R143, R143 ;  /* 0x0000008f008f7308 */ /* 0x000ea20000000800 */
[----:B---3--:R-:W-:Y:S01]  /*6f60*/  FADD.FTZ R42, R26, R5 ;  /* 0x000000051a2a7221 */ /* 0x008fe20000010000 */
[----:B------:R-:W-:Y:S01]  /*6f70*/  F2FP.BF16.F32.PACK_AB R132, R49, R132 ;  /* 0x000000843184723e */ /* 0x000fe200000010ff */
[-C--:B------:R-:W-:Y:S01]  /*6f80*/  FMUL.FTZ R97, R97, R73.reuse ;  /* 0x0000004961617220 */ /* 0x080fe20000410000 */
[----:B------:R-:W-:Y:S01]  /*6f90*/  F2FP.BF16.F32.PACK_AB R134, R15, R134 ;  /* 0x000000860f86723e */ /* 0x000fe200000010ff */
[-C--:B------:R-:W-:Y:S01]  /*6fa0*/  FMUL.FTZ R100, R100, R73.reuse ;  /* 0x0000004964647220 */ /* 0x080fe20000410000 */
[-C--:B------:R-:W-:Y:S01]  /*6fb0*/  FMUL.FTZ R101, R101, R73.reuse ;  /* 0x0000004965657220 */ /* 0x080fe20000410000 */
[-C--:B------:R-:W-:Y:S01]  /*6fc0*/  FMUL.FTZ R104, R104, R73.reuse ;  /* 0x0000004968687220 */ /* 0x080fe20000410000 */
[----:B------:R-:W3:Y:S01]  /*6fd0*/  MUFU.EX2 R53, R53 ;  /* 0x0000003500357308 */ /* 0x000ee20000000800 */
[----:B-1----:R-:W-:Y:S01]  /*6fe0*/  FADD.FTZ R44, R128, R27 ;  /* 0x0000001b802c7221 */ /* 0x002fe20000010000 */
[-C--:B------:R-:W-:Y:S01]  /*6ff0*/  FMUL.FTZ R105, R105, R73.reuse ;  /* 0x0000004969697220 */ /* 0x080fe20000410000 */
[-C--:B------:R-:W-:Y:S01]  /*7000*/  FMUL.FTZ R108, R108, R73.reuse ;  /* 0x000000496c6c7220 */ /* 0x080fe20000410000 */
[-C--:B------:R-:W-:Y:S01]  /*7010*/  FMUL.FTZ R109, R109, R73.reuse ;  /* 0x000000496d6d7220 */ /* 0x080fe20000410000 */
[-C--:B------:R-:W-:Y:S01]  /*7020*/  FMUL.FTZ R112, R112, R73.reuse ;  /* 0x0000004970707220 */ /* 0x080fe20000410000 */
[-C--:B------:R-:W-:Y:S01]  /*7030*/  FMUL.FTZ R113, R113, R73.reuse ;  /* 0x0000004971717220 */ /* 0x080fe20000410000 */
[-C--:B------:R-:W-:Y:S01]  /*7040*/  FMUL.FTZ R116, R116, R73.reuse ;  /* 0x0000004974747220 */ /* 0x080fe20000410000 */
[----:B------:R-:W1:Y:S01]  /*7050*/  MUFU.EX2 R28, R28 ;  /* 0x0000001c001c7308 */ /* 0x000e620000000800 */
[----:B--2---:R-:W-:Y:S01]  /*7060*/  FADD.FTZ R5, R143, R42 ;  /* 0x0000002a8f057221 */ /* 0x004fe20000010000 */
[----:B------:R-:W-:Y:S01]  /*7070*/  FMUL.FTZ R117, R117, R73 ;  /* 0x0000004975757220 */ /* 0x000fe20000410000 */
[----:B------:R-:W-:Y:S01]  /*7080*/  F2FP.BF16.F32.PACK_AB R151, R14, R151 ;  /* 0x000000970e97723e */ /* 0x000fe200000010ff */
[----:B------:R-:W-:Y:S01]  /*7090*/  VIADD R8, R8, 0xffffffff ;  /* 0xffffffff08087836 */ /* 0x000fe20000000000 */
[----:B------:R-:W-:Y:S01]  /*70a0*/  F2FP.BF16.F32.PACK_AB R145, R20, R145 ;  /* 0x000000911491723e */ /* 0x000fe200000010ff */
[----:B------:R-:W-:Y:S01]  /*70b0*/  IMAD.MOV.U32 R6, RZ, RZ, R11 ;  /* 0x000000ffff067224 */ /* 0x000fe200078e000b */
[----:B------:R-:W-:Y:S01]  /*70c0*/  F2FP.BF16.F32.PACK_AB R147, R24, R147 ;  /* 0x000000931893723e */ /* 0x000fe200000010ff */
[----:B------:R-:W2:Y:S01]  /*70d0*/  MUFU.EX2 R130, R130 ;  /* 0x0000008200827308 */ /* 0x000ea20000000800 */
[C---:B---3--:R-:W-:Y:S01]  /*70e0*/  FADD.FTZ R27, R53.reuse, R44 ;  /* 0x0000002c351b7221 */ /* 0x048fe20000010000 */
[----:B------:R-:W-:Y:S01]  /*70f0*/  F2FP.BF16.F32.PACK_AB R128, R53, R128 ;  /* 0x000000803580723e */ /* 0x000fe200000010ff */
[----:B------:R-:W-:Y:S01]  /*7100*/  IMAD.MOV.U32 R9, RZ, RZ, R12 ;  /* 0x000000ffff097224 */ /* 0x000fe200078e000c */
[----:B------:R-:W-:-:S04]  /*7110*/  F2FP.BF16.F32.PACK_AB R141, R26, R141 ;  /* 0x0000008d1a8d723e */ /* 0x000fc800000010ff */
        /* <DEDUP_REMOVED lines=71> */
[----:B--2---:R-:W-:Y:S01]  /*7590*/  FADD.FTZ R42, R123, R42 ;  /* 0x0000002a7b2a7221 */ /* 0x004fe20000010000 */
[C---:B---3--:R-:W-:Y:S01]  /*75a0*/  FADD.FTZ R5, R77.reuse, R44 ;  /* 0x0000002c4d057221 */ /* 0x048fe20000010000 */
[----:B------:R-:W-:Y:S02]  /*75b0*/  F2FP.BF16.F32.PACK_AB R122, R77, R122 ;  /* 0x0000007a4d7a723e */ /* 0x000fe400000010ff */
[C---:B-1----:R-:W-:Y:S01]  /*75c0*/  FADD.FTZ R4, R32.reuse, R42 ;  /* 0x0000002a20047221 */ /* 0x042fe20000010000 */
[----:B------:R-:W-:Y:S01]  /*75d0*/  F2FP.BF16.F32.PACK_AB R123, R32, R123 ;  /* 0x0000007b207b723e */ /* 0x000fe200000010ff */
[----:B----4-:R-:W-:Y:S06]  /*75e0*/  @P2 BRA `(.L_x_695) ;  /* 0xffffffd000d42947 */ /* 0x010fec000383ffff */
[----:B------:R-:W-:Y:S01]  /*75f0*/  IMAD.MOV.U32 R9, RZ, RZ, R12 ;  /* 0x000000ffff097224 */ /* 0x000fe200078e000c */
[----:B------:R-:W-:Y:S01]  /*7600*/  UMOV UR39, UR27 ;  /* 0x0000001b00277c82 */ /* 0x000fe20008000000 */
[----:B------:R-:W-:Y:S01]  /*7610*/  IMAD.MOV.U32 R6, RZ, RZ, R11 ;  /* 0x000000ffff067224 */ /* 0x000fe200078e000b */
[----:B------:R-:W-:-:S06]  /*7620*/  UMOV UR37, UR26 ;  /* 0x0000001a00257c82 */ /* 0x000fcc0008000000 */
.L_x_678:
[----:B------:R-:W-:Y:S01]  /*7630*/  ULDC UR11, c[0x0][0x9e4] ;  /* 0x00027900000b7ab9 */ /* 0x000fe20000000800 */
[----:B------:R-:W-:Y:S02]  /*7640*/  UIADD3 UR23, UR49, -UR23, URZ ;  /* 0x8000001731177290 */ /* 0x000fe4000fffe03f */
[----:B------:R-:W-:-:S06]  /*7650*/  UISETP.GE.AND UP0, UPT, UR11, 0x1, UPT ;  /* 0x000000010b00788c */ /* 0x000fcc000bf06270 */
[----:B------:R-:W-:-:S13]  /*7660*/  PLOP3.LUT P5, PT, PT, PT, UP0, 0x80, 0x0 ;  /* 0x000000000000781c */ /* 0x000fda0003faf008 */
[----:B------:R-:W-:Y:S05]  /*7670*/  @!P5 BRA `(.L_x_696) ;  /* 0x000000000044d947 */ /* 0x000fea0003800000 */
        /* <DEDUP_REMOVED lines=10> */
.L_x_697:
[----:B------:R-:W-:-:S11]  /*7720*/  UISETP.NE.AND UP0, UPT, UR11, 0x1, UPT ;  /* 0x000000010b00788c */ /* 0x000fd6000bf05270 */
[----:B------:R-:W-:Y:S02]  /*7730*/  @UP0 ULDC.64 UR14, c[0x0][0x9e8] ;  /* 0x00027a00000e0ab9 */ /* 0x000fe40000000a00 */
[----:B------:R-:W-:-:S04]  /*7740*/  UIMAD.WIDE.U32 UR6, UR49, UR14, URZ ;  /* 0x0000000e310672a5 */ /* 0x000fc8000f8e003f */
[----:B------:R-:W-:-:S12]  /*7750*/  @UP0 USHF.R.U32.HI UR49, URZ, UR15, UR7 ;  /* 0x0000000f3f310299 */ /* 0x000fd80008011607 */
.L_x_698:
[----:B------:R-:W-:-:S04]  /*7760*/  UIMAD UR49, UR49, UR11, URZ ;  /* 0x0000000b313172a4 */ /* 0x000fc8000f8e023f */
[----:B------:R-:W-:-:S04]  /*7770*/  UISETP.LT.AND UP0, UPT, UR23, UR49, UPT ;  /* 0x000000311700728c */ /* 0x000fc8000bf01270 */
[----:B------:R-:W-:-:S12]  /*7780*/  USEL UR23, UR23, UR49, !UP0 ;  /* 0x0000003117177287 */ /* 0x000fd8000c000000 */
.L_x_696:
[----:B------:R-:W-:-:S04]  /*7790*/  UIADD3 UR23, UR23, 0x7f, URZ ;  /* 0x0000007f17177890 */ /* 0x000fc8000fffe03f */
[----:B------:R-:W-:-:S04]  /*77a0*/  USHF.R.S32.HI UR6, URZ, 0x1f, UR23 ;  /* 0x0000001f3f067899 */ /* 0x000fc80008011417 */
[----:B------:R-:W-:-:S04]  /*77b0*/  ULEA.HI UR6, UR6, UR23, URZ, 0x7 ;  /* 0x0000001706067291 */ /* 0x000fc8000f8f383f */
[----:B------:R-:W-:-:S04]  /*77c0*/  USHF.R.S32.HI UR6, URZ, 0x7, UR6 ;  /* 0x000000073f067899 */ /* 0x000fc80008011406 */
[----:B------:R-:W-:-:S04]  /*77d0*/  UISETP.LT.AND UP0, UPT, UR45, UR6, UPT ;  /* 0x000000062d00728c */ /* 0x000fc8000bf01270 */
[----:B------:R-:W-:-:S06]  /*77e0*/  USEL UR21, UR45, UR6, !UP0 ;  /* 0x000000062d157287 */ /* 0x000fcc000c000000 */
[----:B------:R-:W-:-:S13]  /*77f0*/  ISETP.GE.AND P2, PT, R8, UR21, PT ;  /* 0x0000001508007c0c */ /* 0x000fda000bf46270 */
[----:B------:R-:W-:Y:S05]  /*7800*/  @!P2 BRA `(.L_x_699) ;  /* 0x0000001c002ca947 */ /* 0x000fea0003800000 */
[----:B------:R-:W-:Y:S01]  /*7810*/  IMAD.MOV.U32 R10, RZ, RZ, R9 ;  /* 0x000000ffff0a7224 */ /* 0x000fe200078e0009 */
[----:B------:R-:W-:Y:S01]  /*7820*/  UMOV UR24, UR37 ;  /* 0x0000002500187c82 */ /* 0x000fe20008000000 */
[----:B------:R-:W-:Y:S01]  /*7830*/  IMAD.MOV.U32 R11, RZ, RZ, R6 ;  /* 0x000000ffff0b7224 */ /* 0x000fe200078e0006 */
[----:B------:R-:W-:Y:S01]  /*7840*/  UMOV UR23, UR39 ;  /* 0x0000002700177c82 */ /* 0x000fe20008000000 */
[----:B------:R-:W-:-:S05]  /*7850*/  ULDC UR22, c[0x0][0x988] ;  /* 0x0002620000167ab9 */ /* 0x000fca0000000800 */
.L_x_708:
        /* <DEDUP_REMOVED lines=9> */
.L_x_701:
[----:B------:R-:W-:Y:S01]  /*78f0*/  ULEA UR6, UR39, UR40, 0x3 ;  /* 0x0000002827067291 */ /* 0x000fe2000f8e183f */
[----:B------:R-:W-:-:S05]  /*7900*/  IMAD.U32 R6, RZ, RZ, UR37 ;  /* 0x00000025ff067e24 */ /* 0x000fca000f8e00ff */
[----:B------:R-:W-:-:S04]  /*7910*/  SHF.L.U32 R6, R6, 0x1f, RZ ;  /* 0x0000001f06067819 */ /* 0x000fc800000006ff */
[----:B------:R1:W2:Y:S01]  /*7920*/  SYNCS.PHASECHK.TRANS64.TRYWAIT P2, [UR6+0x16830], R6 ;  /* 0x01683006ff0075a7 */ /* 0x0002a20008040146 */
[----:B------:R-:W-:Y:S05]  /*7930*/  @!P0 BRA `(.L_x_702) ;  /* 0x0000000000048947 */ /* 0x000fea0003800000 */
[----:B------:R-:W-:Y:S01]  /*7940*/  BPT.TRAP 0x1 ;  /* 0x000000040000795c */ /* 0x000fe20000300000 */
.L_x_702:
[----:B--2---:R-:W-:Y:S05]  /*7950*/  @P2 BRA `(.L_x_700) ;  /* 0x0000000000082947 */ /* 0x004fea0003800000 */
[----:B------:R-:W2:Y:S02]  /*7960*/  SYNCS.PHASECHK.TRANS64.TRYWAIT P2, [UR6+0x16830], R6 ;  /* 0x01683006ff0075a7 */ /* 0x000ea40008040146 */
[----:B--2---:R-:W-:Y:S05]  /*7970*/  @!P2 BRA `(.L_x_703) ;  /* 0x0000008c004ca947 */ /* 0x004fea0003800000 */
.L_x_700:
        /* <DEDUP_REMOVED lines=25> */
.L_x_705:
[----:B------:R-:W-:Y:S01]  /*7b10*/  ULEA UR6, UR23, UR40, 0x3 ;  /* 0x0000002817067291 */ /* 0x000fe2000f8e183f */
[----:B------:R-:W-:-:S05]  /*7b20*/  IMAD.U32 R6, RZ, RZ, UR24 ;  /* 0x00000018ff067e24 */ /* 0x000fca000f8e00ff */
[----:B------:R-:W-:-:S04]  /*7b30*/  SHF.L.U32 R6, R6, 0x1f, RZ ;  /* 0x0000001f06067819 */ /* 0x000fc800000006ff */
[----:B------:R1:W2:Y:S01]  /*7b40*/  SYNCS.PHASECHK.TRANS64.TRYWAIT P2, [UR6+0x16850], R6 ;  /* 0x01685006ff0075a7 */ /* 0x0002a20008040146 */
[----:B------:R-:W-:Y:S05]  /*7b50*/  @!P0 BRA `(.L_x_706) ;  /* 0x0000000000048947 */ /* 0x000fea0003800000 */
[----:B------:R-:W-:Y:S01]  /*7b60*/  BPT.TRAP 0x1 ;  /* 0x000000040000795c */ /* 0x000fe20000300000 */
.L_x_706:
[----:B--2---:R-:W-:Y:S05]  /*7b70*/  @P2 BRA `(.L_x_704) ;  /* 0x0000000000082947 */ /* 0x004fea0003800000 */
[----:B------:R-:W2:Y:S02]  /*7b80*/  SYNCS.PHASECHK.TRANS64.TRYWAIT P2, [UR6+0x16850], R6 ;  /* 0x01685006ff0075a7 */ /* 0x000ea40008040146 */
[----:B--2---:R-:W-:Y:S05]  /*7b90*/  @!P2 BRA `(.L_x_707) ;  /* 0x0000008800dca947 */ /* 0x004fea0003800000 */
.L_x_704:
[----:B------:R-:W-:Y:S01]  /*7ba0*/  UIADD3 UR6, UR40, 0x400, URZ ;  /* 0x0000040028067890 */ /* 0x000fe2000fffe03f */
[----:B------:R-:W-:Y:S01]  /*7bb0*/  WARPGROUP.ARRIVE ;  /* 0x00000000000079c5 */ /* 0x000fe20000000000 */
[----:B------:R-:W-:Y:S01]  /*7bc0*/  UMOV UR7, 0x40000040 ;  /* 0x4000004000077882 */ /* 0x000fe20000000000 */
[----:B-12---:R-:W-:Y:S01]  /*7bd0*/  FMNMX.FTZ R6, R24, R11, !PT ;  /* 0x0000000b18067209 */ /* 0x006fe20007810000 */
[----:B------:R-:W-:Y:S01]  /*7be0*/  USHF.R.U32.HI UR6, URZ, 0x4, UR6 ;  /* 0x000000043f067899 */ /* 0x000fe20008011606 */
[----:B------:R-:W-:Y:S01]  /*7bf0*/  FMNMX.FTZ R14, R26, R10, !PT ;  /* 0x0000000a1a0e7209 */ /* 0x000fe20007810000 */
[----:B------:R-:W-:Y:S01]  /*7c00*/  UMOV UR10, UR22 ;  /* 0x00000016000a7c82 */ /* 0x000fe20008000000 */
[----:B------:R-:W-:Y:S01]  /*7c10*/  FMNMX.FTZ R9, R25, R6, !PT ;  /* 0x0000000619097209 */ /* 0x000fe20007810000 */
[----:B------:R-:W-:Y:S01]  /*7c20*/  ULOP3.LUT UR6, UR6, 0x3fff, URZ, 0xc0, !UPT ;  /* 0x00003fff06067892 */ /* 0x000fe2000f8ec03f */
[----:B------:R-:W-:Y:S01]  /*7c30*/  ISETP.GE.U32.AND P2, PT, R2, 0x180, PT ;  /* 0x000001800200780c */ /* 0x000fe20003f46070 */
[----:B------:R-:W-:Y:S01]  /*7c40*/  UMOV UR24, UR37 ;  /* 0x0000002500187c82 */ /* 0x000fe20008000000 */
[----:B------:R-:W-:Y:S01]  /*7c50*/  FMNMX.FTZ R6, R28, R9, !PT ;  /* 0x000000091c067209 */ /* 0x000fe20007810000 */
[----:B------:R-:W-:-:S03]  /*7c60*/  ULEA UR11, UR23, UR6, 0xa ;  /* 0x00000006170b7291 */ /* 0x000fc6000f8e503f */
[----:B------:R-:W-:-:S04]  /*7c70*/  FMNMX.FTZ R9, R29, R6, !PT ;  /* 0x000000061d097209 */ /* 0x000fc80007810000 */
[----:B------:R-:W-:Y:S01]  /*7c80*/  UMOV UR6, UR11 ;  /* 0x0000000b00067c82 */ /* 0x000fe20008000000 */
[----:B------:R-:W-:Y:S01]  /*7c90*/  FMNMX.FTZ R6, R32, R9, !PT ;  /* 0x0000000920067209 */ /* 0x000fe20007810000 */
[----:B------:R-:W-:Y:S01]  /*7ca0*/  HGMMA.64x64x16.F32.BF16 R88, R148, gdesc[UR4].tnspB, R88, gsb0 ;  /* 0x40e0000494587df0 */ /* 0x000fe20008001858 */
[----:B------:R-:W-:Y:S01]  /*7cb0*/  UIADD3 UR6, UR11, 0x80, URZ ;  /* 0x000000800b067890 */ /* 0x000fe2000fffe03f */
        /* <DEDUP_REMOVED lines=32> */
[----:B------:R-:W-:-:S05]  /*7ec0*/  FMNMX.FTZ R9, R85, R6, !PT ;  /* 0x0000000655097209 */ /* 0x000fca0007810000 */
[----:B------:R-:W1:Y:S02]  /*7ed0*/  SHFL.BFLY PT, R6, R9, 0x2, 0x1f ;  /* 0x0c401f0009067f89 */ /* 0x000e6400000e0000 */
[----:B-1----:R-:W-:Y:S02]  /*7ee0*/  FMNMX.FTZ R13, R9, R6, !PT ;  /* 0x00000006090d7209 */ /* 0x002fe40007810000 */
[----:B------:R-:W-:-:S03]  /*7ef0*/  FMNMX.FTZ R9, R27, R14, !PT ;  /* 0x0000000e1b097209 */ /* 0x000fc60007810000 */
[----:B------:R-:W1:Y:S01]  /*7f00*/  SHFL.BFLY PT, R6, R13, 0x1, 0x1f ;  /* 0x0c201f000d067f89 */ /* 0x000e6200000e0000 */
[----:B------:R-:W-:-:S04]  /*7f10*/  FMNMX.FTZ R14, R30, R9, !PT ;  /* 0x000000091e0e7209 */ /* 0x000fc80007810000 */
[----:B------:R-:W-:-:S04]  /*7f20*/  FMNMX.FTZ R9, R31, R14, !PT ;  /* 0x0000000e1f097209 */ /* 0x000fc80007810000 */
[----:B------:R-:W-:-:S04]  /*7f30*/  FMNMX.FTZ R14, R34, R9, !PT ;  /* 0x00000009220e7209 */ /* 0x000fc80007810000 */
[----:B------:R-:W-:-:S04]  /*7f40*/  FMNMX.FTZ R9, R35, R14, !PT ;  /* 0x0000000e23097209 */ /* 0x000fc80007810000 */
[----:B------:R-:W-:Y:S01]  /*7f50*/  FMNMX.FTZ R14, R38, R9, !PT ;  /* 0x00000009260e7209 */ /* 0x000fe20007810000 */
[----:B------:R-:W-:Y:S02]  /*7f60*/  WARPGROUP.DEPBAR.LE gsb0, 0x0 ;  /* 0x00008000000079c5 */ /* 0x000fe40000010000 */
[----:B------:R-:W-:Y:S01]  /*7f70*/  WARPGROUP.ARRIVE ;  /* 0x00000000000079c5 */ /* 0x000fe20000000000 */
[----:B------:R-:W-:Y:S02]  /*7f80*/  FMNMX.FTZ R9, R39, R14, !PT ;  /* 0x0000000e27097209 */ /* 0x000fe40007810000 */
[----:B-1----:R-:W-:Y:S02]  /*7f90*/  FMNMX.FTZ R6, R13, R6, !PT ;  /* 0x000000060d067209 */ /* 0x002fe40007810000 */
[----:B------:R-:W-:Y:S01]  /*7fa0*/  FMNMX.FTZ R14, R42, R9, !PT ;  /* 0x000000092a0e7209 */ /* 0x000fe20007810000 */
[----:B------:R-:W-:Y:S01]  /*7fb0*/  HGMMA.64x64x16.F32.BF16 R88, R140, gdesc[UR4].tnspB, R88, gsb0 ;  /* 0x40e000048c587df0 */ /* 0x000fe20008001858 */
[----:B------:R-:W-:Y:S01]  /*7fc0*/  UIADD3 UR6, UR11, 0x180, URZ ;  /* 0x000001800b067890 */ /* 0x000fe2000fffe03f */
[----:B------:R-:W-:Y:S01]  /*7fd0*/  FADD.FTZ R11, -R6, R11 ;  /* 0x0000000b060b7221 */ /* 0x000fe20000010100 */
[----:B------:R-:W-:Y:S01]  /*7fe0*/  UMOV UR7, 0x40000040 ;  /* 0x4000004000077882 */ /* 0x000fe20000000000 */
[----:B------:R-:W-:-:S02]  /*7ff0*/  FMNMX.FTZ R9, R43, R14, !PT ;  /* 0x0000000e2b097209 */ /* 0x000fc40007810000 */
[----:B------:R-:W-:Y:S01]  /*8000*/  FMUL.FTZ R12, R11, UR10 ;  /* 0x0000000a0b0c7c20 */ /* 0x000fe20008410000 */
[----:B------:R-:W-:Y:S01]  /*8010*/  FMUL.FTZ R11, R6, UR10 ;  /* 0x0000000a060b7c20 */ /* 0x000fe20008410000 */
[----:B------:R-:W-:-:S03]  /*8020*/  FMNMX.FTZ R14, R46, R9, !PT ;  /* 0x000000092e0e7209 */ /* 0x000fc60007810000 */
        /* <DEDUP_REMOVED lines=12> */
[----:B------:R-:W-:Y:S01]  /*80f0*/  MUFU.EX2 R12, R12 ;  /* 0x0000000c000c7308 */ /* 0x000fe20000000800 */
[----:B------:R-:W-:Y:S01]  /*8100*/  FMNMX.FTZ R14, R54, R9, !PT ;  /* 0x00000009360e7209 */ /* 0x000fe20007810000 */
[--C-:B------:R-:W-:Y:S01]  /*8110*/  FFMA.FTZ R144, R32, UR10, -R11.reuse ;  /* 0x0000000a20907c23 */ /* 0x100fe2000801080b */
[--C-:B------:R-:W-:Y:S01]  /*8120*/  FFMA.FTZ R15, R33, UR10, -R11.reuse ;  /* 0x0000000a210f7c23 */ /* 0x100fe2000801080b */
[--C-:B------:R-:W-:Y:S01]  /*8130*/  FFMA.FTZ R33, R41, UR10, -R11.reuse ;  /* 0x0000000a29217c23 */ /* 0x100fe2000801080b */
[----:B------:R-:W-:Y:S01]  /*8140*/  FMNMX.FTZ R9, R55, R14, !PT ;  /* 0x0000000e37097209 */ /* 0x000fe20007810000 */
[--C-:B------:R-:W-:Y:S01]  /*8150*/  FFMA.FTZ R25, R45, UR10, -R11.reuse ;  /* 0x0000000a2d197c23 */ /* 0x100fe2000801080b */
[--C-:B------:R-:W-:Y:S01]  /*8160*/  FFMA.FTZ R45, R53, UR10, -R11.reuse ;  /* 0x0000000a352d7c23 */ /* 0x100fe2000801080b */
[----:B------:R1:W2:Y:S01]  /*8170*/  MUFU.EX2 R13, R24 ;  /* 0x00000018000d7308 */ /* 0x0002a20000000800 */
[----:B------:R-:W-:Y:S01]  /*8180*/  FMNMX.FTZ R14, R58, R9, !PT ;  /* 0x000000093a0e7209 */ /* 0x000fe20007810000 */
[--C-:B------:R-:W-:Y:S01]  /*8190*/  FFMA.FTZ R41, R57, UR10, -R11.reuse ;  /* 0x0000000a39297c23 */ /* 0x100fe2000801080b */
[--C-:B------:R-:W-:Y:S01]  /*81a0*/  FFMA.FTZ R53, R65, UR10, -R11.reuse ;  /* 0x0000000a41357c23 */ /* 0x100fe2000801080b */
[--C-:B------:R-:W-:Y:S01]  /*81b0*/  FFMA.FTZ R20, R68, UR10, -R11.reuse ;  /* 0x0000000a44147c23 */ /* 0x100fe2000801080b */
[----:B------:R-:W-:Y:S01]  /*81c0*/  FMNMX.FTZ R9, R59, R14, !PT ;  /* 0x0000000e3b097209 */ /* 0x000fe20007810000 */
[--C-:B------:R-:W-:Y:S01]  /*81d0*/  FFMA.FTZ R57, R69, UR10, -R11.reuse ;  /* 0x0000000a45397c23 */ /* 0x100fe2000801080b */
[--C-:B------:R-:W-:Y:S01]  /*81e0*/  FFMA.FTZ R65, R77, UR10, -R11.reuse ;  /* 0x0000000a4d417c23 */ /* 0x100fe2000801080b */
[----:B------:R-:W3:Y:S01]  /*81f0*/  MUFU.EX2 R148, R148 ;  /* 0x0000009400947308 */ /* 0x000ee20000000800 */
[----:B------:R-:W-:Y:S01]  /*8200*/  FMNMX.FTZ R14, R62, R9, !PT ;  /* 0x000000093e0e7209 */ /* 0x000fe20007810000 */
[--C-:B-1----:R-:W-:Y:S01]  /*8210*/  FFMA.FTZ R24, R72, UR10, -R11.reuse ;  /* 0x0000000a48187c23 */ /* 0x102fe2000801080b */
[--C-:B------:R-:W-:Y:S01]  /*8220*/  FFMA.FTZ R32, R80, UR10, -R11.reuse ;  /* 0x0000000a50207c23 */ /* 0x100fe2000801080b */
[--C-:B------:R-:W-:Y:S01]  /*8230*/  FFMA.FTZ R69, R81, UR10, -R11.reuse ;  /* 0x0000000a51457c23 */ /* 0x100fe2000801080b */
[----:B------:R-:W-:Y:S01]  /*8240*/  FMNMX.FTZ R9, R63, R14, !PT ;  /* 0x0000000e3f097209 */ /* 0x000fe20007810000 */
[----:B------:R-:W-:-:S02]  /*8250*/  FFMA.FTZ R84, R84, UR10, -R11 ;  /* 0x0000000a54547c23 */ /* 0x000fc4000801080b */
[----:B------:R-:W1:Y:S01]  /*8260*/  MUFU.EX2 R150, R150 ;  /* 0x0000009600967308 */ /* 0x000e620000000800 */
[----:B------:R-:W-:Y:S01]  /*8270*/  FMNMX.FTZ R14, R66, R9, !PT ;  /* 0x00000009420e7209 */ /* 0x000fe20007810000 */
[----:B--2---:R-:W-:-:S03]  /*8280*/  FFMA.FTZ R5, R12, R5, R13 ;  /* 0x000000050c057223 */ /* 0x004fc6000001000d */
[----:B------:R-:W-:-:S03]  /*8290*/  FMNMX.FTZ R9, R67, R14, !PT ;  /* 0x0000000e43097209 */ /* 0x000fc60007810000 */
[----:B------:R-:W-:Y:S01]  /*82a0*/  MUFU.EX2 R21, R21 ;  /* 0x0000001500157308 */ /* 0x000fe20000000800 */
[----:B------:R-:W-:Y:S01]  /*82b0*/  FMNMX.FTZ R14, R70, R9, !PT ;  /* 0x00000009460e7209 */ /* 0x000fe20007810000 */
[C---:B---3--:R-:W-:Y:S01]  /*82c0*/  FADD.FTZ R5, R148.reuse, R5 ;  /* 0x0000000594057221 */ /* 0x048fe20000010000 */
[----:B------:R-:W-:Y:S02]  /*82d0*/  F2FP.BF16.F32.PACK_AB R148, R148, R13 ;  /* 0x0000000d9494723e */ /* 0x000fe400000010ff */
[----:B------:R-:W-:-:S03]  /*82e0*/  FMNMX.FTZ R9, R71, R14, !PT ;  /* 0x0000000e47097209 */ /* 0x000fc60007810000 */
[----:B------:R-:W-:Y:S01]  /*82f0*/  MUFU.EX2 R144, R144 ;  /* 0x0000009000907308 */ /* 0x000fe20000000800 */
[----:B------:R-:W-:-:S04]  /*8300*/  FMNMX.FTZ R14, R74, R9, !PT ;  /* 0x000000094a0e7209 */ /* 0x000fc80007810000 */
[----:B------:R-:W-:-:S03]  /*8310*/  FMNMX.FTZ R9, R75, R14, !PT ;  /* 0x0000000e4b097209 */ /* 0x000fc60007810000 */
[----:B------:R-:W-:Y:S01]  /*8320*/  MUFU.EX2 R15, R15 ;  /* 0x0000000f000f7308 */ /* 0x000fe20000000800 */
[----:B------:R-:W-:-:S04]  /*8330*/  FMNMX.FTZ R14, R78, R9, !PT ;  /* 0x000000094e0e7209 */ /* 0x000fc80007810000 */
[----:B------:R-:W-:Y:S01]  /*8340*/  FMNMX.FTZ R9, R79, R14, !PT ;  /* 0x0000000e4f097209 */ /* 0x000fe20007810000 */
[----:B------:R-:W-:Y:S02]  /*8350*/  WARPGROUP.DEPBAR.LE gsb0, 0x0 ;  /* 0x00008000000079c5 */ /* 0x000fe40000010000 */
[----:B------:R-:W-:Y:S01]  /*8360*/  WARPGROUP.ARRIVE ;  /* 0x00000000000079c5 */ /* 0x000fe20000000000 */
[----:B------:R-:W-:Y:S01]  /*8370*/  FMNMX.FTZ R14, R82, R9, !PT ;  /* 0x00000009520e7209 */ /* 0x000fe20007810000 */
[--C-:B------:R-:W-:Y:S01]  /*8380*/  FFMA.FTZ R140, R40, UR10, -R11.reuse ;  /* 0x0000000a288c7c23 */ /* 0x100fe2000801080b */
[----:B------:R-:W-:Y:S01]  /*8390*/  MUFU.EX2 R146, R146 ;  /* 0x0000009200927308 */ /* 0x000fe20000000800 */
[----:B------:R-:W-:Y:S01]  /*83a0*/  FFMA.FTZ R142, R44, UR10, -R11 ;  /* 0x0000000a2c8e7c23 */ /* 0x000fe2000801080b */
[----:B------:R-:W-:Y:S01]  /*83b0*/  FMNMX.FTZ R9, R83, R14, !PT ;  /* 0x0000000e53097209 */ /* 0x000fe20007810000 */
[----:B------:R-:W-:Y:S01]  /*83c0*/  HGMMA.64x64x16.F32.BF16 R88, R136, gdesc[UR4].tnspB, R88, gsb0 ;  /* 0x40e0000488587df0 */ /* 0x000fe20008001858 */
[----:B------:R-:W-:Y:S01]  /*83d0*/  UIADD3 UR6, UR11, 0x200, URZ ;  /* 0x000002000b067890 */ /* 0x000fe2000fffe03f */
[----:B------:R-:W-:Y:S01]  /*83e0*/  UMOV UR7, 0x40000040 ;  /* 0x4000004000077882 */ /* 0x000fe20000000000 */
[----:B------:R-:W-:-:S02]  /*83f0*/  FMNMX.FTZ R14, R86, R9, !PT ;  /* 0x00000009560e7209 */ /* 0x000fc40007810000 */
[----:B------:R-:W-:Y:S02]  /*8400*/  MUFU.EX2 R29, R29 ;  /* 0x0000001d001d7308 */ /* 0x000fe40000000800 */
[----:B------:R-:W-:Y:S01]  /*8410*/  FMNMX.FTZ R9, R87, R14, !PT ;  /* 0x0000000e57097209 */ /* 0x000fe20007810000 */
[----:B------:R-:W-:-:S04]  /*8420*/  FFMA.FTZ R14, R64, UR10, -R11 ;  /* 0x0000000a400e7c23 */ /* 0x000fc8000801080b */
[----:B------:R-:W2:Y:S01]  /*8430*/  SHFL.BFLY PT, R28, R9, 0x2, 0x1f ;  /* 0x0c401f00091c7f89 */ /* 0x000ea200000e0000 */
[----:B------:R-:W-:Y:S08]  /*8440*/  MUFU.EX2 R140, R140 ;  /* 0x0000008c008c7308 */ /* 0x000ff00000000800 */
[----:B------:R-:W-:Y:S08]  /*8450*/  MUFU.EX2 R33, R33 ;  /* 0x0000002100217308 */ /* 0x000ff00000000800 */
[----:B------:R-:W-:Y:S01]  /*8460*/  MUFU.EX2 R142, R142 ;  /* 0x0000008e008e7308 */ /* 0x000fe20000000800 */
[----:B--2---:R-:W-:-:S07]  /*8470*/  FMNMX.FTZ R36, R9, R28, !PT ;  /* 0x0000001c09247209 */ /* 0x004fce0007810000 */
[----:B------:R-:W-:Y:S01]  /*8480*/  MUFU.EX2 R25, R25 ;  /* 0x0000001900197308 */ /* 0x000fe20000000800 */
[----:B------:R-:W-:Y:S01]  /*8490*/  FFMA.FTZ R28, R76, UR10, -R11 ;  /* 0x0000000a4c1c7c23 */ /* 0x000fe2000801080b */
[----:B------:R-:W2:Y:S06]  /*84a0*/  SHFL.BFLY PT, R9, R36, 0x1, 0x1f ;  /* 0x0c201f0024097f89 */ /* 0x000eac00000e0000 */
[----:B------:R-:W-:Y:S08]  /*84b0*/  MUFU.EX2 R37, R37 ;  /* 0x0000002500257308 */ /* 0x000ff00000000800 */
[----:B------:R-:W-:Y:S08]  /*84c0*/  MUFU.EX2 R45, R45 ;  /* 0x0000002d002d7308 */ /* 0x000ff00000000800 */
[----:B------:R-:W-:Y:S01]  /*84d0*/  MUFU.EX2 R41, R41 ;  /* 0x0000002900297308 */ /* 0x000fe20000000800 */
[----:B--2---:R-:W-:-:S07]  /*84e0*/  FMNMX.FTZ R9, R36, R9, !PT ;  /* 0x0000000924097209 */ /* 0x004fce0007810000 */
[----:B------:R-:W-:Y:S01]  /*84f0*/  MUFU.EX2 R49, R49 ;  /* 0x0000003100317308 */ /* 0x000fe20000000800 */
[C---:B------:R-:W-:Y:S01]  /*8500*/  FMUL.FTZ R40, R9.reuse, UR10 ;  /* 0x0000000a09287c20 */ /* 0x040fe20008410000 */
[----:B------:R-:W-:-:S03]  /*8510*/  FADD.FTZ R10, -R9, R10 ;  /* 0x0000000a090a7221 */ /* 0x000fc60000010100 */
[--C-:B------:R-:W-:Y:S01]  /*8520*/  FFMA.FTZ R149, R27, UR10, -R40.reuse ;  /* 0x0000000a1b957c23 */ /* 0x100fe20008010828 */
[----:B------:R-:W-:Y:S02]  /*8530*/  IMAD.U32 R27, RZ, RZ, UR39 ;  /* 0x00000027ff1b7e24 */ /* 0x000fe4000f8e00ff */
[----:B------:R-:W-:Y:S01]  /*8540*/  FMUL.FTZ R73, R10, UR10 ;  /* 0x0000000a0a497c20 */ /* 0x000fe20008410000 */
[----:B------:R-:W-:Y:S02]  /*8550*/  WARPGROUP.DEPBAR.LE gsb0, 0x0 ;  /* 0x00008000000079c5 */ /* 0x000fe40000010000 */
[----:B------:R-:W-:Y:S01]  /*8560*/  WARPGROUP.ARRIVE ;  /* 0x00000000000079c5 */ /* 0x000fe20000000000 */
[--C-:B------:R-:W-:Y:S01]  /*8570*/  FFMA.FTZ R10, R26, UR10, -R40.reuse ;  /* 0x0000000a1a0a7c23 */ /* 0x100fe20008010828 */
[----:B------:R-:W-:Y:S01]  /*8580*/  @!P1 LEA R27, R27, UR40, 0x3 ;  /* 0x000000281b1b9c11 */ /* 0x000fe2000f8e18ff */
[--C-:B------:R-:W-:Y:S01]  /*8590*/  FFMA.FTZ R26, R31, UR10, -R40.reuse ;  /* 0x0000000a1f1a7c23 */ /* 0x100fe20008010828 */
[----:B------:R-:W-:Y:S01]  /*85a0*/  MUFU.EX2 R73, R73 ;  /* 0x0000004900497308 */ /* 0x000fe20000000800 */
[----:B------:R-:W-:Y:S01]  /*85b0*/  VIADD R31, R16, 0x9 ;  /* 0x00000009101f7836 */ /* 0x000fe20000000000 */
[----:B------:R-:W-:Y:S01]  /*85c0*/  HGMMA.64x64x16.F32.BF16 R88, R132, gdesc[UR4].tnspB, R88, gsb0 ;  /* 0x40e0000484587df0 */ /* 0x000fe20008001858 */
[----:B------:R-:W-:Y:S01]  /*85d0*/  UIADD3 UR6, UR11, 0x280, URZ ;  /* 0x000002800b067890 */ /* 0x000fe2000fffe03f */
[--C-:B------:R-:W-:Y:S01]  /*85e0*/  FFMA.FTZ R151, R30, UR10, -R40.reuse ;  /* 0x0000000a1e977c23 */ /* 0x100fe20008010828 */
[----:B------:R-:W-:Y:S01]  /*85f0*/  UMOV UR7, 0x40000040 ;  /* 0x4000004000077882 */ /* 0x000fe20000000000 */
[----:B------:R-:W-:Y:S01]  /*8600*/  @!P1 VIADD R27, R27, 0x16840 ;  /* 0x000168401b1b9836 */ /* 0x000fe20000000000 */
[----:B------:R-:W-:Y:S01]  /*8610*/  SEL R31, R31, 0x9, !P2 ;  /* 0x000000091f1f7807 */ /* 0x000fe20005000000 */
[----:B------:R-:W2:Y:S01]  /*8620*/  MUFU.EX2 R10, R10 ;  /* 0x0000000a000a7308 */ /* 0x000ea20000000800 */
[--C-:B------:R-:W-:Y:S01]  /*8630*/  FFMA.FTZ R145, R34, UR10, -R40.reuse ;  /* 0x0000000a22917c23 */ /* 0x100fe20008010828 */
[--C-:B------:R-:W-:Y:S01]  /*8640*/  FFMA.FTZ R30, R35, UR10, -R40.reuse ;  /* 0x0000000a231e7c23 */ /* 0x100fe20008010828 */
[----:B------:R-:W-:Y:S01]  /*8650*/  @!P1 PRMT R27, RZ, 0x654, R27 ;  /* 0x00000654ff1b9816 */ /* 0x000fe2000000001b */
[--C-:B------:R-:W-:Y:S01]  /*8660*/  FFMA.FTZ R147, R38, UR10, -R40.reuse ;  /* 0x0000000a26937c23 */ /* 0x100fe20008010828 */
[--C-:B------:R-:W-:Y:S01]  /*8670*/  FFMA.FTZ R137, R50, UR10, -R40.reuse ;  /* 0x0000000a32897c23 */ /* 0x100fe20008010828 */
[--C-:B------:R-:W-:Y:S01]  /*8680*/  FFMA.FTZ R34, R39, UR10, -R40.reuse ;  /* 0x0000000a27227c23 */ /* 0x100fe20008010828 */
[----:B------:R-:W-:Y:S01]  /*8690*/  FFMA.FTZ R138, R52, UR10, -R11 ;  /* 0x0000000a348a7c23 */ /* 0x000fe2000801080b */
[----:B------:R-:W3:Y:S01]  /*86a0*/  MUFU.EX2 R149, R149 ;  /* 0x0000009500957308 */ /* 0x000ee20000000800 */
[----:B-1----:R-:W-:Y:S01]  /*86b0*/  FADD.FTZ R52, R150, R5 ;  /* 0x0000000596347221 */ /* 0x002fe20000010000 */
[--C-:B------:R-:W-:Y:S01]  /*86c0*/  FFMA.FTZ R141, R42, UR10, -R40.reuse ;  /* 0x0000000a2a8d7c23 */ /* 0x100fe20008010828 */
[--C-:B------:R-:W-:Y:S01]  /*86d0*/  FFMA.FTZ R38, R43, UR10, -R40.reuse ;  /* 0x0000000a2b267c23 */ /* 0x100fe20008010828 */
[--C-:B------:R-:W-:Y:S01]  /*86e0*/  FFMA.FTZ R143, R46, UR10, -R40.reuse ;  /* 0x0000000a2e8f7c23 */ /* 0x100fe20008010828 */
[--C-:B------:R-:W-:Y:S01]  /*86f0*/  FFMA.FTZ R139, R54, UR10, -R40.reuse ;  /* 0x0000000a368b7c23 */ /* 0x100fe20008010828 */
[----:B------:R-:W-:Y:S01]  /*8700*/  FFMA.FTZ R42, R47, UR10, -R40 ;  /* 0x0000000a2f2a7c23 */ /* 0x000fe20008010828 */
[----:B------:R-:W-:Y:S01]  /*8710*/  FFMA.FTZ R136, R48, UR10, -R11 ;  /* 0x0000000a30887c23 */ /* 0x000fe2000801080b */
[----:B------:R-:W1:Y:S01]  /*8720*/  MUFU.EX2 R151, R151 ;  /* 0x0000009700977308 */ /* 0x000e620000000800 */
[----:B--2---:R-:W-:Y:S01]  /*8730*/  FFMA.FTZ R4, R73, R4, R10 ;  /* 0x0000000449047223 */ /* 0x004fe2000001000a */
[--C-:B------:R-:W-:Y:S01]  /*8740*/  FFMA.FTZ R44, R51, UR10, -R40.reuse ;  /* 0x0000000a332c7c23 */ /* 0x100fe20008010828 */
[--C-:B------:R-:W-:Y:S01]  /*8750*/  FFMA.FTZ R46, R55, UR10, -R40.reuse ;  /* 0x0000000a372e7c23 */ /* 0x100fe20008010828 */
[--C-:B------:R-:W-:Y:S01]  /*8760*/  FFMA.FTZ R48, R59, UR10, -R40.reuse ;  /* 0x0000000a3b307c23 */ /* 0x100fe20008010828 */
[--C-:B------:R-:W-:Y:S01]  /*8770*/  FFMA.FTZ R75, R75, UR10, -R40.reuse ;  /* 0x0000000a4b4b7c23 */ /* 0x100fe20008010828 */
[--C-:B------:R-:W-:Y:S01]  /*8780*/  FFMA.FTZ R78, R78, UR10, -R40.reuse ;  /* 0x0000000a4e4e7c23 */ /* 0x100fe20008010828 */
[----:B------:R-:W-:Y:S01]  /*8790*/  FFMA.FTZ R79, R79, UR10, -R40 ;  /* 0x0000000a4f4f7c23 */ /* 0x000fe20008010828 */
[----:B------:R-:W2:Y:S01]  /*87a0*/  MUFU.EX2 R26, R26 ;  /* 0x0000001a001a7308 */ /* 0x000ea20000000800 */
[----:B---3--:R-:W-:Y:S01]  /*87b0*/  FADD.FTZ R50, R149, R4 ;  /* 0x0000000495327221 */ /* 0x008fe20000010000 */
[--C-:B------:R-:W-:Y:S01]  /*87c0*/  FFMA.FTZ R4, R63, UR10, -R40.reuse ;  /* 0x0000000a3f047c23 */ /* 0x100fe20008010828 */
[----:B------:R-:W-:Y:S01]  /*87d0*/  F2FP.BF16.F32.PACK_AB R149, R149, R10 ;  /* 0x0000000a9595723e */ /* 0x000fe200000010ff */
[--C-:B------:R-:W-:Y:S01]  /*87e0*/  FFMA.FTZ R82, R82, UR10, -R40.reuse ;  /* 0x0000000a52527c23 */ /* 0x100fe20008010828 */
[--C-:B------:R-:W-:Y:S01]  /*87f0*/  FFMA.FTZ R83, R83, UR10, -R40.reuse ;  /* 0x0000000a53537c23 */ /* 0x100fe20008010828 */
[----:B------:R-:W-:Y:S01]  /*8800*/  FFMA.FTZ R86, R86, UR10, -R40 ;  /* 0x0000000a56567c23 */ /* 0x000fe20008010828 */
[C---:B------:R-:W-:Y:S01]  /*8810*/  ISETP.GT.AND P2, PT, R8.reuse, UR21, PT ;  /* 0x0000001508007c0c */ /* 0x040fe2000bf44270 */
[----:B------:R-:W3:Y:S01]  /*8820*/  MUFU.EX2 R145, R145 ;  /* 0x0000009100917308 */ /* 0x000ee20000000800 */
[----:B-1----:R-:W-:Y:S01]  /*8830*/  FADD.FTZ R5, R151, R50 ;  /* 0x0000003297057221 */ /* 0x002fe20000010000 */
[----:B------:R-:W-:Y:S01]  /*8840*/  F2FP.BF16.F32.PACK_AB R150, R21, R150 ;  /* 0x000000961596723e */ /* 0x000fe200000010ff */
[----:B------:R-:W-:-:S05]  /*8850*/  VIADD R8, R8, 0xffffffff ;  /* 0xffffffff08087836 */ /* 0x000fca0000000000 */
[----:B------:R-:W1:Y:S01]  /*8860*/  MUFU.EX2 R30, R30 ;  /* 0x0000001e001e7308 */ /* 0x000e620000000800 */
[C---:B--2---:R-:W-:Y:S01]  /*8870*/  FADD.FTZ R50, R26.reuse, R5 ;  /* 0x000000051a327221 */ /* 0x044fe20000010000 */
[----:B------:R-:W-:-:S06]  /*8880*/  F2FP.BF16.F32.PACK_AB R151, R26, R151 ;  /* 0x000000971a97723e */ /* 0x000fcc00000010ff */
[----:B------:R-:W2:Y:S01]  /*8890*/  MUFU.EX2 R147, R147 ;  /* 0x0000009300937308 */ /* 0x000ea20000000800 */
[----:B---3--:R-:W-:Y:S01]  /*88a0*/  FADD.FTZ R5, R145, R50 ;  /* 0x0000003291057221 */ /* 0x008fe20000010000 */
[----:B------:R-:W-:-:S06]  /*88b0*/  FFMA.FTZ R50, R67, UR10, -R40 ;  /* 0x0000000a43327c23 */ /* 0x000fcc0008010828 */
[----:B------:R-:W3:Y:S01]  /*88c0*/  MUFU.EX2 R34, R34 ;  /* 0x0000002200227308 */ /* 0x000ee20000000800 */
[C---:B-1----:R-:W-:Y:S01]  /*88d0*/  FADD.FTZ R54, R30.reuse, R5 ;  /* 0x000000051e367221 */ /* 0x042fe20000010000 */
[----:B------:R-:W-:-:S06]  /*88e0*/  F2FP.BF16.F32.PACK_AB R145, R30, R145 ;  /* 0x000000911e91723e */ /* 0x000fcc00000010ff */
[----:B------:R-:W1:Y:S01]  /*88f0*/  MUFU.EX2 R141, R141 ;  /* 0x0000008d008d7308 */ /* 0x000e620000000800 */
[----:B--2---:R-:W-:Y:S01]  /*8900*/  FADD.FTZ R5, R147, R54 ;  /* 0x0000003693057221 */ /* 0x004fe20000010000 */
[----:B------:R-:W-:Y:S02]  /*8910*/  WARPGROUP.DEPBAR.LE gsb0, 0x0 ;  /* 0x00008000000079c5 */ /* 0x000fe40000010000 */
[----:B------:R-:W-:-:S04]  /*8920*/  WARPGROUP.ARRIVE ;  /* 0x00000000000079c5 */ /* 0x000fc80000000000 */
[----:B------:R-:W2:Y:S01]  /*8930*/  MUFU.EX2 R38, R38 ;  /* 0x0000002600267308 */ /* 0x000ea20000000800 */
[----:B------:R-:W-:Y:S01]  /*8940*/  FFMA.FTZ R132, R56, UR10, -R11 ;  /* 0x0000000a38847c23 */ /* 0x000fe2000801080b */
[----:B---3--:R-:W-:Y:S01]  /*8950*/  FADD.FTZ R54, R34, R5 ;  /* 0x0000000522367221 */ /* 0x008fe20000010000 */
[----:B------:R-:W-:Y:S01]  /*8960*/  FFMA.FTZ R133, R58, UR10, -R40 ;  /* 0x0000000a3a857c23 */ /* 0x000fe20008010828 */
[--C-:B------:R-:W-:Y:S01]  /*8970*/  FFMA.FTZ R134, R60, UR10, -R11.reuse ;  /* 0x0000000a3c867c23 */ /* 0x100fe2000801080b */
[----:B------:R-:W-:Y:S01]  /*8980*/  HGMMA.64x64x16.F32.BF16 R88, R128, gdesc[UR4].tnspB, R88, gsb0 ;  /* 0x40e0000480587df0 */ /* 0x000fe20008001858 */
[----:B------:R-:W-:Y:S01]  /*8990*/  UIADD3 UR6, UR11, 0x300, URZ ;  /* 0x000003000b067890 */ /* 0x000fe2000fffe03f */
[----:B-1----:R-:W-:Y:S01]  /*89a0*/  FADD.FTZ R5, R141, R54 ;  /* 0x000000368d057221 */ /* 0x002fe20000010000 */
[----:B------:R-:W-:Y:S01]  /*89b0*/  UMOV UR7, 0x40000040 ;  /* 0x4000004000077882 */ /* 0x000fe20000000000 */
[----:B------:R-:W1:Y:S01]  /*89c0*/  MUFU.EX2 R143, R143 ;  /* 0x0000008f008f7308 */ /* 0x000e620000000800 */
[----:B------:R-:W-:Y:S01]  /*89d0*/  FFMA.FTZ R135, R62, UR10, -R40 ;  /* 0x0000000a3e877c23 */ /* 0x000fe20008010828 */
[----:B------:R-:W-:Y:S01]  /*89e0*/  FFMA.FTZ R11, R85, UR10, -R11 ;  /* 0x0000000a550b7c23 */ /* 0x000fe2000801080b */
[----:B------:R-:W-:-:S05]  /*89f0*/  F2FP.BF16.F32.PACK_AB R147, R34, R147 ;  /* 0x000000932293723e */ /* 0x000fca00000010ff */
[----:B------:R-:W3:Y:S01]  /*8a00*/  MUFU.EX2 R42, R42 ;  /* 0x0000002a002a7308 */ /* 0x000ee20000000800 */
[C---:B--2---:R-:W-:Y:S01]  /*8a10*/  FADD.FTZ R54, R38.reuse, R5 ;  /* 0x0000000526367221 */ /* 0x044fe20000010000 */
[----:B------:R-:W-:-:S06]  /*8a20*/  F2FP.BF16.F32.PACK_AB R141, R38, R141 ;  /* 0x0000008d268d723e */ /* 0x000fcc00000010ff */
[----:B------:R-:W-:Y:S01]  /*8a30*/  MUFU.EX2 R136, R136 ;  /* 0x0000008800887308 */ /* 0x000fe20000000800 */
[----:B-1----:R-:W-:-:S07]  /*8a40*/  FADD.FTZ R5, R143, R54 ;  /* 0x000000368f057221 */ /* 0x002fce0000010000 */
[----:B------:R-:W1:Y:S01]  /*8a50*/  MUFU.EX2 R137, R137 ;  /* 0x0000008900897308 */ /* 0x000e620000000800 */
[C---:B---3--:R-:W-:Y:S01]  /*8a60*/  FADD.FTZ R54, R42.reuse, R5 ;  /* 0x000000052a367221 */ /* 0x048fe20000010000 */
[----:B------:R-:W-:-:S06]  /*8a70*/  F2FP.BF16.F32.PACK_AB R143, R42, R143 ;  /* 0x0000008f2a8f723e */ /* 0x000fcc00000010ff */
[----:B------:R-:W2:Y:S08]  /*8a80*/  MUFU.EX2 R44, R44 ;  /* 0x0000002c002c7308 */ /* 0x000eb00000000800 */
[----:B------:R-:W-:Y:S01]  /*8a90*/  MUFU.EX2 R138, R138 ;  /* 0x0000008a008a7308 */ /* 0x000fe20000000800 */
[----:B-1----:R-:W-:-:S07]  /*8aa0*/  FADD.FTZ R5, R137, R54 ;  /* 0x0000003689057221 */ /* 0x002fce0000010000 */
[----:B------:R-:W1:Y:S01]  /*8ab0*/  MUFU.EX2 R139, R139 ;  /* 0x0000008b008b7308 */ /* 0x000e620000000800 */
[C---:B--2---:R-:W-:Y:S01]  /*8ac0*/  FADD.FTZ R54, R44.reuse, R5 ;  /* 0x000000052c367221 */ /* 0x044fe20000010000 */
[----:B------:R-:W-:-:S06]  /*8ad0*/  F2FP.BF16.F32.PACK_AB R137, R44, R137 ;  /* 0x000000892c89723e */ /* 0x000fcc00000010ff */
[----:B------:R-:W2:Y:S08]  /*8ae0*/  MUFU.EX2 R46, R46 ;  /* 0x0000002e002e7308 */ /* 0x000eb00000000800 */
[----:B------:R-:W-:Y:S01]  /*8af0*/  MUFU.EX2 R132, R132 ;  /* 0x0000008400847308 */ /* 0x000fe20000000800 */
[----:B-1----:R-:W-:-:S07]  /*8b00*/  FADD.FTZ R5, R139, R54 ;  /* 0x000000368b057221 */ /* 0x002fce0000010000 */
[----:B------:R-:W1:Y:S01]  /*8b10*/  MUFU.EX2 R133, R133 ;  /* 0x0000008500857308 */ /* 0x000e620000000800 */
[----:B--2---:R-:W-:Y:S01]  /*8b20*/  FADD.FTZ R26, R46, R5 ;  /* 0x000000052e1a7221 */ /* 0x004fe20000010000 */
[----:B------:R-:W-:Y:S02]  /*8b30*/  WARPGROUP.DEPBAR.LE gsb0, 0x0 ;  /* 0x00008000000079c5 */ /* 0x000fe40000010000 */
[----:B------:R-:W-:Y:S01]  /*8b40*/  WARPGROUP.ARRIVE ;  /* 0x00000000000079c5 */ /* 0x000fe20000000000 */
[--C-:B------:R-:W-:Y:S01]  /*8b50*/  FFMA.FTZ R129, R66, UR10, -R40.reuse ;  /* 0x0000000a42817c23 */ /* 0x100fe20008010828 */
[----:B------:R-:W-:Y:S01]  /*8b60*/  FFMA.FTZ R131, R70, UR10, -R40 ;  /* 0x0000000a46837c23 */ /* 0x000fe20008010828 */
[----:B------:R-:W-:Y:S01]  /*8b70*/  F2FP.BF16.F32.PACK_AB R139, R46, R139 ;  /* 0x0000008b2e8b723e */ /* 0x000fe200000010ff */
[----:B------:R-:W2:Y:S02]  /*8b80*/  MUFU.EX2 R48, R48 ;  /* 0x0000003000307308 */ /* 0x000ea40000000800 */
[----:B------:R-:W-:Y:S01]  /*8b90*/  HGMMA.64x64x16.F32.BF16 R88, R124, gdesc[UR4].tnspB, R88, gsb0 ;  /* 0x40e000047c587df0 */ /* 0x000fe20008001858 */
[----:B------:R-:W-:Y:S01]  /*8ba0*/  UIADD3 UR6, UR11, 0x380, URZ ;  /* 0x000003800b067890 */ /* 0x000fe2000fffe03f */
[----:B------:R-:W-:-:S04]  /*8bb0*/  UMOV UR7, 0x40000040 ;  /* 0x4000004000077882 */ /* 0x000fc80000000000 */
        /* <DEDUP_REMOVED lines=12> */
[----:B------:R-:W3:Y:S01]  /*8c80*/  MUFU.EX2 R50, R50 ;  /* 0x0000003200327308 */ /* 0x000ee20000000800 */
[----:B-1----:R-:W-:-:S07]  /*8c90*/  FADD.FTZ R5, R129, R26 ;  /* 0x0000001a81057221 */ /* 0x002fce0000010000 */
[----:B------:R-:W-:Y:S01]  /*8ca0*/  MUFU.EX2 R20, R20 ;  /* 0x0000001400147308 */ /* 0x000fe20000000800 */
[----:B--2---:R-:W-:-:S07]  /*8cb0*/  F2FP.BF16.F32.PACK_AB R128, R53, R14 ;  /* 0x0000000e3580723e */ /* 0x004fce00000010ff */
[----:B------:R-:W1:Y:S01]  /*8cc0*/  MUFU.EX2 R131, R131 ;  /* 0x0000008300837308 */ /* 0x000e620000000800 */
[C---:B---3--:R-:W-:Y:S01]  /*8cd0*/  FADD.FTZ R26, R50.reuse, R5 ;  /* 0x00000005321a7221 */ /* 0x048fe20000010000 */
[----:B------:R-:W-:Y:S01]  /*8ce0*/  F2FP.BF16.F32.PACK_AB R129, R50, R129 ;  /* 0x000000813281723e */ /* 0x000fe200000010ff */
[----:B------:R-:W-:Y:S02]  /*8cf0*/  WARPGROUP.DEPBAR.LE gsb0, 0x0 ;  /* 0x00008000000079c5 */ /* 0x000fe40000010000 */
[----:B------:R-:W-:Y:S01]  /*8d00*/  WARPGROUP.ARRIVE ;  /* 0x00000000000079c5 */ /* 0x000fe20000000000 */
[----:B------:R-:W-:Y:S02]  /*8d10*/  FFMA.FTZ R125, R74, UR10, -R40 ;  /* 0x0000000a4a7d7c23 */ /* 0x000fe40008010828 */
[----:B------:R-:W2:Y:S03]  /*8d20*/  MUFU.EX2 R57, R57 ;  /* 0x0000003900397308 */ /* 0x000ea60000000800 */
[----:B------:R-:W-:Y:S01]  /*8d30*/  HGMMA.64x64x16.F32.BF16 R88, R120, gdesc[UR4].tnspB, R88, gsb0 ;  /* 0x40e0000478587df0 */ /* 0x000fe20008001858 */
[----:B-1----:R-:W-:-:S04]  /*8d40*/  FADD.FTZ R5, R131, R26 ;  /* 0x0000001a83057221 */ /* 0x002fc80000010000 */
[----:B------:R-:W-:Y:S08]  /*8d50*/  MUFU.EX2 R24, R24 ;  /* 0x0000001800187308 */ /* 0x000ff00000000800 */
[----:B------:R-:W-:Y:S01]  /*8d60*/  MUFU.EX2 R125, R125 ;  /* 0x0000007d007d7308 */ /* 0x000fe20000000800 */
[----:B--2---:R-:W-:-:S07]  /*8d70*/  F2FP.BF16.F32.PACK_AB R130, R57, R20 ;  /* 0x000000143982723e */ /* 0x004fce00000010ff */
[----:B------:R-:W1:Y:S08]  /*8d80*/  MUFU.EX2 R61, R61 ;  /* 0x0000003d003d7308 */ /* 0x000e700000000800 */
[----:B------:R-:W-:Y:S08]  /*8d90*/  MUFU.EX2 R28, R28 ;  /* 0x0000001c001c7308 */ /* 0x000ff00000000800 */
[----:B------:R-:W-:Y:S01]  /*8da0*/  MUFU.EX2 R78, R78 ;  /* 0x0000004e004e7308 */ /* 0x000fe20000000800 */
[----:B-1----:R-:W-:-:S07]  /*8db0*/  F2FP.BF16.F32.PACK_AB R124, R61, R24 ;  /* 0x000000183d7c723e */ /* 0x002fce00000010ff */
[----:B------:R-:W1:Y:S08]  /*8dc0*/  MUFU.EX2 R65, R65 ;  /* 0x0000004100417308 */ /* 0x000e700000000800 */
[----:B------:R-:W2:Y:S08]  /*8dd0*/  MUFU.EX2 R79, R79 ;  /* 0x0000004f004f7308 */ /* 0x000eb00000000800 */
[----:B------:R-:W-:Y:S01]  /*8de0*/  MUFU.EX2 R32, R32 ;  /* 0x0000002000207308 */ /* 0x000fe20000000800 */
[----:B-1----:R-:W-:-:S07]  /*8df0*/  F2FP.BF16.F32.PACK_AB R126, R65, R28 ;  /* 0x0000001c417e723e */ /* 0x002fce00000010ff */
[----:B------:R-:W-:Y:S01]  /*8e00*/  MUFU.EX2 R82, R82 ;  /* 0x0000005200527308 */ /* 0x000fe20000000800 */
[----:B--2---:R-:W-:-:S07]  /*8e10*/  F2FP.BF16.F32.PACK_AB R127, R79, R78 ;  /* 0x0000004e4f7f723e */ /* 0x004fce00000010ff */
[----:B------:R-:W1:Y:S01]  /*8e20*/  MUFU.EX2 R69, R69 ;  /* 0x0000004500457308 */ /* 0x000e620000000800 */
[----:B------:R-:W-:Y:S02]  /*8e30*/  WARPGROUP.DEPBAR.LE gsb0, 0x0 ;  /* 0x00008000000079c5 */ /* 0x000fe40000010000 */
[----:B------:R2:W-:Y:S06]  /*8e40*/  BAR.ARV R31, 0x100 ;  /* 0x0004001f0000751d */ /* 0x0005ec0000002000 */
[----:B------:R3:W-:Y:S01]  /*8e50*/  @!P1 SYNCS.ARRIVE.TRANS64.RED.A1T0 RZ, [R27+URZ], RZ ;  /* 0x000000ff1bff99a7 */ /* 0x0007e2000810043f */
[----:B------:R-:W4:Y:S01]  /*8e60*/  MUFU.EX2 R83, R83 ;  /* 0x0000005300537308 */ /* 0x000f220000000800 */
[-C--:B------:R-:W-:Y:S01]  /*8e70*/  FMUL.FTZ R88, R88, R12.reuse ;  /* 0x0000000c58587220 */ /* 0x080fe20000410000 */
[-C--:B------:R-:W-:Y:S01]  /*8e80*/  FMUL.FTZ R89, R89, R12.reuse ;  /* 0x0000000c59597220 */ /* 0x080fe20000410000 */
[-C--:B------:R-:W-:Y:S01]  /*8e90*/  FMUL.FTZ R92, R92, R12.reuse ;  /* 0x0000000c5c5c7220 */ /* 0x080fe20000410000 */
[-C--:B------:R-:W-:Y:S01]  /*8ea0*/  FMUL.FTZ R93, R93, R12.reuse ;  /* 0x0000000c5d5d7220 */ /* 0x080fe20000410000 */
[----:B------:R-:W-:Y:S01]  /*8eb0*/  FMUL.FTZ R96, R96, R12 ;  /* 0x0000000c60607220 */ /* 0x000fe20000410000 */
[----:B-1----:R-:W-:Y:S01]  /*8ec0*/  F2FP.BF16.F32.PACK_AB R120, R69, R32 ;  /* 0x000000204578723e */ /* 0x002fe200000010ff */
[----:B---3--:R-:W-:Y:S01]  /*8ed0*/  IMAD.U32 R27, RZ, RZ, UR23 ;  /* 0x00000017ff1b7e24 */ /* 0x008fe2000f8e00ff */
        /* <DEDUP_REMOVED lines=9> */
[----:B------:R-:W-:Y:S01]  /*8f70*/  @!P1 VIADD R27, R27, 0x16860 ;  /* 0x000168601b1b9836 */ /* 0x000fe20000000000 */
[----:B----4-:R-:W-:Y:S01]  /*8f80*/  F2FP.BF16.F32.PACK_AB R121, R83, R82 ;  /* 0x000000525379723e */ /* 0x010fe200000010ff */
[-C--:B------:R-:W-:Y:S01]  /*8f90*/  FMUL.FTZ R108, R108, R12.reuse ;  /* 0x0000000c6c6c7220 */ /* 0x080fe20000410000 */
[-C--:B------:R-:W-:Y:S01]  /*8fa0*/  FMUL.FTZ R109, R109, R12.reuse ;  /* 0x0000000c6d6d7220 */ /* 0x080fe20000410000 */
[-C--:B------:R-:W-:Y:S01]  /*8fb0*/  FMUL.FTZ R112, R112, R12.reuse ;  /* 0x0000000c70707220 */ /* 0x080fe20000410000 */
[----:B--2---:R-:W-:Y:S01]  /*8fc0*/  @!P1 PRMT R31, RZ, 0x654, R27 ;  /* 0x00000654ff1f9816 */ /* 0x004fe2000000001b */
[----:B------:R-:W-:Y:S01]  /*8fd0*/  FADD.FTZ R27, R21, R52 ;  /* 0x00000034151b7221 */ /* 0x000fe20000010000 */
[----:B------:R-:W1:Y:S01]  /*8fe0*/  MUFU.EX2 R11, R11 ;  /* 0x0000000b000b7308 */ /* 0x000e620000000800 */
[----:B------:R-:W-:Y:S01]  /*8ff0*/  FMUL.FTZ R113, R113, R12 ;  /* 0x0000000c71717220 */ /* 0x000fe20000410000 */
[----:B------:R2:W-:Y:S01]  /*9000*/  @!P1 SYNCS.ARRIVE.TRANS64.RED.A1T0 RZ, [R31+URZ], RZ ;  /* 0x000000ff1fff99a7 */ /* 0x0005e2000810043f */
[----:B------:R-:W-:Y:S01]  /*9010*/  FADD.FTZ R52, R144, R27 ;  /* 0x0000001b90347221 */ /* 0x000fe20000010000 */
[----:B------:R-:W-:Y:S01]  /*9020*/  F2FP.BF16.F32.PACK_AB R144, R15, R144 ;  /* 0x000000900f90723e */ /* 0x000fe200000010ff */
[-C--:B------:R-:W-:Y:S01]  /*9030*/  FMUL.FTZ R116, R116, R12.reuse ;  /* 0x0000000c74747220 */ /* 0x080fe20000410000 */
[----:B------:R-:W-:Y:S01]  /*9040*/  FMUL.FTZ R117, R117, R12 ;  /* 0x0000000c75757220 */ /* 0x000fe20000410000 */
[----:B------:R-:W-:Y:S01]  /*9050*/  FADD.FTZ R27, R15, R52 ;  /* 0x000000340f1b7221 */ /* 0x000fe20000010000 */
[--C-:B------:R-:W-:Y:S01]  /*9060*/  FFMA.FTZ R52, R71, UR10, -R40.reuse ;  /* 0x0000000a47347c23 */ /* 0x100fe20008010828 */
[----:B------:R-:W-:Y:S01]  /*9070*/  FFMA.FTZ R40, R87, UR10, -R40 ;  /* 0x0000000a57287c23 */ /* 0x000fe20008010828 */
[-C--:B------:R-:W-:Y:S01]  /*9080*/  FMUL.FTZ R90, R90, R73.reuse ;  /* 0x000000495a5a7220 */ /* 0x080fe20000410000 */
[----:B------:R-:W-:Y:S01]  /*9090*/  FADD.FTZ R56, R146, R27 ;  /* 0x0000001b92387221 */ /* 0x000fe20000010000 */
[----:B------:R-:W-:Y:S01]  /*90a0*/  F2FP.BF16.F32.PACK_AB R146, R29, R146 ;  /* 0x000000921d92723e */ /* 0x000fe200000010ff */
[----:B------:R-:W-:Y:S01]  /*90b0*/  MUFU.EX2 R123, R40 ;  /* 0x00000028007b7308 */ /* 0x000fe20000000800 */
[-C--:B------:R-:W-:Y:S01]  /*90c0*/  FMUL.FTZ R91, R91, R73.reuse ;  /* 0x000000495b5b7220 */ /* 0x080fe20000410000 */
[----:B------:R-:W-:Y:S01]  /*90d0*/  FADD.FTZ R27, R29, R56 ;  /* 0x000000381d1b7221 */ /* 0x000fe20000010000 */
[-C--:B------:R-:W-:Y:S01]  /*90e0*/  FMUL.FTZ R94, R94, R73.reuse ;  /* 0x000000495e5e7220 */ /* 0x080fe20000410000 */
[----:B-1----:R-:W-:Y:S01]  /*90f0*/  F2FP.BF16.F32.PACK_AB R122, R11, R36 ;  /* 0x000000240b7a723e */ /* 0x002fe200000010ff */
[-C--:B------:R-:W-:Y:S01]  /*9100*/  FMUL.FTZ R95, R95, R73.reuse ;  /* 0x000000495f5f7220 */ /* 0x080fe20000410000 */
[----:B------:R-:W-:Y:S01]  /*9110*/  FADD.FTZ R56, R140, R27 ;  /* 0x0000001b8c387221 */ /* 0x000fe20000010000 */
[C---:B------:R-:W-:Y:S01]  /*9120*/  F2FP.BF16.F32.PACK_AB R140, R33.reuse, R140 ;  /* 0x0000008c218c723e */ /* 0x040fe200000010ff */
[----:B------:R-:W1:Y:S01]  /*9130*/  MUFU.EX2 R52, R52 ;  /* 0x0000003400347308 */ /* 0x000e620000000800 */
[-C--:B------:R-:W-:Y:S01]  /*9140*/  FMUL.FTZ R98, R98, R73.reuse ;  /* 0x0000004962627220 */ /* 0x080fe20000410000 */
[----:B------:R-:W-:Y:S01]  /*9150*/  FADD.FTZ R27, R33, R56 ;  /* 0x00000038211b7221 */ /* 0x000fe20000010000 */
[-C--:B------:R-:W-:Y:S01]  /*9160*/  FMUL.FTZ R99, R99, R73.reuse ;  /* 0x0000004963637220 */ /* 0x080fe20000410000 */
[-C--:B------:R-:W-:Y:S01]  /*9170*/  FMUL.FTZ R102, R102, R73.reuse ;  /* 0x0000004966667220 */ /* 0x080fe20000410000 */
[-C--:B------:R-:W-:Y:S01]  /*9180*/  FMUL.FTZ R103, R103, R73.reuse ;  /* 0x0000004967677220 */ /* 0x080fe20000410000 */
[----:B------:R-:W-:Y:S01]  /*9190*/  FADD.FTZ R56, R142, R27 ;  /* 0x0000001b8e387221 */ /* 0x000fe20000010000 */
[----:B------:R-:W-:Y:S01]  /*91a0*/  F2FP.BF16.F32.PACK_AB R142, R25, R142 ;  /* 0x0000008e198e723e */ /* 0x000fe200000010ff */
[-C--:B------:R-:W-:Y:S01]  /*91b0*/  FMUL.FTZ R106, R106, R73.reuse ;  /* 0x000000496a6a7220 */ /* 0x080fe20000410000 */
[-C--:B------:R-:W-:Y:S01]  /*91c0*/  FMUL.FTZ R107, R107, R73.reuse ;  /* 0x000000496b6b7220 */ /* 0x080fe20000410000 */
[----:B------:R-:W-:Y:S01]  /*91d0*/  FADD.FTZ R27, R25, R56 ;  /* 0x00000038191b7221 */ /* 0x000fe20000010000 */
[-C--:B------:R-:W-:Y:S01]  /*91e0*/  FMUL.FTZ R110, R110, R73.reuse ;  /* 0x000000496e6e7220 */ /* 0x080fe20000410000 */
[-C--:B------:R-:W-:Y:S01]  /*91f0*/  FMUL.FTZ R111, R111, R73.reuse ;  /* 0x000000496f6f7220 */ /* 0x080fe20000410000 */
[-C--:B------:R-:W-:Y:S01]  /*9200*/  FMUL.FTZ R114, R114, R73.reuse ;  /* 0x0000004972727220 */ /* 0x080fe20000410000 */
[----:B------:R-:W-:Y:S01]  /*9210*/  FADD.FTZ R56, R136, R27 ;  /* 0x0000001b88387221 */ /* 0x000fe20000010000 */
[----:B------:R-:W-:Y:S01]  /*9220*/  F2FP.BF16.F32.PACK_AB R136, R37, R136 ;  /* 0x000000882588723e */ /* 0x000fe200000010ff */
[----:B------:R-:W-:Y:S01]  /*9230*/  FMUL.FTZ R115, R115, R73 ;  /* 0x0000004973737220 */ /* 0x000fe20000410000 */
[C---:B-1----:R-:W-:Y:S01]  /*9240*/  FADD.FTZ R26, R52.reuse, R5 ;  /* 0x00000005341a7221 */ /* 0x042fe20000010000 */
[----:B------:R-:W-:Y:S01]  /*9250*/  FADD.FTZ R13, R37, R56 ;  /* 0x00000038250d7221 */ /* 0x000fe20000010000 */
[----:B------:R-:W-:Y:S01]  /*9260*/  F2FP.BF16.F32.PACK_AB R131, R52, R131 ;  /* 0x000000833483723e */ /* 0x000fe200000010ff */
[-C--:B------:R-:W-:Y:S01]  /*9270*/  FMUL.FTZ R118, R118, R73.reuse ;  /* 0x0000004976767220 */ /* 0x080fe20000410000 */
[----:B------:R-:W-:Y:S01]  /*9280*/  FADD.FTZ R5, R125, R26 ;  /* 0x0000001a7d057221 */ /* 0x000fe20000010000 */
[----:B------:R-:W-:Y:S01]  /*9290*/  FADD.FTZ R10, R138, R13 ;  /* 0x0000000d8a0a7221 */ /* 0x000fe20000010000 */
[----:B------:R-:W-:Y:S01]  /*92a0*/  F2FP.BF16.F32.PACK_AB R138, R45, R138 ;  /* 0x0000008a2d8a723e */ /* 0x000fe200000010ff */
[----:B------:R-:W-:-:S02]  /*92b0*/  FMUL.FTZ R119, R119, R73 ;  /* 0x0000004977777220 */ /* 0x000fc40000410000 */
[----:B------:R-:W-:Y:S02]  /*92c0*/  FADD.FTZ R13, R45, R10 ;  /* 0x0000000a2d0d7221 */ /* 0x000fe40000010000 */
[----:B------:R-:W1:Y:S02]  /*92d0*/  MUFU.EX2 R10, R75 ;  /* 0x0000004b000a7308 */ /* 0x000e640000000800 */
[----:B------:R-:W-:Y:S01]  /*92e0*/  FADD.FTZ R30, R132, R13 ;  /* 0x0000000d841e7221 */ /* 0x000fe20000010000 */
[----:B------:R-:W-:-:S03]  /*92f0*/  F2FP.BF16.F32.PACK_AB R132, R41, R132 ;  /* 0x000000842984723e */ /* 0x000fc600000010ff */
[----:B------:R-:W-:-:S04]  /*9300*/  FADD.FTZ R13, R41, R30 ;  /* 0x0000001e290d7221 */ /* 0x000fc80000010000 */
[----:B------:R-:W-:Y:S01]  /*9310*/  FADD.FTZ R30, R134, R13 ;  /* 0x0000000d861e7221 */ /* 0x000fe20000010000 */
[----:B------:R-:W-:-:S03]  /*9320*/  F2FP.BF16.F32.PACK_AB R134, R49, R134 ;  /* 0x000000863186723e */ /* 0x000fc600000010ff */
[----:B------:R-:W-:Y:S01]  /*9330*/  FADD.FTZ R13, R49, R30 ;  /* 0x0000001e310d7221 */ /* 0x000fe20000010000 */
[----:B-1----:R-:W-:-:S03]  /*9340*/  FADD.FTZ R5, R10, R5 ;  /* 0x000000050a057221 */ /* 0x002fc60000010000 */
[----:B------:R-:W-:Y:S01]  /*9350*/  FADD.FTZ R30, R14, R13 ;  /* 0x0000000d0e1e7221 */ /* 0x000fe20000010000 */
[----:B------:R-:W-:Y:S01]  /*9360*/  F2FP.BF16.F32.PACK_AB R125, R10, R125 ;  /* 0x0000007d0a7d723e */ /* 0x000fe200000010ff */
[----:B------:R-:W-:Y:S02]  /*9370*/  FADD.FTZ R5, R78, R5 ;  /* 0x000000054e057221 */ /* 0x000fe40000010000 */
[----:B------:R-:W-:Y:S02]  /*9380*/  FADD.FTZ R13, R53, R30 ;  /* 0x0000001e350d7221 */ /* 0x000fe40000010000 */
[----:B------:R-:W-:Y:S02]  /*9390*/  FADD.FTZ R5, R79, R5 ;  /* 0x000000054f057221 */ /* 0x000fe40000010000 */
[----:B------:R-:W-:Y:S02]  /*93a0*/  FADD.FTZ R30, R20, R13 ;  /* 0x0000000d141e7221 */ /* 0x000fe40000010000 */
[----:B------:R-:W-:-:S02]  /*93b0*/  FADD.FTZ R5, R82, R5 ;  /* 0x0000000552057221 */ /* 0x000fc40000010000 */
[----:B------:R-:W-:Y:S02]  /*93c0*/  FADD.FTZ R13, R57, R30 ;  /* 0x0000001e390d7221 */ /* 0x000fe40000010000 */
[----:B------:R-:W-:Y:S02]  /*93d0*/  FADD.FTZ R5, R83, R5 ;  /* 0x0000000553057221 */ /* 0x000fe40000010000 */
[----:B------:R-:W-:Y:S02]  /*93e0*/  FADD.FTZ R30, R24, R13 ;  /* 0x0000000d181e7221 */ /* 0x000fe40000010000 */
[----:B------:R-:W-:Y:S02]  /*93f0*/  FADD.FTZ R10, R86, R5 ;  /* 0x00000005560a7221 */ /* 0x000fe40000010000 */
[----:B------:R-:W-:-:S04]  /*9400*/  FADD.FTZ R13, R61, R30 ;  /* 0x0000001e3d0d7221 */ /* 0x000fc80000010000 */
[----:B------:R-:W-:-:S04]  /*9410*/  FADD.FTZ R4, R28, R13 ;  /* 0x0000000d1c047221 */ /* 0x000fc80000010000 */
[----:B------:R-:W-:-:S04]  /*9420*/  FADD.FTZ R13, R65, R4 ;  /* 0x00000004410d7221 */ /* 0x000fc80000010000 */
[----:B------:R-:W-:-:S04]  /*9430*/  FADD.FTZ R4, R32, R13 ;  /* 0x0000000d20047221 */ /* 0x000fc80000010000 */
[----:B------:R-:W-:-:S04]  /*9440*/  FADD.FTZ R13, R69, R4 ;  /* 0x00000004450d7221 */ /* 0x000fc80000010000 */
[----:B------:R-:W-:-:S04]  /*9450*/  FADD.FTZ R4, R36, R13 ;  /* 0x0000000d24047221 */ /* 0x000fc80000010000 */
[----:B------:R-:W-:Y:S01]  /*9460*/  FADD.FTZ R5, R11, R4 ;  /* 0x000000040b057221 */ /* 0x000fe20000010000 */
[C---:B------:R-:W-:Y:S01]  /*9470*/  FADD.FTZ R4, R123.reuse, R10 ;  /* 0x0000000a7b047221 */ /* 0x040fe20000010000 */
[----:B------:R-:W-:Y:S01]  /*9480*/  F2FP.BF16.F32.PACK_AB R123, R123, R86 ;  /* 0x000000567b7b723e */ /* 0x000fe200000010ff */
[----:B------:R-:W-:Y:S02]  /*9490*/  IMAD.MOV.U32 R10, RZ, RZ, R9 ;  /* 0x000000ffff0a7224 */ /* 0x000fe400078e0009 */
[----:B------:R-:W-:Y:S01]  /*94a0*/  IMAD.MOV.U32 R11, RZ, RZ, R6 ;  /* 0x000000ffff0b7224 */ /* 0x000fe200078e0006 */
[----:B--2---:R-:W-:Y:S06]  /*94b0*/  @P2 BRA `(.L_x_708) ;  /* 0xffffffe000e82947 */ /* 0x004fec000383ffff */
.L_x_699:
[----:B------:R-:W-:-:S13]  /*94c0*/  ISETP.GE.AND P2, PT, R8, UR45, PT ;  /* 0x0000002d08007c0c */ /* 0x000fda000bf46270 */
[----:B------:R-:W-:Y:S05]  /*94d0*/  @!P2 BRA `(.L_x_709) ;  /* 0x0000002c004ca947 */ /* 0x000fea0003800000 */
[----:B------:R-:W-:Y:S01]  /*94e0*/  IMAD.MOV.U32 R12, RZ, RZ, R9 ;  /* 0x000000ffff0c7224 */ /* 0x000fe200078e0009 */
[----:B------:R-:W-:Y:S01]  /*94f0*/  UMOV UR27, UR37 ;  /* 0x00000025001b7c82 */ /* 0x000fe20008000000 */
[----:B------:R-:W-:Y:S01]  /*9500*/  IMAD.MOV.U32 R11, RZ, RZ, R6 ;  /* 0x000000ffff0b7224 */ /* 0x000fe200078e0006 */
[----:B------:R-:W-:Y:S01]  /*9510*/  UMOV UR26, UR39 ;  /* 0x00000027001a7c82 */ /* 0x000fe20008000000 */
[----:B------:R-:W-:Y:S01]  /*9520*/  IMAD.IADD R10, R0, 0x1, R7 ;  /* 0x00000001000a7824 */ /* 0x000fe200078e0207 */
[----:B------:R-:W-:Y:S01]  /*9530*/  ULDC UR22, c[0x0][0x9e4] ;  /* 0x0002790000167ab9 */ /* 0x000fe20000000800 */
[----:B------:R-:W-:Y:S01]  /*9540*/  ULDC UR25, c[0x0][0x9dc] ;  /* 0x0002770000197ab9 */ /* 0x000fe20000000800 */
[----:B------:R-:W-:Y:S01]  /*9550*/  ULDC UR24, c[0x0][0x288] ;  /* 0x0000a20000187ab9 */ /* 0x000fe20000000800 */
[----:B------:R-:W-:Y:S01]  /*9560*/  ULDC UR21, c[0x0][0x988] ;  /* 0x0002620000157ab9 */ /* 0x000fe20000000800 */
[----:B------:R-:W-:-:S05]  /*9570*/  ULDC UR23, c[0x0][0x9e0] ;  /* 0x0002780000177ab9 */ /* 0x000fca0000000800 */
.L_x_726:
        /* <DEDUP_REMOVED lines=9> */
.L_x_711:
[----:B------:R-:W-:Y:S01]  /*9610*/  ULEA UR6, UR39, UR40, 0x3 ;  /* 0x0000002827067291 */ /* 0x000fe2000f8e183f */
[----:B------:R-:W-:-:S05]  /*9620*/  IMAD.U32 R6, RZ, RZ, UR37 ;  /* 0x00000025ff067e24 */ /* 0x000fca000f8e00ff */
[----:B------:R-:W-:-:S04]  /*9630*/  SHF.L.U32 R6, R6, 0x1f, RZ ;  /* 0x0000001f06067819 */ /* 0x000fc800000006ff */
[----:B------:R1:W2:Y:S01]  /*9640*/  SYNCS.PHASECHK.TRANS64.TRYWAIT P2, [UR6+0x16830], R6 ;  /* 0x01683006ff0075a7 */ /* 0x0002a20008040146 */
[----:B------:R-:W-:Y:S05]  /*9650*/  @!P0 BRA `(.L_x_712) ;  /* 0x0000000000048947 */ /* 0x000fea0003800000 */
[----:B------:R-:W-:Y:S01]  /*9660*/  BPT.TRAP 0x1 ;  /* 0x000000040000795c */ /* 0x000fe20000300000 */
.L_x_712:
[----:B--2---:R-:W-:Y:S05]  /*9670*/  @P2 BRA `(.L_x_710) ;  /* 0x0000000000082947 */ /* 0x004fea0003800000 */
[----:B------:R-:W2:Y:S02]  /*9680*/  SYNCS.PHASECHK.TRANS64.TRYWAIT P2, [UR6+0x16830], R6 ;  /* 0x01683006ff0075a7 */ /* 0x000ea40008040146 */
[----:B--2---:R-:W-:Y:S05]  /*9690*/  @!P2 BRA `(.L_x_713) ;  /* 0x000000700034a947 */ /* 0x004fea0003800000 */
.L_x_710:
        /* <DEDUP_REMOVED lines=25> */
.L_x_715:
[----:B------:R-:W-:Y:S01]  /*9830*/  ULEA UR6, UR26, UR40, 0x3 ;  /* 0x000000281a067291 */ /* 0x000fe2000f8e183f */
[----:B------:R-:W-:-:S05]  /*9840*/  IMAD.U32 R6, RZ, RZ, UR27 ;  /* 0x0000001bff067e24 */ /* 0x000fca000f8e00ff */
[----:B------:R-:W-:-:S04]  /*9850*/  SHF.L.U32 R6, R6, 0x1f, RZ ;  /* 0x0000001f06067819 */ /* 0x000fc800000006ff */
[----:B------:R1:W2:Y:S01]  /*9860*/  SYNCS.PHASECHK.TRANS64.TRYWAIT P2, [UR6+0x16850], R6 ;  /* 0x01685006ff0075a7 */ /* 0x0002a20008040146 */
[----:B------:R-:W-:Y:S05]  /*9870*/  @!P0 BRA `(.L_x_716) ;  /* 0x0000000000048947 */ /* 0x000fea0003800000 */
[----:B------:R-:W-:Y:S01]  /*9880*/  BPT.TRAP 0x1 ;  /* 0x000000040000795c */ /* 0x000fe20000300000 */
.L_x_716:
[----:B--2---:R-:W-:Y:S05]  /*9890*/  @P2 BRA `(.L_x_714) ;  /* 0x0000000000082947 */ /* 0x004fea0003800000 */
[----:B------:R-:W2:Y:S02]  /*98a0*/  SYNCS.PHASECHK.TRANS64.TRYWAIT P2, [UR6+0x16850], R6 ;  /* 0x01685006ff0075a7 */ /* 0x000ea40008040146 */
[----:B--2---:R-:W-:Y:S05]  /*98b0*/  @!P2 BRA `(.L_x_717) ;  /* 0x0000006c00c4a947 */ /* 0x004fea0003800000 */
.L_x_714:
[----:B------:R-:W-:Y:S01]  /*98c0*/  UIADD3 UR6, UR40, 0x400, URZ ;  /* 0x0000040028067890 */ /* 0x000fe2000fffe03f */
[----:B------:R-:W-:Y:S01]  /*98d0*/  WARPGROUP.ARRIVE ;  /* 0x00000000000079c5 */ /* 0x000fe20000000000 */
[----:B------:R-:W-:Y:S01]  /*98e0*/  UMOV UR7, 0x40000040 ;  /* 0x4000004000077882 */ /* 0x000fe20000000000 */
[----:B------:R-:W3:Y:S01]  /*98f0*/  LDC R20, c[0x0][0x2e0] ;  /* 0x0000b800ff147b82 */ /* 0x000ee20000000800 */
[----:B------:R-:W-:Y:S01]  /*9900*/  USHF.R.U32.HI UR6, URZ, 0x4, UR6 ;  /* 0x000000043f067899 */ /* 0x000fe20008011606 */
[----:B------:R-:W-:Y:S01]  /*9910*/  IMAD.U32 R14, RZ, RZ, UR39 ;  /* 0x00000027ff0e7e24 */ /* 0x000fe2000f8e00ff */
[----:B------:R-:W-:Y:S01]  /*9920*/  ISETP.GE.U32.AND P2, PT, R2, 0x180, PT ;  /* 0x000001800200780c */ /* 0x000fe20003f46070 */
[----:B-12---:R-:W-:Y:S01]  /*9930*/  IMAD.SHL.U32 R6, R8, 0x80, RZ ;  /* 0x0000008008067824 */ /* 0x006fe200078e00ff */
[----:B------:R-:W-:Y:S01]  /*9940*/  ULOP3.LUT UR6, UR6, 0x3fff, URZ, 0xc0, !UPT ;  /* 0x00003fff06067892 */ /* 0x000fe2000f8ec03f */
[----:B------:R-:W-:Y:S01]  /*9950*/  VIADD R13, R16, 0x9 ;  /* 0x00000009100d7836 */ /* 0x000fe20000000000 */
[----:B------:R-:W-:-:S02]  /*9960*/  @!P1 LEA R14, R14, UR40, 0x3 ;  /* 0x000000280e0e9c11 */ /* 0x000fc4000f8e18ff */
[----:B------:R-:W-:Y:S01]  /*9970*/  ULEA UR10, UR26, UR6, 0xa ;  /* 0x000000061a0a7291 */ /* 0x000fe2000f8e503f */
[----:B------:R-:W-:Y:S02]  /*9980*/  IADD3 R9, -R6, 0x1, RZ ;  /* 0x0000000106097810 */ /* 0x000fe40007ffe1ff */
[----:B------:R-:W-:-:S04]  /*9990*/  @!P1 VIADD R14, R14, 0x16840 ;  /* 0x000168400e0e9836 */ /* 0x000fc80000000000 */
[----:B------:R-:W-:Y:S01]  /*99a0*/  UMOV UR6, UR10 ;  /* 0x0000000a00067c82 */ /* 0x000fe20008000000 */
[----:B------:R-:W-:Y:S01]  /*99b0*/  @!P1 PRMT R14, RZ, 0x654, R14 ;  /* 0x00000654ff0e9816 */ /* 0x000fe2000000000e */
[----:B------:R-:W-:Y:S01]  /*99c0*/  HGMMA.64x64x16.F32.BF16 R88, R148, gdesc[UR4].tnspB, R88, gsb0 ;  /* 0x40e0000494587df0 */ /* 0x000fe20008001858 */
[----:B------:R-:W-:Y:S01]  /*99d0*/  UIADD3 UR6, UR10, 0x80, URZ ;  /* 0x000000800a067890 */ /* 0x000fe2000fffe03f */
[----:B------:R-:W-:Y:S01]  /*99e0*/  UMOV UR7, 0x40000040 ;  /* 0x4000004000077882 */ /* 0x000fe20000000000 */
[----:B---3--:R-:W-:Y:S01]  /*99f0*/  IMAD R9, R20, UR47, R9 ;  /* 0x0000002f14097c24 */ /* 0x008fe2000f8e0209 */
[----:B------:R-:W-:Y:S01]  /*9a00*/  SEL R20, R13, 0x9, !P2 ;  /* 0x000000090d147807 */ /* 0x000fe20005000000 */
        /* <DEDUP_REMOVED lines=33> */
[----:B------:R-:W-:Y:S02]  /*9c20*/  ULOP3.LUT UR6, URZ, UR25, URZ, 0x33, !UPT ;  /* 0x000000193f067292 */ /* 0x000fe4000f8e333f */
[----:B------:R-:W-:Y:S02]  /*9c30*/  WARPGROUP.DEPBAR.LE gsb0, 0x0 ;  /* 0x00008000000079c5 */ /* 0x000fe40000010000 */
[----:B------:R1:W-:Y:S06]  /*9c40*/  BAR.ARV R20, 0x100 ;  /* 0x000400140000751d */ /* 0x0003ec0000002000 */
[----:B------:R2:W-:Y:S02]  /*9c50*/  @!P1 SYNCS.ARRIVE.TRANS64.RED.A1T0 RZ, [R14+URZ], RZ ;  /* 0x000000ff0eff99a7 */ /* 0x0005e4000810043f */
[----:B--2---:R-:W-:-:S04]  /*9c60*/  VIADD R14, R9, -UR24 ;  /* 0x80000018090e7c36 */ /* 0x004fc80008000000 */
[----:B------:R-:W-:-:S04]  /*9c70*/  IMAD R14, R17, -0x2, R14 ;  /* 0xfffffffe110e7824 */ /* 0x000fc800078e020e */
[C---:B------:R-:W-:Y:S02]  /*9c80*/  VIADD R9, R14.reuse, UR23 ;  /* 0x000000170e097c36 */ /* 0x040fe40008000000 */
[----:B------:R-:W-:Y:S02]  /*9c90*/  VIADD R13, R14, UR6 ;  /* 0x000000060e0d7c36 */ /* 0x000fe40008000000 */
[C---:B------:R-:W-:Y:S02]  /*9ca0*/  IMAD.IADD R14, R0.reuse, 0x1, R9 ;  /* 0x00000001000e7824 */ /* 0x040fe400078e0209 */
[----:B------:R-:W-:Y:S01]  /*9cb0*/  IMAD.IADD R15, R0, 0x1, R13 ;  /* 0x00000001000f7824 */ /* 0x000fe200078e020d */
[----:B-1----:R-:W-:Y:S06]  /*9cc0*/  @!P5 BRA `(.L_x_718) ;  /* 0x00000000005cd947 */ /* 0x002fec0003800000 */
        /* <DEDUP_REMOVED lines=11> */
.L_x_720:
[----:B------:R-:W-:-:S05]  /*9d80*/  IMAD.U32 R121, RZ, RZ, UR22 ;  /* 0x00000016ff797e24 */ /* 0x000fca000f8e00ff */
[----:B------:R-:W-:-:S13]  /*9d90*/  ISETP.NE.AND P2, PT, R121, 0x1, PT ;  /* 0x000000017900780c */ /* 0x000fda0003f45270 */
[----:B------:R-:W1:Y:S01]  /*9da0*/  @P2 LDC.64 R122, c[0x0][0x9e8] ;  /* 0x00027a00ff7a2b82 */ /* 0x000e620000000a00 */
[----:B------:R-:W-:-:S04]  /*9db0*/  @P2 IMAD.IADD R21, R0, 0x1, R7 ;  /* 0x0000000100152824 */ /* 0x000fc800078e0207 */
[----:B-1----:R-:W-:-:S04]  /*9dc0*/  @P2 IMAD.HI.U32 R122, R21, R122, RZ ;  /* 0x0000007a157a2227 */ /* 0x002fc800078e00ff */
[----:B------:R-:W-:Y:S01]  /*9dd0*/  IMAD.MOV.U32 R21, RZ, RZ, R10 ;  /* 0x000000ffff157224 */ /* 0x000fe200078e000a */
[----:B------:R-:W-:-:S07]  /*9de0*/  @P2 SHF.R.U32.HI R21, RZ, R123, R122 ;  /* 0x0000007bff152219 */ /* 0x000fce000001167a */
.L_x_721:
[----:B------:R-:W-:Y:S05]  /*9df0*/  BSYNC B0 ;  /* 0x0000000000007941 */ /* 0x000fea0003800000 */
.L_x_719:
[----:B------:R-:W-:-:S04]  /*9e00*/  IMAD R20, R21, R121, -R6 ;  /* 0x0000007915147224 */ /* 0x000fc800078e0a06 */
[----:B------:R-:W-:-:S05]  /*9e10*/  IMAD R20, R17, -0x2, R20 ;  /* 0xfffffffe11147824 */ /* 0x000fca00078e0214 */
[----:B------:R-:W-:Y:S02]  /*9e20*/  VIADDMNMX R14, R20, R121, R14, PT ;  /* 0x00000079140e7246 */ /* 0x000fe4000380010e */
[----:B------:R-:W-:-:S07]  /*9e30*/  VIMNMX R15, R15, R20, !PT ;  /* 0x000000140f0f7248 */ /* 0x000fce0007fe0100 */
.L_x_718:
[----:B------:R-:W-:Y:S01]  /*9e40*/  ISETP.GT.AND P2, PT, R8, -0x1, PT ;  /* 0xffffffff0800780c */ /* 0x000fe20003f44270 */
[C---:B------:R-:W-:Y:S02]  /*9e50*/  IMAD.IADD R9, R3.reuse, 0x1, R9 ;  /* 0x0000000103097824 */ /* 0x040fe400078e0209 */
[----:B------:R-:W-:Y:S01]  /*9e60*/  IMAD.IADD R13, R3, 0x1, R13 ;  /* 0x00000001030d7824 */ /* 0x000fe200078e020d */
[C---:B------:R-:W-:Y:S02]  /*9e70*/  ISETP.GT.AND P4, PT, R15.reuse, RZ, P2 ;  /* 0x000000ff0f00720c */ /* 0x040fe40001784270 */
[----:B------:R-:W-:Y:S02]  /*9e80*/  ISETP.GT.AND P6, PT, R15, 0x1, P2 ;  /* 0x000000010f00780c */ /* 0x000fe400017c4270 */
[C---:B------:R-:W-:Y:S02]  /*9e90*/  ISETP.LT.OR P4, PT, R14.reuse, 0x1, P4 ;  /* 0x000000010e00780c */ /* 0x040fe40002781670 */
[----:B------:R-:W-:-:S02]  /*9ea0*/  ISETP.LT.OR P6, PT, R14, 0x2, P6 ;  /* 0x000000020e00780c */ /* 0x000fc400037c1670 */
[----:B------:R-:W-:Y:S02]  /*9eb0*/  FSEL R121, R24, -INF , !P4 ;  /* 0xff80000018797808 */ /* 0x000fe40006000000 */
[----:B------:R-:W-:Y:S02]  /*9ec0*/  FSEL R25, R25, -INF , !P6 ;  /* 0xff80000019197808 */ /* 0x000fe40007000000 */
[C---:B------:R-:W-:Y:S02]  /*9ed0*/  ISETP.GT.AND P3, PT, R15.reuse, 0x8, P2 ;  /* 0x000000080f00780c */ /* 0x040fe40001764270 */
[C---:B------:R-:W-:Y:S02]  /*9ee0*/  ISETP.GT.AND P4, PT, R15.reuse, 0x9, P2 ;  /* 0x000000090f00780c */ /* 0x040fe40001784270 */
[----:B------:R-:W-:Y:S02]  /*9ef0*/  ISETP.GT.AND P6, PT, R15, 0x10, P2 ;  /* 0x000000100f00780c */ /* 0x000fe400017c4270 */
[----:B------:R-:W-:-:S02]  /*9f00*/  ISETP.LT.OR P3, PT, R14, 0x9, P3 ;  /* 0x000000090e00780c */ /* 0x000fc40001f61670 */
[C---:B------:R-:W-:Y:S02]  /*9f10*/  ISETP.LT.OR P4, PT, R14.reuse, 0xa, P4 ;  /* 0x0000000a0e00780c */ /* 0x040fe40002781670 */
[----:B------:R-:W-:Y:S02]  /*9f20*/  ISETP.LT.OR P6, PT, R14, 0x11, P6 ;  /* 0x000000110e00780c */ /* 0x000fe400037c1670 */
[----:B------:R-:W-:Y:S02]  /*9f30*/  FSEL R21, R28, -INF , !P3 ;  /* 0xff8000001c157808 */ /* 0x000fe40005800000 */
[----:B------:R-:W-:Y:S02]  /*9f40*/  FSEL R29, R29, -INF , !P4 ;  /* 0xff8000001d1d7808 */ /* 0x000fe40006000000 */
[----:B------:R-:W-:Y:S02]  /*9f50*/  FSEL R32, R32, -INF , !P6 ;  /* 0xff80000020207808 */ /* 0x000fe40007000000 */
[----:B------:R-:W-:-:S02]  /*9f60*/  ISETP.GT.AND P3, PT, R15, 0x11, P2 ;  /* 0x000000110f00780c */ /* 0x000fc40001764270 */
[C---:B------:R-:W-:Y:S02]  /*9f70*/  ISETP.GT.AND P4, PT, R15.reuse, 0x18, P2 ;  /* 0x000000180f00780c */ /* 0x040fe40001784270 */
[----:B------:R-:W-:Y:S02]  /*9f80*/  ISETP.GT.AND P6, PT, R15, 0x19, P2 ;  /* 0x000000190f00780c */ /* 0x000fe400017c4270 */
[C---:B------:R-:W-:Y:S02]  /*9f90*/  ISETP.LT.OR P3, PT, R14.reuse, 0x12, P3 ;  /* 0x000000120e00780c */ /* 0x040fe40001f61670 */
[C---:B------:R-:W-:Y:S02]  /*9fa0*/  ISETP.LT.OR P4, PT, R14.reuse, 0x19, P4 ;  /* 0x000000190e00780c */ /* 0x040fe40002781670 */
[----:B------:R-:W-:Y:S02]  /*9fb0*/  ISETP.LT.OR P6, PT, R14, 0x1a, P6 ;  /* 0x0000001a0e00780c */ /* 0x000fe400037c1670 */
[----:B------:R-:W-:-:S02]  /*9fc0*/  FSEL R33, R33, -INF , !P3 ;  /* 0xff80000021217808 */ /* 0x000fc40005800000 */
        /* <DEDUP_REMOVED lines=73> */
[----:B------:R-:W-:Y:S01]  /*a460*/  FSEL R85, R85, -INF , !P6 ;  /* 0xff80000055557808 */ /* 0x000fe20007000000 */
[----:B------:R-:W-:Y:S06]  /*a470*/  @!P5 BRA `(.L_x_722) ;  /* 0x000000000058d947 */ /* 0x000fec0003800000 */
        /* <DEDUP_REMOVED lines=12> */
.L_x_724:
[----:B------:R-:W-:-:S05]  /*a540*/  IMAD.U32 R20, RZ, RZ, UR22 ;  /* 0x00000016ff147e24 */ /* 0x000fca000f8e00ff */
[----:B------:R-:W-:-:S13]  /*a550*/  ISETP.NE.AND P3, PT, R20, 0x1, PT ;  /* 0x000000011400780c */ /* 0x000fda0003f65270 */
[----:B------:R-:W1:Y:S02]  /*a560*/  @P3 LDC.64 R14, c[0x0][0x9e8] ;  /* 0x00027a00ff0e3b82 */ /* 0x000e640000000a00 */
[----:B-1----:R-:W-:-:S05]  /*a570*/  @P3 IMAD.HI.U32 R14, R123, R14, RZ ;  /* 0x0000000e7b0e3227 */ /* 0x002fca00078e00ff */
[----:B------:R-:W-:-:S07]  /*a580*/  @P3 SHF.R.U32.HI R123, RZ, R15, R14 ;  /* 0x0000000fff7b3219 */ /* 0x000fce000001160e */
.L_x_725:
[----:B------:R-:W-:Y:S05]  /*a590*/  BSYNC B0 ;  /* 0x0000000000007941 */ /* 0x000fea0003800000 */
.L_x_723:
[----:B------:R-:W-:-:S04]  /*a5a0*/  IMAD R6, R123, R20, -R6 ;  /* 0x000000147b067224 */ /* 0x000fc800078e0a06 */
[----:B------:R-:W-:-:S05]  /*a5b0*/  IMAD R6, R17, -0x2, R6 ;  /* 0xfffffffe11067824 */ /* 0x000fca00078e0206 */
[----:B------:R-:W-:Y:S02]  /*a5c0*/  VIADDMNMX R9, R6, R20, R9, PT ;  /* 0x0000001406097246 */ /* 0x000fe40003800109 */
[----:B------:R-:W-:-:S07]  /*a5d0*/  VIMNMX R13, R13, R6, !PT ;  /* 0x000000060d0d7248 */ /* 0x000fce0007fe0100 */
.L_x_722:
        /* <DEDUP_REMOVED lines=19> */
[----:B------:R-:W-:-:S02]  /*a710*/  ISETP.GT.AND P6, PT, R13, 0x8, P2 ;  /* 0x000000080d00780c */ /* 0x000fc400017c4270 */
[----:B------:R-:W-:Y:S02]  /*a720*/  FMNMX.FTZ R15, R41, R6, !PT ;  /* 0x00000006290f7209 */ /* 0x000fe40007810000 */
[----:B------:R-:W-:Y:S02]  /*a730*/  ISETP.GT.AND P4, PT, R13, 0x1, P2 ;  /* 0x000000010d00780c */ /* 0x000fe40001784270 */
[----:B------:R-:W-:Y:S02]  /*a740*/  FMNMX.FTZ R6, R44, R15, !PT ;  /* 0x0000000f2c067209 */ /* 0x000fe40007810000 */
[----:B------:R-:W-:Y:S02]  /*a750*/  FSEL R39, R39, -INF , !P3 ;  /* 0xff80000027277808 */ /* 0x000fe40005800000 */
[----:B------:R-:W-:Y:S02]  /*a760*/  FMNMX.FTZ R15, R45, R6, !PT ;  /* 0x000000062d0f7209 */ /* 0x000fe40007810000 */
[----:B------:R-:W-:-:S02]  /*a770*/  ISETP.GT.AND P3, PT, R13, 0x21, P2 ;  /* 0x000000210d00780c */ /* 0x000fc40001764270 */
[----:B------:R-:W-:Y:S02]  /*a780*/  FMNMX.FTZ R6, R48, R15, !PT ;  /* 0x0000000f30067209 */ /* 0x000fe40007810000 */
[----:B------:R-:W-:Y:S02]  /*a790*/  ISETP.LT.OR P6, PT, R9, 0x9, P6 ;  /* 0x000000090900780c */ /* 0x000fe400037c1670 */
[----:B------:R-:W-:Y:S02]  /*a7a0*/  FMNMX.FTZ R15, R49, R6, !PT ;  /* 0x00000006310f7209 */ /* 0x000fe40007810000 */
[C---:B------:R-:W-:Y:S02]  /*a7b0*/  ISETP.LT.OR P4, PT, R9.reuse, 0x2, P4 ;  /* 0x000000020900780c */ /* 0x040fe40002781670 */
[----:B------:R-:W-:Y:S02]  /*a7c0*/  FMNMX.FTZ R6, R52, R15, !PT ;  /* 0x0000000f34067209 */ /* 0x000fe40007810000 */
[----:B------:R-:W-:-:S02]  /*a7d0*/  ISETP.LT.OR P3, PT, R9, 0x22, P3 ;  /* 0x000000220900780c */ /* 0x000fc40001f61670 */
[----:B------:R-:W-:Y:S02]  /*a7e0*/  FMNMX.FTZ R15, R53, R6, !PT ;  /* 0x00000006350f7209 */ /* 0x000fe40007810000 */
[----:B------:R-:W-:Y:S02]  /*a7f0*/  FSEL R30, R30, -INF , !P6 ;  /* 0xff8000001e1e7808 */ /* 0x000fe40007000000 */
[----:B------:R-:W-:Y:S02]  /*a800*/  FMNMX.FTZ R6, R56, R15, !PT ;  /* 0x0000000f38067209 */ /* 0x000fe40007810000 */
[----:B------:R-:W-:Y:S02]  /*a810*/  FSEL R27, R27, -INF , !P4 ;  /* 0xff8000001b1b7808 */ /* 0x000fe40006000000 */
[----:B------:R-:W-:Y:S02]  /*a820*/  FMNMX.FTZ R15, R57, R6, !PT ;  /* 0x00000006390f7209 */ /* 0x000fe40007810000 */
[----:B------:R-:W-:-:S02]  /*a830*/  ISETP.GT.AND P4, PT, R13, 0x10, P2 ;  /* 0x000000100d00780c */ /* 0x000fc40001784270 */
[----:B------:R-:W-:Y:S02]  /*a840*/  FMNMX.FTZ R6, R60, R15, !PT ;  /* 0x0000000f3c067209 */ /* 0x000fe40007810000 */
[----:B------:R-:W-:Y:S02]  /*a850*/  FSEL R43, R43, -INF , !P3 ;  /* 0xff8000002b2b7808 */ /* 0x000fe40005800000 */
[----:B------:R-:W-:Y:S02]  /*a860*/  FMNMX.FTZ R15, R61, R6, !PT ;  /* 0x000000063d0f7209 */ /* 0x000fe40007810000 */
[----:B------:R-:W-:Y:S02]  /*a870*/  ISETP.GT.AND P3, PT, R13, RZ, P2 ;  /* 0x000000ff0d00720c */ /* 0x000fe40001764270 */
        /* <DEDUP_REMOVED lines=24> */
[----:B------:R-:W-:Y:S01]  /*aa00*/  ISETP.GT.AND P4, PT, R13, 0x29, P2 ;  /* 0x000000290d00780c */ /* 0x000fe20001784270 */
[----:B------:R-:W1:Y:S03]  /*aa10*/  SHFL.BFLY PT, R15, R14, 0x2, 0x1f ;  /* 0x0c401f000e0f7f89 */ /* 0x000e6600000e0000 */
[----:B------:R-:W-:-:S04]  /*aa20*/  ISETP.LT.OR P4, PT, R9, 0x2a, P4 ;  /* 0x0000002a0900780c */ /* 0x000fc80002781670 */
[----:B------:R-:W-:Y:S02]  /*aa30*/  FSEL R47, R47, -INF , !P4 ;  /* 0xff8000002f2f7808 */ /* 0x000fe40006000000 */
[----:B------:R-:W-:-:S04]  /*aa40*/  ISETP.GT.AND P4, PT, R13, 0x31, P2 ;  /* 0x000000310d00780c */ /* 0x000fc80001784270 */
[----:B------:R-:W-:-:S04]  /*aa50*/  ISETP.LT.OR P4, PT, R9, 0x32, P4 ;  /* 0x000000320900780c */ /* 0x000fc80002781670 */
[----:B------:R-:W-:Y:S02]  /*aa60*/  FSEL R51, R51, -INF , !P4 ;  /* 0xff80000033337808 */ /* 0x000fe40006000000 */
[----:B------:R-:W-:-:S04]  /*aa70*/  ISETP.GT.AND P4, PT, R13, 0x39, P2 ;  /* 0x000000390d00780c */ /* 0x000fc80001784270 */
[----:B------:R-:W-:Y:S02]  /*aa80*/  ISETP.LT.OR P4, PT, R9, 0x3a, P4 ;  /* 0x0000003a0900780c */ /* 0x000fe40002781670 */
[----:B-1----:R-:W-:Y:S02]  /*aa90*/  FMNMX.FTZ R15, R14, R15, !PT ;  /* 0x0000000f0e0f7209 */ /* 0x002fe40007810000 */
        /* <DEDUP_REMOVED lines=12> */
[C---:B------:R-:W-:Y:S01]  /*ab60*/  FSETP.NEU.FTZ.AND P6, PT, R6.reuse, -INF , PT ;  /* 0xff8000000600780b */ /* 0x040fe20003fdd000 */
[C---:B------:R-:W-:Y:S01]  /*ab70*/  FMUL.FTZ R14, R6.reuse, UR10 ;  /* 0x0000000a060e7c20 */ /* 0x040fe20008410000 */
[----:B------:R-:W-:Y:S02]  /*ab80*/  ISETP.GT.AND P4, PT, R13, 0x59, P2 ;  /* 0x000000590d00780c */ /* 0x000fe40001784270 */
[----:B------:R-:W-:-:S02]  /*ab90*/  FSEL R24, R6, RZ, P6 ;  /* 0x000000ff06187208 */ /* 0x000fc40003000000 */
[----:B------:R-:W-:Y:S02]  /*aba0*/  FSEL R14, R14, RZ, P6 ;  /* 0x000000ff0e0e7208 */ /* 0x000fe40003000000 */
[----:B------:R-:W-:Y:S01]  /*abb0*/  ISETP.LT.OR P4, PT, R9, 0x5a, P4 ;  /* 0x0000005a0900780c */ /* 0x000fe20002781670 */
[----:B------:R-:W-:Y:S02]  /*abc0*/  FADD.FTZ R24, -R24, R11 ;  /* 0x0000000b18187221 */ /* 0x000fe40000010100 */
[--C-:B------:R-:W-:Y:S01]  /*abd0*/  FFMA.FTZ R15, R25, UR10, -R14.reuse ;  /* 0x0000000a190f7c23 */ /* 0x100fe2000801080e */
[----:B------:R-:W-:Y:S01]  /*abe0*/  FSEL R25, R26, -INF , !P3 ;  /* 0xff8000001a197808 */ /* 0x000fe20005800000 */
[--C-:B------:R-:W-:Y:S01]  /*abf0*/  FFMA.FTZ R150, R21, UR10, -R14.reuse ;  /* 0x0000000a15967c23 */ /* 0x100fe2000801080e */
[--C-:B------:R-:W-:Y:S01]  /*ac00*/  FFMA.FTZ R21, R29, UR10, -R14.reuse ;  /* 0x0000000a1d157c23 */ /* 0x100fe2000801080e */
[--C-:B------:R-:W-:Y:S01]  /*ac10*/  FFMA.FTZ R29, R33, UR10, -R14.reuse ;  /* 0x0000000a211d7c23 */ /* 0x100fe2000801080e */
[----:B------:R-:W-:Y:S01]  /*ac20*/  FMNMX.FTZ R20, R25, R12, !PT ;  /* 0x0000000c19147209 */ /* 0x000fe20007810000 */
[--C-:B------:R-:W-:Y:S01]  /*ac30*/  FFMA.FTZ R148, R121, UR10, -R14.reuse ;  /* 0x0000000a79947c23 */ /* 0x100fe2000801080e */
[----:B------:R-:W-:Y:S01]  /*ac40*/  ISETP.GT.AND P3, PT, R13, 0x30, P2 ;  /* 0x000000300d00780c */ /* 0x000fe20001764270 */
[----:B------:R-:W-:Y:S01]  /*ac50*/  FMUL.FTZ R11, R24, UR10 ;  /* 0x0000000a180b7c20 */ /* 0x000fe20008410000 */
[----:B------:R-:W-:Y:S01]  /*ac60*/  FMNMX.FTZ R33, R27, R20, !PT ;  /* 0x000000141b217209 */ /* 0x000fe20007810000 */
[----:B------:R-:W-:Y:S01]  /*ac70*/  MUFU.EX2 R15, R15 ;  /* 0x0000000f000f7308 */ /* 0x000fe20000000800 */
[----:B------:R-:W-:Y:S01]  /*ac80*/  ISETP.LT.OR P3, PT, R9, 0x31, P3 ;  /* 0x000000310900780c */ /* 0x000fe20001f61670 */
[--C-:B------:R-:W-:Y:S01]  /*ac90*/  FFMA.FTZ R146, R36, UR10, -R14.reuse ;  /* 0x0000000a24927c23 */ /* 0x100fe2000801080e */
[----:B------:R-:W-:Y:S01]  /*aca0*/  FMNMX.FTZ R20, R30, R33, !PT ;  /* 0x000000211e147209 */ /* 0x000fe20007810000 */
[--C-:B------:R-:W-:Y:S01]  /*acb0*/  FFMA.FTZ R144, R32, UR10, -R14.reuse ;  /* 0x0000000a20907c23 */ /* 0x100fe2000801080e */
[----:B------:R-:W-:Y:S01]  /*acc0*/  FSEL R50, R50, -INF , !P3 ;  /* 0xff80000032327808 */ /* 0x000fe20005800000 */
[--C-:B------:R-:W-:Y:S01]  /*acd0*/  FFMA.FTZ R140, R40, UR10, -R14.reuse ;  /* 0x0000000a288c7c23 */ /* 0x100fe2000801080e */
[----:B------:R-:W-:Y:S01]  /*ace0*/  FMNMX.FTZ R33, R31, R20, !PT ;  /* 0x000000141f217209 */ /* 0x000fe20007810000 */
[----:B------:R-:W-:Y:S01]  /*acf0*/  MUFU.EX2 R148, R148 ;  /* 0x0000009400947308 */ /* 0x000fe20000000800 */
[----:B------:R-:W-:Y:S01]  /*ad00*/  ISETP.GT.AND P3, PT, R13, 0x38, P2 ;  /* 0x000000380d00780c */ /* 0x000fe20001764270 */
[--C-:B------:R-:W-:Y:S01]  /*ad10*/  FFMA.FTZ R142, R44, UR10, -R14.reuse ;  /* 0x0000000a2c8e7c23 */ /* 0x100fe2000801080e */
[----:B------:R-:W-:Y:S01]  /*ad20*/  FMNMX.FTZ R20, R34, R33, !PT ;  /* 0x0000002122147209 */ /* 0x000fe20007810000 */
[--C-:B------:R-:W-:Y:S01]  /*ad30*/  FFMA.FTZ R33, R37, UR10, -R14.reuse ;  /* 0x0000000a25217c23 */ /* 0x100fe2000801080e */
[----:B------:R-:W-:Y:S01]  /*ad40*/  ISETP.LT.OR P3, PT, R9, 0x39, P3 ;  /* 0x000000390900780c */ /* 0x000fe20001f61670 */
[--C-:B------:R-:W-:Y:S01]  /*ad50*/  FFMA.FTZ R136, R48, UR10, -R14.reuse ;  /* 0x0000000a30887c23 */ /* 0x100fe2000801080e */
[----:B------:R-:W-:Y:S01]  /*ad60*/  FMNMX.FTZ R37, R35, R20, !PT ;  /* 0x0000001423257209 */ /* 0x000fe20007810000 */
[----:B------:R-:W1:Y:S01]  /*ad70*/  MUFU.EX2 R11, R11 ;  /* 0x0000000b000b7308 */ /* 0x000e620000000800 */
[----:B------:R-:W-:Y:S01]  /*ad80*/  FSEL R54, R54, -INF , !P3 ;  /* 0xff80000036367808 */ /* 0x000fe20005800000 */
[--C-:B------:R-:W-:Y:S01]  /*ad90*/  FFMA.FTZ R138, R52, UR10, -R14.reuse ;  /* 0x0000000a348a7c23 */ /* 0x100fe2000801080e */
[----:B------:R-:W-:Y:S01]  /*ada0*/  FMNMX.FTZ R20, R38, R37, !PT ;  /* 0x0000002526147209 */ /* 0x000fe20007810000 */
[--C-:B------:R-:W-:Y:S01]  /*adb0*/  FFMA.FTZ R132, R56, UR10, -R14.reuse ;  /* 0x0000000a38847c23 */ /* 0x100fe2000801080e */
[----:B------:R-:W-:Y:S01]  /*adc0*/  ISETP.GT.AND P3, PT, R13, 0x40, P2 ;  /* 0x000000400d00780c */ /* 0x000fe20001764270 */
        /* <DEDUP_REMOVED lines=11> */
[----:B------:R-:W-:Y:S01]  /*ae80*/  ISETP.GT.AND P3, PT, R13, 0x48, P2 ;  /* 0x000000480d00780c */ /* 0x000fe20001764270 */
[--C-:B------:R-:W-:Y:S01]  /*ae90*/  FFMA.FTZ R124, R72, UR10, -R14.reuse ;  /* 0x0000000a487c7c23 */ /* 0x100fe2000801080e */
[----:B------:R-:W-:Y:S01]  /*aea0*/  FMNMX.FTZ R20, R46, R41, !PT ;  /* 0x000000292e147209 */ /* 0x000fe20007810000 */
[--C-:B------:R-:W-:Y:S01]  /*aeb0*/  FFMA.FTZ R126, R76, UR10, -R14.reuse ;  /* 0x0000000a4c7e7c23 */ /* 0x100fe2000801080e */
[----:B------:R-:W-:Y:S01]  /*aec0*/  ISETP.LT.OR P3, PT, R9, 0x49, P3 ;  /* 0x000000490900780c */ /* 0x000fe20001f61670 */
[--C-:B------:R-:W-:Y:S01]  /*aed0*/  FFMA.FTZ R120, R80, UR10, -R14.reuse ;  /* 0x0000000a50787c23 */ /* 0x100fe2000801080e */
[----:B------:R-:W-:Y:S01]  /*aee0*/  FMNMX.FTZ R41, R47, R20, !PT ;  /* 0x000000142f297209 */ /* 0x000fe20007810000 */
[----:B------:R-:W4:Y:S01]  /*aef0*/  MUFU.EX2 R144, R144 ;  /* 0x0000009000907308 */ /* 0x000f220000000800 */
[----:B------:R-:W-:Y:S01]  /*af00*/  FSEL R62, R62, -INF , !P3 ;  /* 0xff8000003e3e7808 */ /* 0x000fe20005800000 */
[--C-:B------:R-:W-:Y:S01]  /*af10*/  FFMA.FTZ R122, R84, UR10, -R14.reuse ;  /* 0x0000000a547a7c23 */ /* 0x100fe2000801080e */
[----:B------:R-:W-:Y:S01]  /*af20*/  FMNMX.FTZ R20, R50, R41, !PT ;  /* 0x0000002932147209 */ /* 0x000fe20007810000 */
[--C-:B------:R-:W-:Y:S01]  /*af30*/  FFMA.FTZ R41, R45, UR10, -R14.reuse ;  /* 0x0000000a2d297c23 */ /* 0x100fe2000801080e */
[----:B------:R-:W-:Y:S01]  /*af40*/  ISETP.GT.AND P3, PT, R13, 0x50, P2 ;  /* 0x000000500d00780c */ /* 0x000fe20001764270 */
[-C--:B-1----:R-:W-:Y:S01]  /*af50*/  FMUL.FTZ R88, R88, R11.reuse ;  /* 0x0000000b58587220 */ /* 0x082fe20000410000 */
[----:B------:R-:W-:Y:S01]  /*af60*/  FMNMX.FTZ R45, R51, R20, !PT ;  /* 0x00000014332d7209 */ /* 0x000fe20007810000 */
[----:B------:R-:W1:Y:S01]  /*af70*/  MUFU.EX2 R29, R29 ;  /* 0x0000001d001d7308 */ /* 0x000e620000000800 */
[----:B------:R-:W-:Y:S01]  /*af80*/  ISETP.LT.OR P3, PT, R9, 0x51, P3 ;  /* 0x000000510900780c */ /* 0x000fe20001f61670 */
[----:B------:R-:W-:Y:S01]  /*af90*/  FMUL.FTZ R89, R89, R11 ;  /* 0x0000000b59597220 */ /* 0x000fe20000410000 */
[----:B------:R-:W-:Y:S01]  /*afa0*/  FMNMX.FTZ R20, R54, R45, !PT ;  /* 0x0000002d36147209 */ /* 0x000fe20007810000 */
[-C--:B------:R-:W-:Y:S01]  /*afb0*/  FMUL.FTZ R92, R92, R11.reuse ;  /* 0x0000000b5c5c7220 */ /* 0x080fe20000410000 */
[----:B------:R-:W-:Y:S01]  /*afc0*/  FSEL R66, R66, -INF , !P3 ;  /* 0xff80000042427808 */ /* 0x000fe20005800000 */
[-C--:B------:R-:W-:Y:S01]  /*afd0*/  FMUL.FTZ R93, R93, R11.reuse ;  /* 0x0000000b5d5d7220 */ /* 0x080fe20000410000 */
[----:B------:R-:W-:Y:S01]  /*afe0*/  FMNMX.FTZ R45, R55, R20, !PT ;  /* 0x00000014372d7209 */ /* 0x000fe20007810000 */
[----:B------:R-:W5:Y:S01]  /*aff0*/  MUFU.EX2 R146, R146 ;  /* 0x0000009200927308 */ /* 0x000f620000000800 */
[----:B------:R-:W-:Y:S01]  /*b000*/  ISETP.GT.AND P3, PT, R13, 0x58, P2 ;  /* 0x000000580d00780c */ /* 0x000fe20001764270 */
[----:B------:R-:W-:Y:S01]  /*b010*/  FMUL.FTZ R96, R96, R11 ;  /* 0x0000000b60607220 */ /* 0x000fe20000410000 */
[----:B------:R-:W-:Y:S01]  /*b020*/  FMNMX.FTZ R20, R58, R45, !PT ;  /* 0x0000002d3a147209 */ /* 0x000fe20007810000 */
[--C-:B------:R-:W-:Y:S01]  /*b030*/  FFMA.FTZ R45, R49, UR10, -R14.reuse ;  /* 0x0000000a312d7c23 */ /* 0x100fe2000801080e */
[----:B------:R-:W-:Y:S01]  /*b040*/  ISETP.LT.OR P3, PT, R9, 0x59, P3 ;  /* 0x000000590900780c */ /* 0x000fe20001f61670 */
[-C--:B------:R-:W-:Y:S01]  /*b050*/  FMUL.FTZ R97, R97, R11.reuse ;  /* 0x0000000b61617220 */ /* 0x080fe20000410000 */
[----:B------:R-:W-:Y:S01]  /*b060*/  FMNMX.FTZ R49, R59, R20, !PT ;  /* 0x000000143b317209 */ /* 0x000fe20007810000 */
[----:B------:R-:W5:Y:S01]  /*b070*/  MUFU.EX2 R33, R33 ;  /* 0x0000002100217308 */ /* 0x000f620000000800 */
[----:B------:R-:W-:Y:S01]  /*b080*/  FSEL R70, R70, -INF , !P3 ;  /* 0xff80000046467808 */ /* 0x000fe20005800000 */
[----:B------:R-:W-:Y:S01]  /*b090*/  FMUL.FTZ R100, R100, R11 ;  /* 0x0000000b64647220 */ /* 0x000fe20000410000 */
[----:B------:R-:W-:Y:S01]  /*b0a0*/  FMNMX.FTZ R20, R62, R49, !PT ;  /* 0x000000313e147209 */ /* 0x000fe20007810000 */
[-C--:B------:R-:W-:Y:S01]  /*b0b0*/  FMUL.FTZ R101, R101, R11.reuse ;  /* 0x0000000b65657220 */ /* 0x080fe20000410000 */
[----:B------:R-:W-:Y:S01]  /*b0c0*/  ISETP.GT.AND P3, PT, R13, 0x60, P2 ;  /* 0x000000600d00780c */ /* 0x000fe20001764270 */
[-C--:B------:R-:W-:Y:S01]  /*b0d0*/  FMUL.FTZ R104, R104, R11.reuse ;  /* 0x0000000b68687220 */ /* 0x080fe20000410000 */
[----:B------:R-:W-:Y:S01]  /*b0e0*/  FMNMX.FTZ R49, R63, R20, !PT ;  /* 0x000000143f317209 */ /* 0x000fe20007810000 */
[----:B------:R-:W5:Y:S01]  /*b0f0*/  MUFU.EX2 R140, R140 ;  /* 0x0000008c008c7308 */ /* 0x000f620000000800 */
[----:B------:R-:W-:Y:S01]  /*b100*/  ISETP.LT.OR P3, PT, R9, 0x61, P3 ;  /* 0x000000610900780c */ /* 0x000fe20001f61670 */
[----:B------:R-:W-:Y:S01]  /*b110*/  FMUL.FTZ R105, R105, R11 ;  /* 0x0000000b69697220 */ /* 0x000fe20000410000 */
[----:B------:R-:W-:Y:S01]  /*b120*/  FMNMX.FTZ R20, R66, R49, !PT ;  /* 0x0000003142147209 */ /* 0x000fe20007810000 */
[----:B------:R-:W-:Y:S01]  /*b130*/  FFMA.FTZ R49, R53, UR10, -R14 ;  /* 0x0000000a35317c23 */ /* 0x000fe2000801080e */
[----:B------:R-:W-:Y:S01]  /*b140*/  FSEL R71, R71, -INF , !P4 ;  /* 0xff80000047477808 */ /* 0x000fe20006000000 */
[-C--:B------:R-:W-:Y:S01]  /*b150*/  FMUL.FTZ R108, R108, R11.reuse ;  /* 0x0000000b6c6c7220 */ /* 0x080fe20000410000 */
[----:B------:R-:W-:Y:S01]  /*b160*/  FMNMX.FTZ R53, R67, R20, !PT ;  /* 0x0000001443357209 */ /* 0x000fe20007810000 */
[----:B------:R-:W5:Y:S01]  /*b170*/  MUFU.EX2 R37, R37 ;  /* 0x0000002500257308 */ /* 0x000f620000000800 */
[----:B------:R-:W-:Y:S01]  /*b180*/  ISETP.GT.AND P4, PT, R13, 0x61, P2 ;  /* 0x000000610d00780c */ /* 0x000fe20001784270 */
[-C--:B------:R-:W-:Y:S01]  /*b190*/  FMUL.FTZ R109, R109, R11.reuse ;  /* 0x0000000b6d6d7220 */ /* 0x080fe20000410000 */
[----:B------:R-:W-:Y:S01]  /*b1a0*/  FSEL R74, R74, -INF , !P3 ;  /* 0xff8000004a4a7808 */ /* 0x000fe20005800000 */
[-C--:B------:R-:W-:Y:S01]  /*b1b0*/  FMUL.FTZ R112, R112, R11.reuse ;  /* 0x0000000b70707220 */ /* 0x080fe20000410000 */
[----:B------:R-:W-:Y:S01]  /*b1c0*/  ISETP.GT.AND P3, PT, R13, 0x68, P2 ;  /* 0x000000680d00780c */ /* 0x000fe20001764270 */
[----:B------:R-:W-:Y:S01]  /*b1d0*/  FMUL.FTZ R113, R113, R11 ;  /* 0x0000000b71717220 */ /* 0x000fe20000410000 */
[----:B------:R-:W-:Y:S01]  /*b1e0*/  FMNMX.FTZ R20, R70, R53, !PT ;  /* 0x0000003546147209 */ /* 0x000fe20007810000 */
[----:B------:R-:W5:Y:S01]  /*b1f0*/  MUFU.EX2 R142, R142 ;  /* 0x0000008e008e7308 */ /* 0x000f620000000800 */
[C---:B------:R-:W-:Y:S01]  /*b200*/  ISETP.LT.OR P4, PT, R9.reuse, 0x62, P4 ;  /* 0x000000620900780c */ /* 0x040fe20002781670 */
[-C--:B------:R-:W-:Y:S01]  /*b210*/  FMUL.FTZ R116, R116, R11.reuse ;  /* 0x0000000b74747220 */ /* 0x080fe20000410000 */
[----:B------:R-:W-:Y:S01]  /*b220*/  ISETP.LT.OR P3, PT, R9, 0x69, P3 ;  /* 0x000000690900780c */ /* 0x000fe20001f61670 */
[----:B------:R-:W-:Y:S01]  /*b230*/  FMUL.FTZ R117, R117, R11 ;  /* 0x0000000b75757220 */ /* 0x000fe20000410000 */
[----:B------:R-:W-:-:S02]  /*b240*/  FMNMX.FTZ R53, R71, R20, !PT ;  /* 0x0000001447357209 */ /* 0x000fc40007810000 */
[----:B------:R-:W-:Y:S01]  /*b250*/  FSEL R75, R75, -INF , !P4 ;  /* 0xff8000004b4b7808 */ /* 0x000fe20006000000 */
[----:B------:R-:W5:Y:S01]  /*b260*/  MUFU.EX2 R41, R41 ;  /* 0x0000002900297308 */ /* 0x000f620000000800 */
[----:B------:R-:W-:Y:S02]  /*b270*/  ISETP.GT.AND P4, PT, R13, 0x69, P2 ;  /* 0x000000690d00780c */ /* 0x000fe40001784270 */
[----:B------:R-:W-:Y:S02]  /*b280*/  FSEL R78, R78, -INF , !P3 ;  /* 0xff8000004e4e7808 */ /* 0x000fe40005800000 */
        /* <DEDUP_REMOVED lines=9> */
[----:B------:R-:W-:Y:S02]  /*b320*/  ISETP.GT.AND P4, PT, R13, 0x71, P2 ;  /* 0x000000710d00780c */ /* 0x000fe40001784270 */
[----:B------:R-:W-:Y:S01]  /*b330*/  FMNMX.FTZ R20, R78, R57, !PT ;  /* 0x000000394e147209 */ /* 0x000fe20007810000 */
[--C-:B------:R-:W-:Y:S01]  /*b340*/  FFMA.FTZ R57, R65, UR10, -R14.reuse ;  /* 0x0000000a41397c23 */ /* 0x100fe2000801080e */
[----:B------:R-:W-:Y:S01]  /*b350*/  FSEL R82, R82, -INF , !P3 ;  /* 0xff80000052527808 */ /* 0x000fe20005800000 */
[--C-:B------:R-:W-:Y:S01]  /*b360*/  FFMA.FTZ R65, R73, UR10, -R14.reuse ;  /* 0x0000000a49417c23 */ /* 0x100fe2000801080e */
[----:B------:R-:W-:Y:S01]  /*b370*/  ISETP.GT.AND P3, PT, R13, 0x78, P2 ;  /* 0x000000780d00780c */ /* 0x000fe20001764270 */
        /* <DEDUP_REMOVED lines=8> */
[----:B------:R-:W-:Y:S01]  /*b400*/  FMNMX.FTZ R20, R82, R13, !PT ;  /* 0x0000000d52147209 */ /* 0x000fe20007810000 */
[--C-:B------:R-:W-:Y:S01]  /*b410*/  FFMA.FTZ R13, R61, UR10, -R14.reuse ;  /* 0x0000000a3d0d7c23 */ /* 0x100fe2000801080e */
[----:B------:R-:W-:Y:S01]  /*b420*/  ISETP.LT.OR P2, PT, R9, 0x7a, P2 ;  /* 0x0000007a0900780c */ /* 0x000fe20001741670 */
[--C-:B------:R-:W-:Y:S01]  /*b430*/  FFMA.FTZ R61, R69, UR10, -R14.reuse ;  /* 0x0000000a453d7c23 */ /* 0x100fe2000801080e */
[----:B------:R-:W-:Y:S01]  /*b440*/  FSEL R86, R86, -INF , !P3 ;  /* 0xff80000056567808 */ /* 0x000fe20005800000 */
[--C-:B------:R-:W-:Y:S01]  /*b450*/  FFMA.FTZ R69, R77, UR10, -R14.reuse ;  /* 0x0000000a4d457c23 */ /* 0x100fe2000801080e */
[----:B------:R-:W-:Y:S01]  /*b460*/  FMNMX.FTZ R9, R83, R20, !PT ;  /* 0x0000001453097209 */ /* 0x000fe20007810000 */
[----:B------:R-:W-:Y:S01]  /*b470*/  FFMA.FTZ R77, R85, UR10, -R14 ;  /* 0x0000000a554d7c23 */ /* 0x000fe2000801080e */
[----:B------:R-:W-:Y:S01]  /*b480*/  FSEL R87, R87, -INF , !P2 ;  /* 0xff80000057577808 */ /* 0x000fe20005000000 */
[----:B------:R-:W-:Y:S01]  /*b490*/  MUFU.EX2 R132, R132 ;  /* 0x0000008400847308 */ /* 0x000fe20000000800 */
[----:B------:R-:W-:-:S04]  /*b4a0*/  FMNMX.FTZ R20, R86, R9, !PT ;  /* 0x0000000956147209 */ /* 0x000fc80007810000 */
[----:B------:R-:W-:-:S03]  /*b4b0*/  FMNMX.FTZ R20, R87, R20, !PT ;  /* 0x0000001457147209 */ /* 0x000fc60007810000 */
[----:B------:R-:W-:Y:S02]  /*b4c0*/  MUFU.EX2 R53, R53 ;  /* 0x0000003500357308 */ /* 0x000fe40000000800 */
[----:B------:R-:W2:Y:S06]  /*b4d0*/  SHFL.BFLY PT, R9, R20, 0x2, 0x1f ;  /* 0x0c401f0014097f89 */ /* 0x000eac00000e0000 */
[----:B------:R-:W-:Y:S08]  /*b4e0*/  MUFU.EX2 R134, R134 ;  /* 0x0000008600867308 */ /* 0x000ff00000000800 */
[----:B------:R-:W-:Y:S08]  /*b4f0*/  MUFU.EX2 R13, R13 ;  /* 0x0000000d000d7308 */ /* 0x000ff00000000800 */
[----:B------:R-:W-:Y:S01]  /*b500*/  MUFU.EX2 R128, R128 ;  /* 0x0000008000807308 */ /* 0x000fe20000000800 */
[----:B--2---:R-:W-:-:S05]  /*b510*/  FMNMX.FTZ R9, R20, R9, !PT ;  /* 0x0000000914097209 */ /* 0x004fca0007810000 */
[----:B------:R-:W2:Y:S02]  /*b520*/  SHFL.BFLY PT, R20, R9, 0x1, 0x1f ;  /* 0x0c201f0009147f89 */ /* 0x000ea400000e0000 */
[----:B------:R-:W-:Y:S08]  /*b530*/  MUFU.EX2 R57, R57 ;  /* 0x0000003900397308 */ /* 0x000ff00000000800 */
[----:B------:R-:W-:Y:S08]  /*b540*/  MUFU.EX2 R130, R130 ;  /* 0x0000008200827308 */ /* 0x000ff00000000800 */
[----:B------:R-:W-:Y:S01]  /*b550*/  MUFU.EX2 R61, R61 ;  /* 0x0000003d003d7308 */ /* 0x000fe20000000800 */
[----:B--2---:R-:W-:-:S07]  /*b560*/  FMNMX.FTZ R9, R9, R20, !PT ;  /* 0x0000001409097209 */ /* 0x004fce0007810000 */
[----:B------:R-:W-:Y:S01]  /*b570*/  MUFU.EX2 R124, R124 ;  /* 0x0000007c007c7308 */ /* 0x000fe20000000800 */
[C---:B------:R-:W-:Y:S01]  /*b580*/  FSETP.NEU.FTZ.AND P2, PT, R9.reuse, -INF , PT ;  /* 0xff8000000900780b */ /* 0x040fe20003f5d000 */
[----:B------:R-:W-:-:S06]  /*b590*/  FMUL.FTZ R36, R9, UR10 ;  /* 0x0000000a09247c20 */ /* 0x000fcc0008410000 */
[----:B------:R-:W-:Y:S01]  /*b5a0*/  MUFU.EX2 R65, R65 ;  /* 0x0000004100417308 */ /* 0x000fe20000000800 */
[----:B------:R-:W-:-:S05]  /*b5b0*/  FSEL R36, R36, RZ, P2 ;  /* 0x000000ff24247208 */ /* 0x000fca0001000000 */
[----:B------:R-:W-:Y:S01]  /*b5c0*/  FFMA.FTZ R145, R34, UR10, -R36 ;  /* 0x0000000a22917c23 */ /* 0x000fe20008010824 */
[----:B------:R-:W-:Y:S01]  /*b5d0*/  FFMA.FTZ R34, R11, R5, R148 ;  /* 0x000000050b227223 */ /* 0x000fe20000010094 */
[--C-:B------:R-:W-:Y:S01]  /*b5e0*/  FFMA.FTZ R14, R25, UR10, -R36.reuse ;  /* 0x0000000a190e7c23 */ /* 0x100fe20008010824 */
[--C-:B------:R-:W-:Y:S01]  /*b5f0*/  FFMA.FTZ R149, R27, UR10, -R36.reuse ;  /* 0x0000000a1b957c23 */ /* 0x100fe20008010824 */
[----:B------:R-:W-:Y:S01]  /*b600*/  FFMA.FTZ R151, R30, UR10, -R36 ;  /* 0x0000000a1e977c23 */ /* 0x000fe20008010824 */
[----:B------:R-:W-:Y:S01]  /*b610*/  FADD.FTZ R5, R15, R34 ;  /* 0x000000220f057221 */ /* 0x000fe20000010000 */
[--C-:B------:R-:W-:Y:S01]  /*b620*/  FFMA.FTZ R20, R31, UR10, -R36.reuse ;  /* 0x0000000a1f147c23 */ /* 0x100fe20008010824 */
[--C-:B------:R-:W-:Y:S01]  /*b630*/  FFMA.FTZ R147, R38, UR10, -R36.reuse ;  /* 0x0000000a26937c23 */ /* 0x100fe20008010824 */
[----:B------:R-:W-:Y:S01]  /*b640*/  MUFU.EX2 R14, R14 ;  /* 0x0000000e000e7308 */ /* 0x000fe20000000800 */
[----:B------:R-:W-:Y:S01]  /*b650*/  FADD.FTZ R34, R150, R5 ;  /* 0x0000000596227221 */ /* 0x000fe20000010000 */
[----:B------:R-:W-:Y:S01]  /*b660*/  FSEL R5, R9, RZ, P2 ;  /* 0x000000ff09057208 */ /* 0x000fe20001000000 */
[--C-:B------:R-:W-:Y:S01]  /*b670*/  FFMA.FTZ R24, R35, UR10, -R36.reuse ;  /* 0x0000000a23187c23 */ /* 0x100fe20008010824 */
[----:B------:R-:W-:Y:S01]  /*b680*/  FFMA.FTZ R26, R39, UR10, -R36 ;  /* 0x0000000a271a7c23 */ /* 0x000fe20008010824 */
[----:B---3--:R-:W-:Y:S01]  /*b690*/  FADD.FTZ R25, R21, R34 ;  /* 0x0000002215197221 */ /* 0x008fe20000010000 */
[----:B------:R-:W-:Y:S01]  /*b6a0*/  FFMA.FTZ R141, R42, UR10, -R36 ;  /* 0x0000000a2a8d7c23 */ /* 0x000fe20008010824 */
[----:B------:R-:W-:Y:S01]  /*b6b0*/  FADD.FTZ R5, -R5, R12 ;  /* 0x0000000c05057221 */ /* 0x000fe20000010100 */
[----:B------:R-:W-:Y:S01]  /*b6c0*/  MUFU.EX2 R149, R149 ;  /* 0x0000009500957308 */ /* 0x000fe20000000800 */
[----:B----4-:R-:W-:Y:S01]  /*b6d0*/  FADD.FTZ R34, R144, R25 ;  /* 0x0000001990227221 */ /* 0x010fe20000010000 */
[--C-:B------:R-:W-:Y:S01]  /*b6e0*/  FFMA.FTZ R28, R43, UR10, -R36.reuse ;  /* 0x0000000a2b1c7c23 */ /* 0x100fe20008010824 */
[----:B------:R-:W-:Y:S01]  /*b6f0*/  FMUL.FTZ R5, R5, UR10 ;  /* 0x0000000a05057c20 */ /* 0x000fe20008410000 */
[----:B------:R-:W-:Y:S01]  /*b700*/  FFMA.FTZ R143, R46, UR10, -R36 ;  /* 0x0000000a2e8f7c23 */ /* 0x000fe20008010824 */
[----:B-1----:R-:W-:Y:S01]  /*b710*/  FADD.FTZ R25, R29, R34 ;  /* 0x000000221d197221 */ /* 0x002fe20000010000 */
[--C-:B------:R-:W-:Y:S01]  /*b720*/  FFMA.FTZ R30, R47, UR10, -R36.reuse ;  /* 0x0000000a2f1e7c23 */ /* 0x100fe20008010824 */
[--C-:B------:R-:W-:Y:S01]  /*b730*/  FFMA.FTZ R137, R50, UR10, -R36.reuse ;  /* 0x0000000a32897c23 */ /* 0x100fe20008010824 */
[----:B------:R-:W-:Y:S01]  /*b740*/  MUFU.EX2 R151, R151 ;  /* 0x0000009700977308 */ /* 0x000fe20000000800 */
[----:B-----5:R-:W-:Y:S01]  /*b750*/  FADD.FTZ R34, R146, R25 ;  /* 0x0000001992227221 */ /* 0x020fe20000010000 */
        /* <DEDUP_REMOVED lines=8> */
[----:B------:R-:W-:Y:S01]  /*b7e0*/  F2FP.BF16.F32.PACK_AB R148, R15, R148 ;  /* 0x000000940f94723e */ /* 0x000fe200000010ff */
[--C-:B------:R-:W-:Y:S01]  /*b7f0*/  FFMA.FTZ R129, R66, UR10, -R36.reuse ;  /* 0x0000000a42817c23 */ /* 0x100fe20008010824 */
[----:B------:R-:W-:Y:S01]  /*b800*/  FFMA.FTZ R131, R70, UR10, -R36 ;  /* 0x0000000a46837c23 */ /* 0x000fe20008010824 */
[----:B------:R-:W-:Y:S01]  /*b810*/  FADD.FTZ R27, R37, R34 ;  /* 0x00000022251b7221 */ /* 0x000fe20000010000 */
[--C-:B------:R-:W-:Y:S01]  /*b820*/  FFMA.FTZ R34, R59, UR10, -R36.reuse ;  /* 0x0000000a3b227c23 */ /* 0x100fe20008010824 */
[--C-:B------:R-:W-:Y:S01]  /*b830*/  FFMA.FTZ R125, R74, UR10, -R36.reuse ;  /* 0x0000000a4a7d7c23 */ /* 0x100fe20008010824 */
[----:B------:R-:W3:Y:S01]  /*b840*/  MUFU.EX2 R20, R20 ;  /* 0x0000001400147308 */ /* 0x000ee20000000800 */
[----:B------:R-:W-:Y:S01]  /*b850*/  FADD.FTZ R38, R142, R27 ;  /* 0x0000001b8e267221 */ /* 0x000fe20000010000 */
[--C-:B------:R-:W-:Y:S01]  /*b860*/  FFMA.FTZ R75, R75, UR10, -R36.reuse ;  /* 0x0000000a4b4b7c23 */ /* 0x100fe20008010824 */
[--C-:B------:R-:W-:Y:S01]  /*b870*/  FFMA.FTZ R78, R78, UR10, -R36.reuse ;  /* 0x0000000a4e4e7c23 */ /* 0x100fe20008010824 */
[----:B------:R-:W-:Y:S01]  /*b880*/  FFMA.FTZ R79, R79, UR10, -R36 ;  /* 0x0000000a4f4f7c23 */ /* 0x000fe20008010824 */
[----:B-1----:R-:W-:Y:S01]  /*b890*/  FADD.FTZ R5, R41, R38 ;  /* 0x0000002629057221 */ /* 0x002fe20000010000 */
[--C-:B------:R-:W-:Y:S01]  /*b8a0*/  FFMA.FTZ R82, R82, UR10, -R36.reuse ;  /* 0x0000000a52527c23 */ /* 0x100fe20008010824 */
[----:B------:R-:W-:Y:S01]  /*b8b0*/  FFMA.FTZ R83, R83, UR10, -R36 ;  /* 0x0000000a53537c23 */ /* 0x000fe20008010824 */
[----:B------:R-:W1:Y:S01]  /*b8c0*/  MUFU.EX2 R145, R145 ;  /* 0x0000009100917308 */ /* 0x000e620000000800 */
[----:B--2---:R-:W-:Y:S01]  /*b8d0*/  FFMA.FTZ R38, R25, R4, R14 ;  /* 0x0000000419267223 */ /* 0x004fe2000001000e */
[----:B------:R-:W-:Y:S01]  /*b8e0*/  FADD.FTZ R42, R136, R5 ;  /* 0x00000005882a7221 */ /* 0x000fe20000010000 */
[--C-:B------:R-:W-:Y:S01]  /*b8f0*/  FFMA.FTZ R4, R63, UR10, -R36.reuse ;  /* 0x0000000a3f047c23 */ /* 0x100fe20008010824 */
[----:B------:R-:W-:Y:S01]  /*b900*/  FFMA.FTZ R86, R86, UR10, -R36 ;  /* 0x0000000a56567c23 */ /* 0x000fe20008010824 */
[----:B------:R-:W-:Y:S01]  /*b910*/  FADD.FTZ R40, R149, R38 ;  /* 0x0000002695287221 */ /* 0x000fe20000010000 */
[----:B------:R-:W-:Y:S01]  /*b920*/  FADD.FTZ R27, R45, R42 ;  /* 0x0000002a2d1b7221 */ /* 0x000fe20000010000 */
[----:B------:R-:W-:Y:S01]  /*b930*/  FFMA.FTZ R38, R67, UR10, -R36 ;  /* 0x0000000a43267c23 */ /* 0x000fe20008010824 */
[----:B------:R-:W2:Y:S01]  /*b940*/  MUFU.EX2 R24, R24 ;  /* 0x0000001800187308 */ /* 0x000ea20000000800 */
[----:B------:R-:W-:Y:S01]  /*b950*/  FADD.FTZ R5, R151, R40 ;  /* 0x0000002897057221 */ /* 0x000fe20000010000 */
[----:B------:R-:W-:Y:S01]  /*b960*/  FADD.FTZ R40, R138, R27 ;  /* 0x0000001b8a287221 */ /* 0x000fe20000010000 */
[----:B------:R-:W-:Y:S01]  /*b970*/  IMAD.U32 R31, RZ, RZ, UR26 ;  /* 0x0000001aff1f7e24 */ /* 0x000fe2000f8e00ff */
[----:B------:R-:W-:Y:S01]  /*b980*/  ISETP.GT.AND P2, PT, R8, UR45, PT ;  /* 0x0000002d08007c0c */ /* 0x000fe2000bf44270 */
[----:B---3--:R-:W-:Y:S01]  /*b990*/  FADD.FTZ R42, R20, R5 ;  /* 0x00000005142a7221 */ /* 0x008fe20000010000 */
[----:B------:R-:W-:Y:S01]  /*b9a0*/  FADD.FTZ R27, R49, R40 ;  /* 0x00000028311b7221 */ /* 0x000fe20000010000 */
[----:B------:R-:W-:Y:S01]  /*b9b0*/  FFMA.FTZ R40, R71, UR10, -R36 ;  /* 0x0000000a47287c23 */ /* 0x000fe20008010824 */
[----:B------:R-:W3:Y:S01]  /*b9c0*/  MUFU.EX2 R147, R147 ;  /* 0x0000009300937308 */ /* 0x000ee20000000800 */
[----:B-1----:R-:W-:Y:S01]  /*b9d0*/  FADD.FTZ R5, R145, R42 ;  /* 0x0000002a91057221 */ /* 0x002fe20000010000 */
[----:B------:R-:W-:Y:S01]  /*b9e0*/  FADD.FTZ R44, R132, R27 ;  /* 0x0000001b842c7221 */ /* 0x000fe20000010000 */
[----:B------:R-:W-:Y:S01]  /*b9f0*/  FFMA.FTZ R36, R87, UR10, -R36 ;  /* 0x0000000a57247c23 */ /* 0x000fe20008010824 */
[----:B------:R-:W-:Y:S01]  /*ba00*/  @!P1 LEA R31, R31, UR40, 0x3 ;  /* 0x000000281f1f9c11 */ /* 0x000fe2000f8e18ff */
[----:B------:R-:W-:Y:S01]  /*ba10*/  UMOV UR26, UR39 ;  /* 0x00000027001a7c82 */ /* 0x000fe20008000000 */
[----:B------:R-:W-:Y:S01]  /*ba20*/  FADD.FTZ R27, R53, R44 ;  /* 0x0000002c351b7221 */ /* 0x000fe20000010000 */
[----:B------:R-:W-:Y:S01]  /*ba30*/  F2FP.BF16.F32.PACK_AB R150, R21, R150 ;  /* 0x000000961596723e */ /* 0x000fe200000010ff */
[----:B------:R-:W1:Y:S01]  /*ba40*/  MUFU.EX2 R26, R26 ;  /* 0x0000001a001a7308 */ /* 0x000e620000000800 */
[----:B--2---:R-:W-:Y:S01]  /*ba50*/  FADD.FTZ R42, R24, R5 ;  /* 0x00000005182a7221 */ /* 0x004fe20000010000 */
[----:B------:R-:W-:Y:S01]  /*ba60*/  FADD.FTZ R44, R134, R27 ;  /* 0x0000001b862c7221 */ /* 0x000fe20000010000 */
[----:B------:R-:W-:Y:S01]  /*ba70*/  F2FP.BF16.F32.PACK_AB R134, R13, R134 ;  /* 0x000000860d86723e */ /* 0x000fe200000010ff */
[----:B------:R-:W-:Y:S01]  /*ba80*/  @!P1 VIADD R31, R31, 0x16860 ;  /* 0x000168601f1f9836 */ /* 0x000fe20000000000 */
[----:B------:R-:W-:Y:S01]  /*ba90*/  F2FP.BF16.F32.PACK_AB R144, R29, R144 ;  /* 0x000000901d90723e */ /* 0x000fe200000010ff */
[----:B------:R-:W-:Y:S01]  /*baa0*/  FADD.FTZ R27, R13, R44 ;  /* 0x0000002c0d1b7221 */ /* 0x000fe20000010000 */
[----:B------:R-:W-:Y:S01]  /*bab0*/  F2FP.BF16.F32.PACK_AB R146, R33, R146 ;  /* 0x000000922192723e */ /* 0x000fe200000010ff */
[----:B------:R-:W2:Y:S01]  /*bac0*/  MUFU.EX2 R141, R141 ;  /* 0x0000008d008d7308 */ /* 0x000ea20000000800 */
[----:B---3--:R-:W-:Y:S01]  /*bad0*/  FADD.FTZ R5, R147, R42 ;  /* 0x0000002a93057221 */ /* 0x008fe20000010000 */
[----:B------:R-:W-:Y:S01]  /*bae0*/  FADD.FTZ R44, R128, R27 ;  /* 0x0000001b802c7221 */ /* 0x000fe20000010000 */
[----:B------:R-:W-:Y:S01]  /*baf0*/  @!P1 PRMT R31, RZ, 0x654, R31 ;  /* 0x00000654ff1f9816 */ /* 0x000fe2000000001f */
[----:B------:R-:W-:Y:S01]  /*bb00*/  VIADD R8, R8, 0xffffffff ;  /* 0xffffffff08087836 */ /* 0x000fe20000000000 */
[----:B------:R-:W-:Y:S01]  /*bb10*/  F2FP.BF16.F32.PACK_AB R140, R37, R140 ;  /* 0x0000008c258c723e */ /* 0x000fe200000010ff */
[----:B------:R-:W-:Y:S01]  /*bb20*/  FADD.FTZ R27, R57, R44 ;  /* 0x0000002c391b7221 */ /* 0x000fe20000010000 */
[----:B------:R3:W-:Y:S01]  /*bb30*/  @!P1 SYNCS.ARRIVE.TRANS64.RED.A1T0 RZ, [R31+URZ], RZ ;  /* 0x000000ff1fff99a7 */ /* 0x0007e2000810043f */
[----:B------:R-:W4:Y:S01]  /*bb40*/  MUFU.EX2 R28, R28 ;  /* 0x0000001c001c7308 */ /* 0x000f220000000800 */
[----:B-1----:R-:W-:Y:S01]  /*bb50*/  FADD.FTZ R42, R26, R5 ;  /* 0x000000051a2a7221 */ /* 0x002fe20000010000 */
[----:B------:R-:W-:Y:S01]  /*bb60*/  FADD.FTZ R44, R130, R27 ;  /* 0x0000001b822c7221 */ /* 0x000fe20000010000 */
[----:B------:R-:W-:Y:S01]  /*bb70*/  F2FP.BF16.F32.PACK_AB R142, R41, R142 ;  /* 0x0000008e298e723e */ /* 0x000fe200000010ff */
[-C--:B------:R-:W-:Y:S01]  /*bb80*/  FMUL.FTZ R90, R90, R25.reuse ;  /* 0x000000195a5a7220 */ /* 0x080fe20000410000 */
[----:B------:R-:W-:Y:S01]  /*bb90*/  F2FP.BF16.F32.PACK_AB R136, R45, R136 ;  /* 0x000000882d88723e */ /* 0x000fe200000010ff */
[----:B------:R-:W-:Y:S01]  /*bba0*/  FADD.FTZ R15, R61, R44 ;  /* 0x0000002c3d0f7221 */ /* 0x000fe20000010000 */
[----:B------:R-:W-:Y:S01]  /*bbb0*/  F2FP.BF16.F32.PACK_AB R138, R49, R138 ;  /* 0x0000008a318a723e */ /* 0x000fe200000010ff */
[----:B------:R-:W1:Y:S01]  /*bbc0*/  MUFU.EX2 R143, R143 ;  /* 0x0000008f008f7308 */ /* 0x000e620000000800 */
[----:B--2---:R-:W-:Y:S01]  /*bbd0*/  FADD.FTZ R5, R141, R42 ;  /* 0x0000002a8d057221 */ /* 0x004fe20000010000 */
[----:B------:R-:W-:Y:S01]  /*bbe0*/  FADD.FTZ R44, R124, R15 ;  /* 0x0000000f7c2c7221 */ /* 0x000fe20000010000 */
[----:B------:R-:W-:Y:S01]  /*bbf0*/  F2FP.BF16.F32.PACK_AB R132, R53, R132 ;  /* 0x000000843584723e */ /* 0x000fe200000010ff */
[-C--:B------:R-:W-:Y:S01]  /*bc00*/  FMUL.FTZ R91, R91, R25.reuse ;  /* 0x000000195b5b7220 */ /* 0x080fe20000410000 */
[----:B------:R-:W-:Y:S01]  /*bc10*/  F2FP.BF16.F32.PACK_AB R128, R57, R128 ;  /* 0x000000803980723e */ /* 0x000fe200000010ff */
[----:B------:R-:W-:Y:S01]  /*bc20*/  FADD.FTZ R15, R65, R44 ;  /* 0x0000002c410f7221 */ /* 0x000fe20000010000 */
[----:B------:R-:W-:Y:S01]  /*bc30*/  F2FP.BF16.F32.PACK_AB R130, R61, R130 ;  /* 0x000000823d82723e */ /* 0x000fe200000010ff */
[----:B------:R-:W2:Y:S01]  /*bc40*/  MUFU.EX2 R30, R30 ;  /* 0x0000001e001e7308 */ /* 0x000ea20000000800 */
[----:B----4-:R-:W-:Y:S01]  /*bc50*/  FADD.FTZ R42, R28, R5 ;  /* 0x000000051c2a7221 */ /* 0x010fe20000010000 */
[----:B------:R-:W-:Y:S01]  /*bc60*/  F2FP.BF16.F32.PACK_AB R124, R65, R124 ;  /* 0x0000007c417c723e */ /* 0x000fe200000010ff */
[-C--:B------:R-:W-:Y:S01]  /*bc70*/  FMUL.FTZ R94, R94, R25.reuse ;  /* 0x000000195e5e7220 */ /* 0x080fe20000410000 */
[----:B------:R-:W-:Y:S01]  /*bc80*/  F2FP.BF16.F32.PACK_AB R149, R149, R14 ;  /* 0x0000000e9595723e */ /* 0x000fe200000010ff */
[----:B------:R-:W-:Y:S01]  /*bc90*/  FMUL.FTZ R95, R95, R25 ;  /* 0x000000195f5f7220 */ /* 0x000fe20000410000 */
[----:B------:R-:W-:Y:S01]  /*bca0*/  F2FP.BF16.F32.PACK_AB R151, R20, R151 ;  /* 0x000000971497723e */ /* 0x000fe200000010ff */
[----:B------:R-:W-:Y:S01]  /*bcb0*/  FMUL.FTZ R98, R98, R25 ;  /* 0x0000001962627220 */ /* 0x000fe20000410000 */
[----:B------:R-:W4:Y:S01]  /*bcc0*/  MUFU.EX2 R137, R137 ;  /* 0x0000008900897308 */ /* 0x000f220000000800 */
[----:B-1----:R-:W-:Y:S01]  /*bcd0*/  FADD.FTZ R5, R143, R42 ;  /* 0x0000002a8f057221 */ /* 0x002fe20000010000 */
[----:B------:R-:W-:Y:S01]  /*bce0*/  F2FP.BF16.F32.PACK_AB R145, R24, R145 ;  /* 0x000000911891723e */ /* 0x000fe200000010ff */
[----:B------:R-:W-:Y:S01]  /*bcf0*/  FMUL.FTZ R99, R99, R25 ;  /* 0x0000001963637220 */ /* 0x000fe20000410000 */
[----:B------:R-:W-:Y:S01]  /*bd00*/  F2FP.BF16.F32.PACK_AB R147, R26, R147 ;  /* 0x000000931a93723e */ /* 0x000fe200000010ff */
[----:B------:R-:W-:Y:S01]  /*bd10*/  FMUL.FTZ R102, R102, R25 ;  /* 0x0000001966667220 */ /* 0x000fe20000410000 */
[----:B------:R-:W-:Y:S01]  /*bd20*/  F2FP.BF16.F32.PACK_AB R141, R28, R141 ;  /* 0x0000008d1c8d723e */ /* 0x000fe200000010ff */
[----:B------:R-:W-:Y:S01]  /*bd30*/  FMUL.FTZ R103, R103, R25 ;  /* 0x0000001967677220 */ /* 0x000fe20000410000 */
[----:B------:R-:W1:Y:S01]  /*bd40*/  MUFU.EX2 R32, R32 ;  /* 0x0000002000207308 */ /* 0x000e620000000800 */
[C---:B--2---:R-:W-:Y:S01]  /*bd50*/  FADD.FTZ R42, R30.reuse, R5 ;  /* 0x000000051e2a7221 */ /* 0x044fe20000010000 */
[----:B------:R-:W-:Y:S01]  /*bd60*/  F2FP.BF16.F32.PACK_AB R143, R30, R143 ;  /* 0x0000008f1e8f723e */ /* 0x000fe200000010ff */
[-C--:B------:R-:W-:Y:S01]  /*bd70*/  FMUL.FTZ R106, R106, R25.reuse ;  /* 0x000000196a6a7220 */ /* 0x080fe20000410000 */
[-C--:B------:R-:W-:Y:S01]  /*bd80*/  FMUL.FTZ R107, R107, R25.reuse ;  /* 0x000000196b6b7220 */ /* 0x080fe20000410000 */
[-C--:B------:R-:W-:Y:S01]  /*bd90*/  FMUL.FTZ R110, R110, R25.reuse ;  /* 0x000000196e6e7220 */ /* 0x080fe20000410000 */
[-C--:B------:R-:W-:Y:S01]  /*bda0*/  FMUL.FTZ R111, R111, R25.reuse ;  /* 0x000000196f6f7220 */ /* 0x080fe20000410000 */
[-C--:B------:R-:W-:Y:S01]  /*bdb0*/  FMUL.FTZ R114, R114, R25.reuse ;  /* 0x0000001972727220 */ /* 0x080fe20000410000 */
[----:B------:R-:W2:Y:S01]  /*bdc0*/  MUFU.EX2 R139, R139 ;  /* 0x0000008b008b7308 */ /* 0x000ea20000000800 */
[----:B----4-:R-:W-:Y:S01]  /*bdd0*/  FADD.FTZ R5, R137, R42 ;  /* 0x0000002a89057221 */ /* 0x010fe20000010000 */
[-C--:B------:R-:W-:Y:S01]  /*bde0*/  FMUL.FTZ R115, R115, R25.reuse ;  /* 0x0000001973737220 */ /* 0x080fe20000410000 */
[-C--:B------:R-:W-:Y:S01]  /*bdf0*/  FMUL.FTZ R118, R118, R25.reuse ;  /* 0x0000001976767220 */ /* 0x080fe20000410000 */
[----:B------:R-:W-:Y:S01]  /*be00*/  FMUL.FTZ R119, R119, R25 ;  /* 0x0000001977777220 */ /* 0x000fe20000410000 */
[----:B------:R-:W-:-:S03]  /*be10*/  IMAD.MOV.U32 R11, RZ, RZ, R6 ;  /* 0x000000ffff0b7224 */ /* 0x000fc600078e0006 */
[----:B------:R-:W4:Y:S01]  /*be20*/  MUFU.EX2 R12, R55 ;  /* 0x00000037000c7308 */ /* 0x000f220000000800 */
[C---:B-1----:R-:W-:Y:S01]  /*be30*/  FADD.FTZ R42, R32.reuse, R5 ;  /* 0x00000005202a7221 */ /* 0x042fe20000010000 */
[----:B------:R-:W-:-:S06]  /*be40*/  F2FP.BF16.F32.PACK_AB R137, R32, R137 ;  /* 0x000000892089723e */ /* 0x000fcc00000010ff */
[----:B------:R-:W1:Y:S01]  /*be50*/  MUFU.EX2 R126, R126 ;  /* 0x0000007e007e7308 */ /* 0x000e620000000800 */
[----:B--2---:R-:W-:-:S07]  /*be60*/  FADD.FTZ R5, R139, R42 ;  /* 0x0000002a8b057221 */ /* 0x004fce0000010000 */
[----:B------:R-:W2:Y:S01]  /*be70*/  MUFU.EX2 R133, R133 ;  /* 0x0000008500857308 */ /* 0x000ea20000000800 */
[C---:B----4-:R-:W-:Y:S01]  /*be80*/  FADD.FTZ R42, R12.reuse, R5 ;  /* 0x000000050c2a7221 */ /* 0x050fe20000010000 */
[----:B------:R-:W-:Y:S01]  /*be90*/  F2FP.BF16.F32.PACK_AB R139, R12, R139 ;  /* 0x0000008b0c8b723e */ /* 0x000fe200000010ff */
[----:B------:R-:W-:-:S05]  /*bea0*/  IMAD.MOV.U32 R12, RZ, RZ, R9 ;  /* 0x000000ffff0c7224 */ /* 0x000fca00078e0009 */
[----:B------:R-:W4:Y:S01]  /*beb0*/  MUFU.EX2 R69, R69 ;  /* 0x0000004500457308 */ /* 0x000f220000000800 */
[----:B-1----:R-:W-:-:S07]  /*bec0*/  FADD.FTZ R44, R126, R15 ;  /* 0x0000000f7e2c7221 */ /* 0x002fce0000010000 */
[----:B------:R-:W1:Y:S01]  /*bed0*/  MUFU.EX2 R34, R34 ;  /* 0x0000002200227308 */ /* 0x000e620000000800 */
[----:B--2---:R-:W-:-:S07]  /*bee0*/  FADD.FTZ R5, R133, R42 ;  /* 0x0000002a85057221 */ /* 0x004fce0000010000 */
[----:B------:R-:W2:Y:S01]  /*bef0*/  MUFU.EX2 R120, R120 ;  /* 0x0000007800787308 */ /* 0x000ea20000000800 */
[C---:B----4-:R-:W-:Y:S01]  /*bf00*/  FADD.FTZ R15, R69.reuse, R44 ;  /* 0x0000002c450f7221 */ /* 0x050fe20000010000 */
[----:B------:R-:W-:-:S06]  /*bf10*/  F2FP.BF16.F32.PACK_AB R126, R69, R126 ;  /* 0x0000007e457e723e */ /* 0x000fcc00000010ff */
[----:B------:R-:W4:Y:S01]  /*bf20*/  MUFU.EX2 R135, R135 ;  /* 0x0000008700877308 */ /* 0x000f220000000800 */
[C---:B-1----:R-:W-:Y:S01]  /*bf30*/  FADD.FTZ R42, R34.reuse, R5 ;  /* 0x00000005222a7221 */ /* 0x042fe20000010000 */
[----:B------:R-:W-:-:S06]  /*bf40*/  F2FP.BF16.F32.PACK_AB R133, R34, R133 ;  /* 0x000000852285723e */ /* 0x000fcc00000010ff */
[----:B------:R-:W1:Y:S01]  /*bf50*/  MUFU.EX2 R73, R73 ;  /* 0x0000004900497308 */ /* 0x000e620000000800 */
[----:B--2---:R-:W-:-:S07]  /*bf60*/  FADD.FTZ R44, R120, R15 ;  /* 0x0000000f782c7221 */ /* 0x004fce0000010000 */
[----:B------:R-:W2:Y:S01]  /*bf70*/  MUFU.EX2 R4, R4 ;  /* 0x0000000400047308 */ /* 0x000ea20000000800 */
[----:B----4-:R-:W-:-:S07]  /*bf80*/  FADD.FTZ R5, R135, R42 ;  /* 0x0000002a87057221 */ /* 0x010fce0000010000 */
[----:B------:R-:W4:Y:S01]  /*bf90*/  MUFU.EX2 R122, R122 ;  /* 0x0000007a007a7308 */ /* 0x000f220000000800 */
[C---:B-1----:R-:W-:Y:S01]  /*bfa0*/  FADD.FTZ R13, R73.reuse, R44 ;  /* 0x0000002c490d7221 */ /* 0x042fe20000010000 */
[----:B------:R-:W-:-:S06]  /*bfb0*/  F2FP.BF16.F32.PACK_AB R120, R73, R120 ;  /* 0x000000784978723e */ /* 0x000fcc00000010ff */
[----:B------:R-:W1:Y:S01]  /*bfc0*/  MUFU.EX2 R129, R129 ;  /* 0x0000008100817308 */ /* 0x000e620000000800 */
[C---:B--2---:R-:W-:Y:S01]  /*bfd0*/  FADD.FTZ R42, R4.reuse, R5 ;  /* 0x00000005042a7221 */ /* 0x044fe20000010000 */
[----:B------:R-:W-:-:S06]  /*bfe0*/  F2FP.BF16.F32.PACK_AB R135, R4, R135 ;  /* 0x000000870487723e */ /* 0x000fcc00000010ff */
[----:B------:R-:W2:Y:S01]  /*bff0*/  MUFU.EX2 R38, R38 ;  /* 0x0000002600267308 */ /* 0x000ea20000000800 */
[----:B----4-:R-:W-:-:S07]  /*c000*/  FADD.FTZ R44, R122, R13 ;  /* 0x0000000d7a2c7221 */ /* 0x010fce0000010000 */
[----:B------:R-:W4:Y:S01]  /*c010*/  MUFU.EX2 R131, R131 ;  /* 0x0000008300837308 */ /* 0x000f220000000800 */
[----:B-1----:R-:W-:-:S07]  /*c020*/  FADD.FTZ R13, R129, R42 ;  /* 0x0000002a810d7221 */ /* 0x002fce0000010000 */
[----:B------:R-:W1:Y:S01]  /*c030*/  MUFU.EX2 R40, R40 ;  /* 0x0000002800287308 */ /* 0x000e620000000800 */
[C---:B--2---:R-:W-:Y:S01]  /*c040*/  FADD.FTZ R42, R38.reuse, R13 ;  /* 0x0000000d262a7221 */ /* 0x044fe20000010000 */
[----:B------:R-:W-:-:S06]  /*c050*/  F2FP.BF16.F32.PACK_AB R129, R38, R129 ;  /* 0x000000812681723e */ /* 0x000fcc00000010ff */
[----:B------:R-:W2:Y:S01]  /*c060*/  MUFU.EX2 R125, R125 ;  /* 0x0000007d007d7308 */ /* 0x000ea20000000800 */
[----:B----4-:R-:W-:-:S07]  /*c070*/  FADD.FTZ R13, R131, R42 ;  /* 0x0000002a830d7221 */ /* 0x010fce0000010000 */
[----:B------:R-:W4:Y:S01]  /*c080*/  MUFU.EX2 R75, R75 ;  /* 0x0000004b004b7308 */ /* 0x000f220000000800 */
[C---:B-1----:R-:W-:Y:S01]  /*c090*/  FADD.FTZ R42, R40.reuse, R13 ;  /* 0x0000000d282a7221 */ /* 0x042fe20000010000 */
[----:B------:R-:W-:-:S06]  /*c0a0*/  F2FP.BF16.F32.PACK_AB R131, R40, R131 ;  /* 0x000000832883723e */ /* 0x000fcc00000010ff */
[----:B------:R-:W1:Y:S01]  /*c0b0*/  MUFU.EX2 R127, R78 ;  /* 0x0000004e007f7308 */ /* 0x000e620000000800 */
[----:B--2---:R-:W-:-:S07]  /*c0c0*/  FADD.FTZ R42, R125, R42 ;  /* 0x0000002a7d2a7221 */ /* 0x004fce0000010000 */
[----:B------:R-:W2:Y:S01]  /*c0d0*/  MUFU.EX2 R79, R79 ;  /* 0x0000004f004f7308 */ /* 0x000ea20000000800 */
[C---:B----4-:R-:W-:Y:S01]  /*c0e0*/  FADD.FTZ R42, R75.reuse, R42 ;  /* 0x0000002a4b2a7221 */ /* 0x050fe20000010000 */
[----:B------:R-:W-:-:S06]  /*c0f0*/  F2FP.BF16.F32.PACK_AB R125, R75, R125 ;  /* 0x0000007d4b7d723e */ /* 0x000fcc00000010ff */
        /* <DEDUP_REMOVED lines=11> */
[----:B--2---:R-:W-:Y:S01]  /*c1b0*/  FADD.FTZ R42, R123, R42 ;  /* 0x0000002a7b2a7221 */ /* 0x004fe20000010000 */
[C---:B----4-:R-:W-:Y:S01]  /*c1c0*/  FADD.FTZ R5, R77.reuse, R44 ;  /* 0x0000002c4d057221 */ /* 0x050fe20000010000 */
[----:B------:R-:W-:Y:S02]  /*c1d0*/  F2FP.BF16.F32.PACK_AB R122, R77, R122 ;  /* 0x0000007a4d7a723e */ /* 0x000fe400000010ff */
[C---:B-1----:R-:W-:Y:S01]  /*c1e0*/  FADD.FTZ R4, R36.reuse, R42 ;  /* 0x0000002a24047221 */ /* 0x042fe20000010000 */
[----:B------:R-:W-:Y:S01]  /*c1f0*/  F2FP.BF16.F32.PACK_AB R123, R36, R123 ;  /* 0x0000007b247b723e */ /* 0x000fe200000010ff */
[----:B---3--:R-:W-:Y:S06]  /*c200*/  @P2 BRA `(.L_x_726) ;  /* 0xffffffd000dc2947 */ /* 0x008fec000383ffff */
.L_x_709:
[----:B------:R-:W-:Y:S06]  /*c210*/  BAR.ARV 0x8, 0x1a0 ;  /* 0x0206800000007b1d */ /* 0x000fec0000002000 */
[----:B------:R-:W-:Y:S05]  /*c220*/  @!P0 BRA `(.L_x_727) ;  /* 0x0000000000048947 */ /* 0x000fea0003800000 */
[----:B------:R-:W-:Y:S01]  /*c230*/  BPT.TRAP 0x1 ;  /* 0x000000040000795c */ /* 0x000fe20000300000 */
.L_x_727:
[----:B------:R-:W-:Y:S01]  /*c240*/  ULEA UR5, UR39, UR40, 0x3 ;  /* 0x0000002827057291 */ /* 0x000fe2000f8e183f */
[----:B------:R-:W-:-:S05]  /*c250*/  IMAD.U32 R0, RZ, RZ, UR37 ;  /* 0x00000025ff007e24 */ /* 0x000fca000f8e00ff */
[----:B------:R-:W-:-:S04]  /*c260*/  SHF.L.U32 R0, R0, 0x1f, RZ ;  /* 0x0000001f00007819 */ /* 0x000fc800000006ff */
[----:B------:R1:W2:Y:S01]  /*c270*/  SYNCS.PHASECHK.TRANS64.TRYWAIT P2, [UR5+0x16850], R0 ;  /* 0x01685000ff0075a7 */ /* 0x0002a20008040145 */
[----:B------:R-:W-:Y:S05]  /*c280*/  @!P0 BRA `(.L_x_728) ;  /* 0x0000000000048947 */ /* 0x000fea0003800000 */
[----:B------:R-:W-:Y:S01]  /*c290*/  BPT.TRAP 0x1 ;  /* 0x000000040000795c */ /* 0x000fe20000300000 */
.L_x_728:
[----:B--2---:R-:W-:Y:S05]  /*c2a0*/  @P2 BRA `(.L_x_729) ;  /* 0x0000000000082947 */ /* 0x004fea0003800000 */
[----:B------:R-:W2:Y:S02]  /*c2b0*/  SYNCS.PHASECHK.TRANS64.TRYWAIT P0, [UR5+0x16850], R0 ;  /* 0x01685000ff0075a7 */ /* 0x000ea40008000145 */
[----:B--2---:R-:W-:Y:S05]  /*c2c0*/  @!P0 BRA `(.L_x_730) ;  /* 0x0000004400588947 */ /* 0x004fea0003800000 */
.L_x_729:
[----:B------:R-:W-:Y:S01]  /*c2d0*/  UIADD3 UR40, UR40, 0x400, URZ ;  /* 0x0000040028287890 */ /* 0x000fe2000fffe03f */
[----:B------:R-:W-:Y:S01]  /*c2e0*/  WARPGROUP.ARRIVE ;  /* 0x00000000000079c5 */ /* 0x000fe20000000000 */
[----:B------:R-:W-:Y:S01]  /*c2f0*/  UMOV UR7, 0x40000040 ;  /* 0x4000004000077882 */ /* 0x000fe20000000000 */
[----:B-12---:R-:W1:Y:S01]  /*c300*/  SHFL.BFLY PT, R0, R5, 0x2, 0x1f ;  /* 0x0c401f0005007f89 */ /* 0x006e6200000e0000 */
[----:B------:R-:W-:Y:S01]  /*c310*/  USHF.R.U32.HI UR40, URZ, 0x4, UR40 ;  /* 0x000000043f287899 */ /* 0x000fe20008011628 */
[----:B------:R-:W-:Y:S01]  /*c320*/  IMAD.MOV.U32 R10, RZ, RZ, RZ ;  /* 0x000000ffff0a7224 */ /* 0x000fe200078e00ff */
[----:B------:R-:W-:Y:S01]  /*c330*/  UIADD3 UR36, UR36, 0x1, URZ ;  /* 0x0000000124247890 */ /* 0x000fe2000fffe03f */
[----:B------:R-:W2:Y:S01]  /*c340*/  SHFL.BFLY PT, R3, R4, 0x2, 0x1f ;  /* 0x0c401f0004037f89 */ /* 0x000ea200000e0000 */
[----:B------:R-:W-:Y:S01]  /*c350*/  ULOP3.LUT UR4, UR40, 0x3fff, URZ, 0xc0, !UPT ;  /* 0x00003fff28047892 */ /* 0x000fe2000f8ec03f */
[----:B------:R-:W-:Y:S02]  /*c360*/  IMAD.U32 R13, RZ, RZ, UR10 ;  /* 0x0000000aff0d7e24 */ /* 0x000fe4000f8e00ff */
[----:B------:R-:W-:Y:S01]  /*c370*/  IMAD.MOV.U32 R15, RZ, RZ, -0x800000 ;  /* 0xff800000ff0f7424 */ /* 0x000fe200078e00ff */
[----:B------:R-:W-:-:S02]  /*c380*/  ULEA UR4, UR39, UR4, 0xa ;  /* 0x0000000427047291 */ /* 0x000fc4000f8e503f */
[----:B------:R-:W-:-:S04]  /*c390*/  UIADD3 UR39, UR39, 0x1, URZ ;  /* 0x0000000127277890 */ /* 0x000fc8000fffe03f */
[----:B------:R-:W-:Y:S01]  /*c3a0*/  UISETP.NE.AND UP0, UPT, UR39, 0x2, UPT ;  /* 0x000000022700788c */ /* 0x000fe2000bf05270 */
[----:B------:R-:W-:Y:S02]  /*c3b0*/  UMOV UR6, UR4 ;  /* 0x0000000400067c82 */ /* 0x000fe40008000000 */
[----:B------:R-:W-:Y:S01]  /*c3c0*/  HGMMA.64x64x16.F32.BF16 R88, R148, gdesc[UR4].tnspB, R88, gsb0 ;  /* 0x40e0000494587df0 */ /* 0x000fe20008001858 */
[----:B------:R-:W-:Y:S01]  /*c3d0*/  UIADD3 UR6, UR4, 0x80, URZ ;  /* 0x0000008004067890 */ /* 0x000fe2000fffe03f */
[----:B------:R-:W-:Y:S01]  /*c3e0*/  UMOV UR7, 0x40000040 ;  /* 0x4000004000077882 */ /* 0x000fe20000000000 */
[----:B------:R-:W-:Y:S01]  /*c3f0*/  USEL UR39, UR39, URZ, UP0 ;  /* 0x0000003f27277287 */ /* 0x000fe20008000000 */
[----:B-1----:R-:W-:Y:S01]  /*c400*/  FADD.FTZ R0, R0, R5 ;  /* 0x0000000500007221 */ /* 0x002fe20000010000 */
[----:B------:R-:W-:Y:S02]  /*c410*/  IMAD.U32 R5, RZ, RZ, UR10 ;  /* 0x0000000aff057e24 */ /* 0x000fe4000f8e00ff */
[----:B--2---:R-:W-:Y:S01]  /*c420*/  FADD.FTZ R7, R3, R4 ;  /* 0x0000000403077221 */ /* 0x004fe20000010000 */
[----:B------:R-:W-:Y:S01]  /*c430*/  IMAD.MOV.U32 R4, RZ, RZ, RZ ;  /* 0x000000ffff047224 */ /* 0x000fe200078e00ff */
[----:B------:R-:W1:Y:S04]  /*c440*/  SHFL.BFLY PT, R3, R0, 0x1, 0x1f ;  /* 0x0c201f0000037f89 */ /* 0x000e6800000e0000 */
[----:B------:R-:W2:Y:S01]  /*c450*/  SHFL.BFLY PT, R8, R7, 0x1, 0x1f ;  /* 0x0c201f0007087f89 */ /* 0x000ea200000e0000 */
[----:B-1----:R-:W-:Y:S01]  /*c460*/  FADD.FTZ R11, R0, R3 ;  /* 0x00000003000b7221 */ /* 0x002fe20000010000 */
[----:B------:R-:W-:-:S02]  /*c470*/  IMAD.MOV.U32 R3, RZ, RZ, -0x800000 ;  /* 0xff800000ff037424 */ /* 0x000fc400078e00ff */
[----:B--2---:R-:W-:Y:S02]  /*c480*/  FADD.FTZ R12, R7, R8 ;  /* 0x00000008070c7221 */ /* 0x004fe40000010000 */
[----:B------:R-:W-:Y:S01]  /*c490*/  FSETP.NE.FTZ.AND P0, PT, R11, RZ, PT ;  /* 0x000000ff0b00720b */ /* 0x000fe20003f15000 */
[----:B------:R-:W-:Y:S02]  /*c4a0*/  IMAD.U32 R7, RZ, RZ, UR5 ;  /* 0x00000005ff077e24 */ /* 0x000fe4000f8e00ff */
[----:B------:R-:W-:Y:S02]  /*c4b0*/  FSETP.NE.FTZ.AND P2, PT, R12, RZ, PT ;  /* 0x000000ff0c00720b */ /* 0x000fe40003f55000 */
[----:B------:R-:W-:-:S05]  /*c4c0*/  @!P1 VIADD R7, R7, 0x16860 ;  /* 0x0001686007079836 */ /* 0x000fca0000000000 */
[----:B------:R-:W-:-:S03]  /*c4d0*/  @!P1 PRMT R7, RZ, 0x654, R7 ;  /* 0x00000654ff079816 */ /* 0x000fc60000000007 */
[----:B------:R-:W1:Y:S01]  /*c4e0*/  @P0 MUFU.LG2 R8, R11 ;  /* 0x0000000b00080308 */ /* 0x000e620000000c00 */
[----:B------:R-:W-:-:S07]  /*c4f0*/  @P0 FMUL.FTZ R5, R5, 0.69314718246459960938 ;  /* 0x3f31721805050820 */ /* 0x000fce0000410000 */
[----:B------:R-:W2:Y:S08]  /*c500*/  @P2 MUFU.LG2 R0, R12 ;  /* 0x0000000c00002308 */ /* 0x000eb00000000c00 */
[----:B------:R3:W4:Y:S01]  /*c510*/  @P0 MUFU.RCP R4, R11 ;  /* 0x0000000b00040308 */ /* 0x0007220000001000 */
[----:B-1----:R-:W-:-:S04]  /*c520*/  @P0 FMUL.FTZ R8, R8, 0.69314718246459960938 ;  /* 0x3f31721808080820 */ /* 0x002fc80000410000 */
[----:B------:R-:W-:Y:S01]  /*c530*/  @P0 FFMA.FTZ R15, R5, R6, R8 ;  /* 0x00000006050f0223 */ /* 0x000fe20000010008 */
[----:B------:R-:W-:Y:S02]  /*c540*/  PLOP3.LUT P0, PT, PT, PT, PT, 0x8, 0x0 ;  /* 0x000000000000781c */ /* 0x000fe40003f0e170 */
[----:B------:R-:W1:Y:S01]  /*c550*/  @P2 MUFU.RCP R10, R12 ;  /* 0x0000000c000a2308 */ /* 0x000e620000001000 */
[----:B------:R-:W-:Y:S02]  /*c560*/  WARPGROUP.DEPBAR.LE gsb0, 0x0 ;  /* 0x00008000000079c5 */ /* 0x000fe40000010000 */
[----:B------:R-:W-:Y:S01]  /*c570*/  WARPGROUP.ARRIVE ;  /* 0x00000000000079c5 */ /* 0x000fe20000000000 */
[----:B---3--:R-:W-:Y:S01]  /*c580*/  @P2 FMUL.FTZ R11, R13, 0.69314718246459960938 ;  /* 0x3f3172180d0b2820 */ /* 0x008fe20000410000 */
[----:B--2---:R-:W-:-:S04]  /*c590*/  @P2 FMUL.FTZ R0, R0, 0.69314718246459960938 ;  /* 0x3f31721800002820 */ /* 0x004fc80000410000 */
[----:B------:R-:W-:Y:S01]  /*c5a0*/  HGMMA.64x64x16.F32.BF16 R88, R144, gdesc[UR4].tnspB, R88, gsb0 ;  /* 0x40e0000490587df0 */ /* 0x000fe20008001858 */
[----:B------:R-:W-:Y:S01]  /*c5b0*/  UIADD3 UR6, UR4, 0x100, URZ ;  /* 0x0000010004067890 */ /* 0x000fe2000fffe03f */
[----:B------:R-:W-:Y:S01]  /*c5c0*/  @P2 FFMA.FTZ R3, R11, R9, R0 ;  /* 0x000000090b032223 */ /* 0x000fe20000010000 */
        /* <DEDUP_REMOVED lines=21> */
[----:B------:R-:W-:Y:S01]  /*c720*/  UIADD3 UR4, UR4, 0x380, URZ ;  /* 0x0000038004047890 */ /* 0x000fe2000fffe03f */
[----:B------:R-:W-:Y:S02]  /*c730*/  WARPGROUP.DEPBAR.LE gsb0, 0x0 ;  /* 0x00008000000079c5 */ /* 0x000fe40000010000 */
[----:B------:R-:W-:-:S06]  /*c740*/  WARPGROUP.ARRIVE ;  /* 0x00000000000079c5 */ /* 0x000fcc0000000000 */
[----:B------:R-:W-:Y:S01]  /*c750*/  HGMMA.64x64x16.F32.BF16 R88, R124, gdesc[UR4].tnspB, R88, gsb0 ;  /* 0x40e000047c587df0 */ /* 0x000fe20008001858 */
[----:B------:R-:W-:Y:S01]  /*c760*/  UMOV UR6, UR4 ;  /* 0x0000000400067c82 */ /* 0x000fe20008000000 */
[----:B------:R-:W-:Y:S01]  /*c770*/  UMOV UR7, 0x40000040 ;  /* 0x4000004000077882 */ /* 0x000fe20000000000 */
[----:B------:R-:W-:-:S04]  /*c780*/  USEL UR4, URZ, 0x1, UP0 ;  /* 0x000000013f047887 */ /* 0x000fc80008000000 */
[----:B------:R-:W-:Y:S01]  /*c790*/  ULOP3.LUT UR37, UR37, UR4, URZ, 0x3c, !UPT ;  /* 0x0000000425257292 */ /* 0x000fe2000f8e3c3f */
[----:B------:R-:W-:Y:S02]  /*c7a0*/  WARPGROUP.DEPBAR.LE gsb0, 0x0 ;  /* 0x00008000000079c5 */ /* 0x000fe40000010000 */
[----:B------:R-:W-:-:S06]  /*c7b0*/  WARPGROUP.ARRIVE ;  /* 0x00000000000079c5 */ /* 0x000fcc0000000000 */
[----:B------:R-:W-:Y:S03]  /*c7c0*/  HGMMA.64x64x16.F32.BF16 R88, R120, gdesc[UR4].tnspB, R88, gsb0 ;  /* 0x40e0000478587df0 */ /* 0x000fe60008001858 */
[----:B------:R-:W-:Y:S02]  /*c7d0*/  WARPGROUP.DEPBAR.LE gsb0, 0x0 ;  /* 0x00008000000079c5 */ /* 0x000fe40000010000 */
[----:B------:R2:W-:Y:S01]  /*c7e0*/  @!P1 SYNCS.ARRIVE.TRANS64.RED.A1T0 RZ, [R7+URZ], RZ ;  /* 0x000000ff07ff99a7 */ /* 0x0005e2000810043f */
        /* <DEDUP_REMOVED lines=16> */
[-C--:B-1----:R-:W-:Y:S01]  /*c8f0*/  FMUL.FTZ R90, R90, R10.reuse ;  /* 0x0000000a5a5a7220 */ /* 0x082fe20000410000 */
[-C--:B------:R-:W-:Y:S01]  /*c900*/  FMUL.FTZ R91, R91, R10.reuse ;  /* 0x0000000a5b5b7220 */ /* 0x080fe20000410000 */
[-C--:B------:R-:W-:Y:S01]  /*c910*/  FMUL.FTZ R94, R94, R10.reuse ;  /* 0x0000000a5e5e7220 */ /* 0x080fe20000410000 */
        /* <DEDUP_REMOVED lines=12> */
[----:B------:R-:W-:-:S07]  /*c9e0*/  FMUL.FTZ R119, R119, R10 ;  /* 0x0000000a77777220 */ /* 0x000fce0000410000 */
.L_x_660:
[----:B------:R-:W1:Y:S08]  /*c9f0*/  S2UR UR4, SR_CgaCtaId ;  /* 0x00000000000479c3 */ /* 0x000e700000008800 */
[----:B------:R-:W-:Y:S01]  /*ca00*/  BAR.SYNC.DEFER_BLOCKING 0x5, 0x1a0 ;  /* 0x0146800000007b1d */ /* 0x000fe20000010000 */
[----:B------:R-:W-:-:S05]  /*ca10*/  VIADD R8, R2, 0xffffff80 ;  /* 0xffffff8002087836 */ /* 0x000fca0000000000 */
[----:B------:R-:W-:Y:S02]  /*ca20*/  UMOV UR40, 0x400 ;  /* 0x0000040000287882 */ /* 0x000fe40000000000 */
[----:B-1----:R-:W-:-:S09]  /*ca30*/  ULEA UR40, UR4, UR40, 0x18 ;  /* 0x0000002804287291 */ /* 0x002fd2000f8ec03f */
[----:B------:R-:W1:Y:S02]  /*ca40*/  LDS R4, [UR40+0x168d0] ;  /* 0x0168d028ff047984 */ /* 0x000e640008000800 */
[----:B-1----:R-:W-:Y:S01]  /*ca50*/  R2UR UR4, R4 ;  /* 0x00000000040472ca */ /* 0x002fe200000e0000 */
[----:B------:R-:W-:Y:S06]  /*ca60*/  BAR.ARV 0x4, 0x1a0 ;  /* 0x0106800000007b1d */ /* 0x000fec0000002000 */
[----:B------:R-:W-:Y:S08]  /*ca70*/  @P0 BRA `(.L_x_731) ;  /* 0x0000000400a40947 */ /* 0x000ff00003800000 */
[----:B------:R-:W-:Y:S01]  /*ca80*/  SHF.R.S32.HI R11, RZ, 0x1f, R8 ;  /* 0x0000001fff0b7819 */ /* 0x000fe20000011408 */
[----:B------:R-:W-:Y:S01]  /*ca90*/  BAR.SYNC.DEFER_BLOCKING 0x1, 0x180 ;  /* 0x0046000000007b1d */ /* 0x000fe20000010000 */
[----:B------:R-:W-:Y:S01]  /*caa0*/  IADD3 R13, P3, R22, 0x20, RZ ;  /* 0x00000020160d7810 */ /* 0x000fe20007f7e0ff */
[----:B------:R-:W-:Y:S01]  /*cab0*/  USHF.R.S32.HI UR5, URZ, 0x1f, UR43 ;  /* 0x0000001f3f057899 */ /* 0x000fe2000801142b */
[-C--:B------:R-:W-:Y:S01]  /*cac0*/  LEA.HI R4, R11, R8.reuse, RZ, 0x7 ;  /* 0x000000080b047211 */ /* 0x080fe200078f38ff */
[----:B------:R-:W-:Y:S01]  /*cad0*/  VIADD R25, R18, UR42 ;  /* 0x0000002a12197c36 */ /* 0x000fe20008000000 */
[----:B------:R-:W-:Y:S01]  /*cae0*/  LOP3.LUT R12, R13, 0x380, RZ, 0xc0, !PT ;  /* 0x000003800d0c7812 */ /* 0x000fe200078ec0ff */
[----:B------:R-:W-:Y:S01]  /*caf0*/  ULDC.64 UR8, c[0x0][0xb70] ;  /* 0x0002dc0000087ab9 */ /* 0x000fe20000000a00 */
[----:B------:R-:W-:Y:S01]  /*cb00*/  LOP3.LUT R21, R4, 0xffffff80, RZ, 0xc0, !PT ;  /* 0xffffff8004157812 */ /* 0x000fe200078ec0ff */
[----:B------:R-:W-:Y:S01]  /*cb10*/  UIMAD UR5, UR5, UR8, URZ ;  /* 0x00000008050572a4 */ /* 0x000fe2000f8e023f */
[----:B------:R-:W-:Y:S01]  /*cb20*/  SHF.R.U64 R12, R12, 0x3, RZ ;  /* 0x000000030c0c7819 */ /* 0x000fe200000012ff */
[----:B------:R-:W-:Y:S01]  /*cb30*/  UIMAD.WIDE.U32 UR6, UR43, UR8, URZ ;  /* 0x000000082b0672a5 */ /* 0x000fe2000f8e003f */
[----:B------:R-:W-:Y:S01]  /*cb40*/  LEA.HI R24, R11, R8, RZ, 0x5 ;  /* 0x000000080b187211 */ /* 0x000fe200078f28ff */
[----:B------:R-:W-:Y:S01]  /*cb50*/  IMAD.IADD R21, R8, 0x1, -R21 ;  /* 0x0000000108157824 */ /* 0x000fe200078e0a15 */
[C---:B------:R-:W-:Y:S01]  /*cb60*/  LOP3.LUT R5, R22.reuse, 0x380, RZ, 0xc0, !PT ;  /* 0x0000038016057812 */ /* 0x040fe200078ec0ff */
[----:B------:R-:W-:Y:S01]  /*cb70*/  UIMAD UR5, UR43, UR9, UR5 ;  /* 0x000000092b0572a4 */ /* 0x000fe2000f8e0205 */
[----:B------:R-:W-:Y:S01]  /*cb80*/  IADD3 R11, P2, R22, 0x40, RZ ;  /* 0x00000040160b7810 */ /* 0x000fe20007f5e0ff */
[----:B------:R-:W-:Y:S01]  /*cb90*/  USHF.R.S32.HI UR8, URZ, 0x1f, UR44 ;  /* 0x0000001f3f087899 */ /* 0x000fe2000801142c */
[----:B------:R-:W-:Y:S01]  /*cba0*/  LOP3.LUT P0, RZ, R21, 0x3, RZ, 0xc0, !PT ;  /* 0x0000000315ff7812 */ /* 0x000fe2000780c0ff */
[----:B------:R-:W-:Y:S01]  /*cbb0*/  UIADD3 UR5, UR7, UR5, URZ ;  /* 0x0000000507057290 */ /* 0x000fe2000fffe03f */
[----:B------:R-:W1:Y:S01]  /*cbc0*/  LDC.64 R20, c[0x0][0xb78] ;  /* 0x0002de00ff147b82 */ /* 0x000e620000000a00 */
[----:B------:R-:W-:-:S02]  /*cbd0*/  LOP3.LUT R12, R12, R13, RZ, 0x3c, !PT ;  /* 0x0000000d0c0c7212 */ /* 0x000fc400078e3cff */
[----:B------:R-:W-:Y:S02]  /*cbe0*/  IADD3 R13, P1, R22, 0x60, RZ ;  /* 0x00000060160d7810 */ /* 0x000fe40007f3e0ff */
[----:B------:R-:W-:Y:S02]  /*cbf0*/  SHF.R.U64 R5, R5, 0x3, RZ ;  /* 0x0000000305057819 */ /* 0x000fe400000012ff */
[----:B------:R-:W-:Y:S02]  /*cc00*/  LOP3.LUT R10, R11, 0x380, RZ, 0xc0, !PT ;  /* 0x000003800b0a7812 */ /* 0x000fe400078ec0ff */
[----:B------:R-:W-:Y:S02]  /*cc10*/  LOP3.LUT R8, R13, 0x380, RZ, 0xc0, !PT ;  /* 0x000003800d087812 */ /* 0x000fe400078ec0ff */
[----:B------:R-:W-:Y:S01]  /*cc20*/  LOP3.LUT R4, R5, R22, RZ, 0x3c, !PT ;  /* 0x0000001605047212 */ /* 0x000fe200078e3cff */
[----:B------:R-:W-:Y:S01]  /*cc30*/  IMAD.MOV.U32 R5, RZ, RZ, R23 ;  /* 0x000000ffff057224 */ /* 0x000fe200078e0017 */
[----:B------:R-:W-:-:S02]  /*cc40*/  SHF.R.U64 R10, R10, 0x3, RZ ;  /* 0x000000030a0a7819 */ /* 0x000fc400000012ff */
[----:B------:R-:W-:Y:S02]  /*cc50*/  SHF.R.U64 R8, R8, 0x3, RZ ;  /* 0x0000000308087819 */ /* 0x000fe400000012ff */
[----:B------:R-:W-:Y:S01]  /*cc60*/  LOP3.LUT R10, R10, R11, RZ, 0x3c, !PT ;  /* 0x0000000b0a0a7212 */ /* 0x000fe200078e3cff */
[--C-:B------:R-:W-:Y:S01]  /*cc70*/  IMAD.X R11, RZ, RZ, R23.reuse, P2 ;  /* 0x000000ffff0b7224 */ /* 0x100fe200010e0617 */
[----:B------:R-:W-:Y:S01]  /*cc80*/  F2FP.BF16.F32.PACK_AB R6, R6, R9 ;  /* 0x000000090606723e */ /* 0x000fe200000010ff */
[----:B------:R-:W-:Y:S01]  /*cc90*/  IMAD.X R9, RZ, RZ, R23, P1 ;  /* 0x000000ffff097224 */ /* 0x000fe200008e0617 */
[----:B------:R-:W-:Y:S02]  /*cca0*/  MOV R14, R4 ;  /* 0x00000004000e7202 */ /* 0x000fe40000000f00 */
[----:B------:R-:W-:Y:S01]  /*ccb0*/  F2FP.BF16.F32.PACK_AB R4, R89, R0 ;  /* 0x000000005904723e */ /* 0x000fe200000010ff */
[----:B-1----:R-:W-:Y:S01]  /*ccc0*/  IMAD R0, R20, UR8, RZ ;  /* 0x0000000814007c24 */ /* 0x002fe2000f8e02ff */
[----:B------:R-:W-:-:S02]  /*ccd0*/  F2FP.BF16.F32.PACK_AB R5, R91, R90 ;  /* 0x0000005a5b05723e */ /* 0x000fc400000010ff */
[----:B------:R-:W-:Y:S01]  /*cce0*/  F2FP.BF16.F32.PACK_AB R7, R7, R94 ;  /* 0x0000005e0707723e */ /* 0x000fe200000010ff */
[----:B------:R-:W-:Y:S01]  /*ccf0*/  IMAD R0, R21, UR44, R0 ;  /* 0x0000002c15007c24 */ /* 0x000fe2000f8e0200 */
[----:B------:R-:W-:Y:S01]  /*cd00*/  LOP3.LUT R8, R8, R13, RZ, 0x3c, !PT ;  /* 0x0000000d08087212 */ /* 0x000fe200078e3cff */
[----:B------:R-:W-:Y:S01]  /*cd10*/  IMAD.X R13, RZ, RZ, R23, P3 ;  /* 0x000000ffff0d7224 */ /* 0x000fe200018e0617 */
[----:B------:R-:W-:Y:S01]  /*cd20*/  MOV R11, R10 ;  /* 0x0000000a000b7202 */ /* 0x000fe20000000f00 */
[----:B------:R1:W-:Y:S01]  /*cd30*/  STSM.16.M88.4 [R14], R4 ;  /* 0x000000040e007844 */ /* 0x0003e20000000200 */
[----:B------:R-:W-:Y:S01]  /*cd40*/  MOV R10, R8 ;  /* 0x00000008000a7202 */ /* 0x000fe20000000f00 */
[----:B------:R-:W-:Y:S01]  /*cd50*/  IMAD.U32 R9, RZ, RZ, UR7 ;  /* 0x00000007ff097e24 */ /* 0x000fe2000f8e00ff */
[----:B------:R-:W-:Y:S01]  /*cd60*/  F2FP.BF16.F32.PACK_AB R104, R105, R104 ;  /* 0x000000686968723e */ /* 0x000fe200000010ff */
[----:B------:R-:W-:Y:S01]  /*cd70*/  IMAD.U32 R8, RZ, RZ, UR6 ;  /* 0x00000006ff087e24 */ /* 0x000fe2000f8e00ff */
[----:B------:R-:W-:Y:S01]  /*cd80*/  MOV R12, R12 ;  /* 0x0000000c000c7202 */ /* 0x000fe20000000f00 */
[----:B------:R-:W-:Y:S01]  /*cd90*/  IMAD.U32 R9, RZ, RZ, UR5 ;  /* 0x00000005ff097e24 */ /* 0x000fe2000f8e00ff */
[----:B------:R-:W-:Y:S01]  /*cda0*/  F2FP.BF16.F32.PACK_AB R105, R107, R106 ;  /* 0x0000006a6b69723e */ /* 0x000fe200000010ff */
[----:B------:R-:W-:Y:S01]  /*cdb0*/  VIADD R13, R25, 0x8 ;  /* 0x00000008190d7836 */ /* 0x000fe20000000000 */
[----:B------:R-:W-:Y:S01]  /*cdc0*/  F2FP.BF16.F32.PACK_AB R112, R113, R112 ;  /* 0x000000707170723e */ /* 0x000fe200000010ff */
[----:B------:R-:W-:Y:S01]  /*cdd0*/  IMAD.WIDE.U32 R8, R20, UR44, R8 ;  /* 0x0000002c14087c25 */ /* 0x000fe2000f8e0008 */
[----:B------:R-:W-:Y:S01]  /*cde0*/  F2FP.BF16.F32.PACK_AB R106, R109, R108 ;  /* 0x0000006c6d6a723e */ /* 0x000fe200000010ff */
[----:B------:R-:W-:Y:S01]  /*cdf0*/  ULDC UR5, c[0x0][0xa88] ;  /* 0x0002a20000057ab9 */ /* 0x000fe20000000800 */
[----:B------:R-:W-:Y:S01]  /*ce00*/  F2FP.BF16.F32.PACK_AB R107, R111, R110 ;  /* 0x0000006e6f6b723e */ /* 0x000fe200000010ff */
[----:B------:R-:W-:Y:S01]  /*ce10*/  ULDC.64 UR6, c[0x0][0xb40] ;  /* 0x0002d00000067ab9 */ /* 0x000fe20000000a00 */
[----:B------:R-:W-:-:S02]  /*ce20*/  F2FP.BF16.F32.PACK_AB R113, R115, R114 ;  /* 0x000000727371723e */ /* 0x000fc400000010ff */
[----:B-1----:R-:W-:Y:S02]  /*ce30*/  F2FP.BF16.F32.PACK_AB R4, R97, R96 ;  /* 0x000000606104723e */ /* 0x002fe400000010ff */
[----:B------:R-:W-:Y:S02]  /*ce40*/  F2FP.BF16.F32.PACK_AB R5, R99, R98 ;  /* 0x000000626305723e */ /* 0x000fe400000010ff */
[----:B------:R-:W-:Y:S02]  /*ce50*/  F2FP.BF16.F32.PACK_AB R6, R101, R100 ;  /* 0x000000646506723e */ /* 0x000fe400000010ff */
[----:B------:R-:W-:Y:S02]  /*ce60*/  F2FP.BF16.F32.PACK_AB R7, R103, R102 ;  /* 0x000000666707723e */ /* 0x000fe400000010ff */
[----:B------:R-:W-:Y:S02]  /*ce70*/  F2FP.BF16.F32.PACK_AB R114, R117, R116 ;  /* 0x000000747572723e */ /* 0x000fe400000010ff */
[----:B------:R-:W-:Y:S01]  /*ce80*/  F2FP.BF16.F32.PACK_AB R115, R119, R118 ;  /* 0x000000767773723e */ /* 0x000fe200000010ff */
[----:B------:R1:W-:Y:S01]  /*ce90*/  STSM.16.M88.4 [R12], R4 ;  /* 0x000000040c007844 */ /* 0x0003e20000000200 */
[----:B------:R-:W-:-:S02]  /*cea0*/  ISETP.GE.OR P1, PT, R13, UR5, P0 ;  /* 0x000000050d007c0c */ /* 0x000fc40008726670 */
[----:B------:R-:W-:Y:S01]  /*ceb0*/  SHF.R.S32.HI R13, RZ, 0x1f, R25 ;  /* 0x0000001fff0d7819 */ /* 0x000fe20000011419 */
[----:B------:R-:W-:Y:S01]  /*cec0*/  STSM.16.M88.4 [R11], R104 ;  /* 0x000000680b007844 */ /* 0x000fe20000000200 */
[----:B------:R-:W-:Y:S02]  /*ced0*/  SHF.R.S32.HI R24, RZ, 0x5, R24 ;  /* 0x00000005ff187819 */ /* 0x000fe40000011418 */
[C---:B------:R-:W-:Y:S01]  /*cee0*/  ISETP.GE.OR P0, PT, R25.reuse, UR5, P0 ;  /* 0x0000000519007c0c */ /* 0x040fe20008706670 */
[----:B------:R-:W-:Y:S01]  /*cef0*/  STSM.16.M88.4 [R10], R112 ;  /* 0x000000700a007844 */ /* 0x000fe20000000200 */
[----:B------:R-:W-:Y:S01]  /*cf00*/  @!PT LDS RZ, [RZ] ;  /* 0x00000000fffff984 */ /* 0x000fe20000000800 */
[----:B------:R-:W-:Y:S01]  /*cf10*/  @!PT LDS RZ, [RZ] ;  /* 0x00000000fffff984 */ /* 0x000fe20000000800 */
[----:B------:R-:W-:Y:S01]  /*cf20*/  @!PT LDS RZ, [RZ] ;  /* 0x00000000fffff984 */ /* 0x000fe20000000800 */
[----:B------:R-:W-:Y:S01]  /*cf30*/  @!PT LDS RZ, [RZ] ;  /* 0x00000000fffff984 */ /* 0x000fe20000000800 */
[----:B------:R2:W-:Y:S06]  /*cf40*/  MEMBAR.ALL.CTA ;  /* 0x0000000000007992 */ /* 0x0005ec0000008000 */
[----:B--2---:R-:W2:Y:S02]  /*cf50*/  FENCE.VIEW.ASYNC.S ;  /* 0x00000000000073c6 */ /* 0x004ea40000000000 */
[----:B--2---:R-:W-:Y:S06]  /*cf60*/  BAR.ARV 0x1, 0x1a0 ;  /* 0x0046800000007b1d */ /* 0x004fec0000002000 */
[----:B-1----:R-:W-:-:S04]  /*cf70*/  IADD3 R5, P2, R25, R8, RZ ;  /* 0x0000000819057210 */ /* 0x002fc80007f5e0ff */
[----:B------:R-:W-:Y:S02]  /*cf80*/  IADD3.X R8, R13, R9, R0, P2, !PT ;  /* 0x000000090d087210 */ /* 0x000fe400017fe400 */
[----:B------:R-:W1:Y:S01]  /*cf90*/  SHFL.IDX PT, R0, R24, RZ, 0x1f ;  /* 0x00001fff18007589 */ /* 0x000e6200000e0000 */
[----:B------:R-:W-:-:S04]  /*cfa0*/  LEA R4, P2, R5, UR6, 0x2 ;  /* 0x0000000605047c11 */ /* 0x000fc8000f8410ff */
[----:B------:R-:W-:-:S05]  /*cfb0*/  LEA.HI.X R5, R5, UR7, R8, 0x2, P2 ;  /* 0x0000000705057c11 */ /* 0x000fca00090f1408 */
[----:B------:R2:W-:Y:S04]  /*cfc0*/  @!P1 STG.E desc[UR50][R4.64+0x20], R3 ;  /* 0x0000200304009986 */ /* 0x0005e8000c101932 */
[----:B------:R2:W-:Y:S01]  /*cfd0*/  @!P0 STG.E desc[UR50][R4.64], R15 ;  /* 0x0000000f04008986 */ /* 0x0005e2000c101932 */
[----:B-1----:R-:W-:-:S13]  /*cfe0*/  ISETP.NE.AND P0, PT, R0, 0xb, PT ;  /* 0x0000000b0000780c */ /* 0x002fda0003f05270 */
[----:B--2---:R-:W-:Y:S05]  /*cff0*/  @P0 BRA `(.L_x_732) ;  /* 0x0000000800280947 */ /* 0x004fea0003800000 */
[----:B------:R-:W-:Y:S01]  /*d000*/  BAR.SYNC.DEFER_BLOCKING 0x1, 0x1a0 ;  /* 0x0046800000007b1d */ /* 0x000fe20000010000 */
[----:B------:R-:W-:-:S05]  /*d010*/  ELECT P0, URZ, PT ;  /* 0x00000000003f782f */ /* 0x000fca0003800000 */
[----:B------:R-:W-:Y:S08]  /*d020*/  BSSY B0, `(.L_x_733) ;  /* 0x000000d000007945 */ /* 0x000ff00003800000 */
[----:B------:R-:W-:Y:S05]  /*d030*/  @!P0 BRA `(.L_x_734) ;  /* 0x00000000002c8947 */ /* 0x000fea0003800000 */
[----:B------:R-:W-:Y:S01]  /*d040*/  ULDC.64 UR6, c[0x0][0x198] ;  /* 0x0000660000067ab9 */ /* 0x000fe20000000a00 */
[----:B------:R-:W-:Y:S01]  /*d050*/  UMOV UR41, URZ ;  /* 0x0000003f00297c82 */ /* 0x000fe20008000000 */
[----:B------:R-:W-:Y:S01]  /*d060*/  UIADD3 UR6, UP0, UR6, 0x9f0, URZ ;  /* 0x000009f006067890 */ /* 0x000fe2000ff1e03f */
[----:B------:R-:W-:Y:S01]  /*d070*/  UMOV UR45, URZ ;  /* 0x0000003f002d7c82 */ /* 0x000fe20008000000 */
[----:B------:R-:W-:Y:S02]  /*d080*/  UIADD3 UR5, UR40, 0x16820, URZ ;  /* 0x0001682028057890 */ /* 0x000fe4000fffe03f */
[----:B------:R-:W-:Y:S02]  /*d090*/  UIADD3.X UR7, URZ, UR7, URZ, UP0, !UPT ;  /* 0x000000073f077290 */ /* 0x000fe400087fe43f */
[----:B------:R-:W-:-:S07]  /*d0a0*/  UPRMT UR5, URZ, 0x654, UR5 ;  /* 0x000006543f057896 */ /* 0x000fce0008000005 */
[----:B------:R1:W-:Y:S01]  /*d0b0*/  UTMASTG.5D [UR40], [UR6] ;  /* 0x00000028060073b5 */ /* 0x0003e20008020000 */
[----:B------:R0:W-:Y:S01]  /*d0c0*/  UTMACMDFLUSH ;  /* 0x00000000000079b7 */ /* 0x0001e20000000000 */
[----:B------:R-:W-:-:S04]  /*d0d0*/  DEPBAR.LE SB0, 0x0 ;  /* 0x000080000000791a */ /* 0x000fc80000000000 */
[----:B-1----:R-:W-:Y:S01]  /*d0e0*/  SYNCS.ARRIVE.TRANS64.RED.A1T0 RZ, [UR5], RZ ;  /* 0x000000ffffff79a7 */ /* 0x002fe20008100405 */
.L_x_734:
[----:B------:R-:W-:Y:S05]  /*d0f0*/  BSYNC B0 ;  /* 0x0000000000007941 */ /* 0x000fea0003800000 */
.L_x_733:
[----:B------:R-:W-:Y:S05]  /*d100*/  BRA `(.L_x_732) ;  /* 0x0000000400e47947 */ /* 0x000fea0003800000 */
.L_x_731:
[----:B------:R-:W1:Y:S01]  /*d110*/  LDC.64 R12, c[0x0][0xae0] ;  /* 0x0002b800ff0c7b82 */ /* 0x000e620000000a00 */
[----:B------:R-:W-:Y:S01]  /*d120*/  SHF.R.S32.HI R3, RZ, 0x1f, R8 ;  /* 0x0000001fff037819 */ /* 0x000fe20000011408 */
[----:B------:R-:W-:Y:S01]  /*d130*/  USHF.R.S32.HI UR5, URZ, 0x1f, UR43 ;  /* 0x0000001f3f057899 */ /* 0x000fe2000801142b */
[----:B------:R-:W-:Y:S01]  /*d140*/  ISETP.GT.AND P0, PT, R8, 0xbf, PT ;  /* 0x000000bf0800780c */ /* 0x000fe20003f04270 */
[----:B------:R-:W-:Y:S01]  /*d150*/  USHF.R.S32.HI UR6, URZ, 0x1f, UR44 ;  /* 0x0000001f3f067899 */ /* 0x000fe2000801142c */
[----:B------:R-:W-:Y:S01]  /*d160*/  LEA.HI R26, R3, R8, RZ, 0x3 ;  /* 0x00000008031a7211 */ /* 0x000fe200078f18ff */
[----:B------:R-:W-:Y:S02]  /*d170*/  BSSY B0, `(.L_x_735) ;  /* 0x000001f000007945 */ /* 0x000fe40003800000 */
[----:B------:R-:W2:Y:S01]  /*d180*/  LDC R11, c[0x0][0xdac] ;  /* 0x00036b00ff0b7b82 */ /* 0x000ea20000000800 */
[----:B------:R-:W-:-:S05]  /*d190*/  LOP3.LUT R3, R26, 0x1ffffff8, RZ, 0xc0, !PT ;  /* 0x1ffffff81a037812 */ /* 0x000fca00078ec0ff */
[----:B------:R-:W-:Y:S02]  /*d1a0*/  IMAD.IADD R3, R8, 0x1, -R3 ;  /* 0x0000000108037824 */ /* 0x000fe400078e0a03 */
[----:B------:R-:W3:Y:S02]  /*d1b0*/  LDC.64 R24, c[0x0][0xa88] ;  /* 0x0002a200ff187b82 */ /* 0x000ee40000000a00 */
[----:B------:R-:W-:-:S05]  /*d1c0*/  IMAD.SHL.U32 R8, R3, 0x8, RZ ;  /* 0x0000000803087824 */ /* 0x000fca00078e00ff */
[----:B------:R-:W-:Y:S01]  /*d1d0*/  SHF.R.S32.HI R9, RZ, 0x1f, R8 ;  /* 0x0000001fff097819 */ /* 0x000fe20000011408 */
[----:B------:R-:W4:Y:S01]  /*d1e0*/  LDC.64 R14, c[0x0][0xae8] ;  /* 0x0002ba00ff0e7b82 */ /* 0x000f220000000a00 */
[----:B-1----:R-:W-:Y:S01]  /*d1f0*/  IMAD R10, R12, UR5, RZ ;  /* 0x000000050c0a7c24 */ /* 0x002fe2000f8e02ff */
[----:B------:R-:W-:Y:S06]  /*d200*/  @P0 BRA `(.L_x_736) ;  /* 0x0000000000540947 */ /* 0x000fec0003800000 */
[----:B------:R-:W-:Y:S01]  /*d210*/  IMAD.U32 R5, RZ, RZ, UR42 ;  /* 0x0000002aff057e24 */ /* 0x000fe2000f8e00ff */
[----:B------:R-:W-:-:S04]  /*d220*/  ULDC UR7, c[0x0][0xa88] ;  /* 0x0002a20000077ab9 */ /* 0x000fc80000000800 */
[----:B------:R-:W-:-:S04]  /*d230*/  IADD3 R4, R5, -0x80, R2 ;  /* 0xffffff8005047810 */ /* 0x000fc80007ffe002 */
[----:B------:R-:W-:-:S13]  /*d240*/  ISETP.GE.AND P0, PT, R4, UR7, PT ;  /* 0x0000000704007c0c */ /* 0x000fda000bf06270 */
[----:B------:R-:W-:Y:S05]  /*d250*/  @P0 BRA `(.L_x_736) ;  /* 0x0000000000400947 */ /* 0x000fea0003800000 */
[----:B------:R-:W1:Y:S01]  /*d260*/  LDC.64 R6, c[0x0][0xb70] ;  /* 0x0002dc00ff067b82 */ /* 0x000e620000000a00 */
[----:B------:R-:W-:Y:S01]  /*d270*/  SHF.R.S32.HI R5, RZ, 0x1f, R4 ;  /* 0x0000001fff057819 */ /* 0x000fe20000011404 */
[----:B------:R-:W-:-:S06]  /*d280*/  ULDC.64 UR8, c[0x0][0xb40] ;  /* 0x0002d00000087ab9 */ /* 0x000fcc0000000a00 */
[----:B------:R-:W5:Y:S01]  /*d290*/  LDC.64 R20, c[0x0][0xb78] ;  /* 0x0002de00ff147b82 */ /* 0x000f620000000a00 */
[C---:B-1----:R-:W-:Y:S02]  /*d2a0*/  IMAD R0, R6.reuse, UR5, RZ ;  /* 0x0000000506007c24 */ /* 0x042fe4000f8e02ff */
[----:B------:R-:W-:-:S04]  /*d2b0*/  IMAD.WIDE.U32 R4, R6, UR43, R4 ;  /* 0x0000002b06047c25 */ /* 0x000fc8000f8e0004 */
[----:B------:R-:W-:Y:S02]  /*d2c0*/  IMAD R3, R7, UR43, R0 ;  /* 0x0000002b07037c24 */ /* 0x000fe4000f8e0200 */
[C---:B-----5:R-:W-:Y:S02]  /*d2d0*/  IMAD R0, R20.reuse, UR6, RZ ;  /* 0x0000000614007c24 */ /* 0x060fe4000f8e02ff */
[----:B------:R-:W-:Y:S02]  /*d2e0*/  IMAD.IADD R5, R5, 0x1, R3 ;  /* 0x0000000105057824 */ /* 0x000fe400078e0203 */
[----:B------:R-:W-:Y:S02]  /*d2f0*/  IMAD R3, R21, UR44, R0 ;  /* 0x0000002c15037c24 */ /* 0x000fe4000f8e0200 */
[----:B------:R-:W-:-:S04]  /*d300*/  IMAD.WIDE.U32 R4, R20, UR44, R4 ;  /* 0x0000002c14047c25 */ /* 0x000fc8000f8e0004 */
[----:B------:R-:W-:Y:S01]  /*d310*/  IMAD.IADD R3, R5, 0x1, R3 ;  /* 0x0000000105037824 */ /* 0x000fe200078e0203 */
[----:B------:R-:W-:-:S04]  /*d320*/  LEA R6, P0, R4, UR8, 0x2 ;  /* 0x0000000804067c11 */ /* 0x000fc8000f8010ff */
[----:B------:R-:W-:Y:S01]  /*d330*/  LEA.HI.X R7, R4, UR9, R3, 0x2, P0 ;  /* 0x0000000904077c11 */ /* 0x000fe200080f1403 */
[----:B------:R-:W-:-:S05]  /*d340*/  IMAD.MOV.U32 R3, RZ, RZ, -0x800000 ;  /* 0xff800000ff037424 */ /* 0x000fca00078e00ff */
[----:B------:R1:W-:Y:S03]  /*d350*/  STG.E desc[UR50][R6.64], R3 ;  /* 0x0000000306007986 */ /* 0x0003e6000c101932 */
.L_x_736:
[----:B------:R-:W-:Y:S05]  /*d360*/  BSYNC B0 ;  /* 0x0000000000007941 */ /* 0x000fea0003800000 */
.L_x_735:
[----:B------:R-:W-:Y:S01]  /*d370*/  ULOP3.LUT UR48, URZ, UR48, URZ, 0x33, !UPT ;  /* 0x000000303f307292 */ /* 0x000fe2000f8e333f */
[----:B-1----:R-:W-:Y:S01]  /*d380*/  IMAD R3, R13, UR43, R10 ;  /* 0x0000002b0d037c24 */ /* 0x002fe2000f8e020a */
[----:B------:R-:W-:Y:S01]  /*d390*/  SHF.R.S32.HI R4, RZ, 0x3, R26 ;  /* 0x00000003ff047819 */ /* 0x000fe2000001141a */
[----:B------:R-:W-:Y:S01]  /*d3a0*/  IMAD.WIDE.U32 R6, R12, UR43, R8 ;  /* 0x0000002b0c067c25 */ /* 0x000fe2000f8e0008 */
[----:B---3--:R-:W-:Y:S01]  /*d3b0*/  ISETP.GE.AND P0, PT, R8, R25, PT ;  /* 0x000000190800720c */ /* 0x008fe20003f06270 */
[----:B------:R-:W-:Y:S02]  /*d3c0*/  BSSY B0, `(.L_x_737) ;  /* 0x000001d000007945 */ /* 0x000fe40003800000 */
[----:B--2---:R-:W-:Y:S02]  /*d3d0*/  VIADD R11, R11, UR48 ;  /* 0x000000300b0b7c36 */ /* 0x004fe40008000000 */
[----:B------:R-:W-:Y:S02]  /*d3e0*/  IMAD.IADD R7, R7, 0x1, R3 ;  /* 0x0000000107077824 */ /* 0x000fe400078e0203 */
[----:B------:R-:W-:-:S02]  /*d3f0*/  IMAD R8, R11, -0xc0, R24 ;  /* 0xffffff400b087824 */ /* 0x000fc400078e0218 */
[C---:B------:R-:W-:Y:S02]  /*d400*/  VIADD R0, R4.reuse, 0x30 ;  /* 0x0000003004007836 */ /* 0x040fe40000000000 */
[C---:B------:R-:W-:Y:S02]  /*d410*/  VIADD R3, R4.reuse, 0x60 ;  /* 0x0000006004037836 */ /* 0x040fe40000000000 */
[----:B------:R-:W-:Y:S01]  /*d420*/  VIADD R5, R4, 0x90 ;  /* 0x0000009004057836 */ /* 0x000fe20000000000 */
[-C--:B------:R-:W-:Y:S01]  /*d430*/  ISETP.GE.OR P3, PT, R0, R8.reuse, P0 ;  /* 0x000000080000720c */ /* 0x080fe20000766670 */
[----:B----4-:R-:W-:Y:S01]  /*d440*/  IMAD R0, R14, UR6, RZ ;  /* 0x000000060e007c24 */ /* 0x010fe2000f8e02ff */
[-C--:B------:R-:W-:Y:S02]  /*d450*/  ISETP.GE.OR P1, PT, R3, R8.reuse, P0 ;  /* 0x000000080300720c */ /* 0x080fe40000726670 */
[-C--:B------:R-:W-:Y:S01]  /*d460*/  ISETP.GE.OR P2, PT, R5, R8.reuse, P0 ;  /* 0x000000080500720c */ /* 0x080fe20000746670 */
[----:B------:R-:W-:Y:S01]  /*d470*/  IMAD R3, R15, UR44, R0 ;  /* 0x0000002c0f037c24 */ /* 0x000fe2000f8e0200 */
[----:B------:R-:W-:Y:S01]  /*d480*/  ISETP.GE.OR P0, PT, R4, R8, P0 ;  /* 0x000000080400720c */ /* 0x000fe20000706670 */
[----:B------:R-:W-:Y:S01]  /*d490*/  IMAD.WIDE.U32 R8, R14, UR44, R6 ;  /* 0x0000002c0e087c25 */ /* 0x000fe2000f8e0006 */
[----:B------:R-:W-:-:S03]  /*d4a0*/  SHF.R.S32.HI R5, RZ, 0x1f, R4 ;  /* 0x0000001fff057819 */ /* 0x000fc60000011404 */
[----:B------:R-:W-:-:S04]  /*d4b0*/  IMAD.WIDE R6, R11, 0xc0, R4 ;  /* 0x000000c00b067825 */ /* 0x000fc800078e0204 */
[----:B------:R-:W-:-:S04]  /*d4c0*/  IMAD.IADD R11, R9, 0x1, R3 ;  /* 0x00000001090b7824 */ /* 0x000fc800078e0203 */
[----:B------:R-:W-:Y:S05]  /*d4d0*/  @P0 BRA `(.L_x_738) ;  /* 0x00000000002c0947 */ /* 0x000fea0003800000 */
        /* <DEDUP_REMOVED lines=11> */
.L_x_738:
[----:B------:R-:W-:Y:S05]  /*d590*/  BSYNC B0 ;  /* 0x0000000000007941 */ /* 0x000fea0003800000 */
.L_x_737:
        /* <DEDUP_REMOVED lines=15> */
.L_x_740:
[----:B------:R-:W-:Y:S05]  /*d690*/  BSYNC B0 ;  /* 0x0000000000007941 */ /* 0x000fea0003800000 */
.L_x_739:
        /* <DEDUP_REMOVED lines=15> */
.L_x_742:
[----:B------:R-:W-:Y:S05]  /*d790*/  BSYNC B0 ;  /* 0x0000000000007941 */ /* 0x000fea0003800000 */
.L_x_741:
        /* <DEDUP_REMOVED lines=15> */
.L_x_743:
[----:B------:R-:W-:Y:S05]  /*d890*/  BSYNC B0 ;  /* 0x0000000000007941 */ /* 0x000fea0003800000 */
.L_x_732:
[----:B------:R-:W5:Y:S02]  /*d8a0*/  LDC R0, c[0x0][0xda8] ;  /* 0x00036a00ff007b82 */ /* 0x000f640000000800 */
[----:B-----5:R-:W-:-:S13]  /*d8b0*/  ISETP.LE.AND P0, PT, R0, UR4, PT ;  /* 0x0000000400007c0c */ /* 0x020fda000bf03270 */
[----:B------:R-:W-:Y:S05]  /*d8c0*/  @!P0 BRA `(.L_x_744) ;  /* 0xffffff3400248947 */ /* 0x000fea000383ffff */
[----:B------:R-:W-:Y:S05]  /*d8d0*/  EXIT ;  /* 0x000000000000794d */ /* 0x000fea0003800000 */
.L_x_650:
[----:B------:R-:W-:-:S08]  /*d8e0*/  NOP ;  /* 0x0000000000007918 */ /* 0x000fd00000000000 */
[----:B------:R-:W1:-:S00]  /*d8f0*/  USETMAXREG.DEALLOC.CTAPOOL 0x20 ;  /* 0x00000020000079c8 */ /* 0x000e4000080e0500 */
[----:B-1----:R-:W-:-:S05]  /*d900*/  LOP3.LUT R16, R0, 0x3, RZ, 0xc0, !PT ;  /* 0x0000000300107812 */ /* 0x002fca00078ec0ff */
[----:B------:R-:W1:Y:S02]  /*d910*/  SHFL.IDX PT, R0, R16, RZ, 0x1f ;  /* 0x00001fff10007589 */ /* 0x000e6400000e0000 */
[----:B-1----:R-:W-:-:S13]  /*d920*/  ISETP.NE.AND P0, PT, R0, RZ, PT ;  /* 0x000000ff0000720c */ /* 0x002fda0003f05270 */
[----:B------:R-:W-:Y:S05]  /*d930*/  @P0 EXIT ;  /* 0x000000000000094d */ /* 0x000fea0003800000 */
[----:B------:R-:W1:Y:S01]  /*d940*/  S2UR UR4, SR_CTAID.X ;  /* 0x00000000000479c3 */ /* 0x000e620000002500 */
[----:B------:R-:W-:Y:S01]  /*d950*/  UMOV UR47, URZ ;  /* 0x0000003f002f7c82 */ /* 0x000fe20008000000 */
[----:B------:R-:W-:Y:S02]  /*d960*/  IMAD.MOV.U32 R19, RZ, RZ, RZ ;  /* 0x000000ffff137224 */ /* 0x000fe400078e00ff */
[----:B------:R-:W-:-:S04]  /*d970*/  IMAD.MOV.U32 R18, RZ, RZ, 0x1 ;  /* 0x00000001ff127424 */ /* 0x000fc800078e00ff */
[----:B------:R-:W1:Y:S02]  /*d980*/  LDC R0, c[0x0][0xda8] ;  /* 0x00036a00ff007b82 */ /* 0x000e640000000800 */
[----:B-1----:R-:W-:-:S13]  /*d990*/  ISETP.LE.AND P0, PT, R0, UR4, PT ;  /* 0x0000000400007c0c */ /* 0x002fda000bf03270 */
[----:B------:R-:W-:Y:S05]  /*d9a0*/  @P0 BRA `(.L_x_745) ;  /* 0x0000002800200947 */ /* 0x000fea0003800000 */
[----:B------:R-:W-:Y:S01]  /*d9b0*/  LOP3.LUT R23, R2, 0x1f, RZ, 0xc0, !PT ;  /* 0x0000001f02177812 */ /* 0x000fe200078ec0ff */
[----:B------:R-:W-:Y:S01]  /*d9c0*/  IMAD.U32 R22, RZ, RZ, UR4 ;  /* 0x00000004ff167e24 */ /* 0x000fe2000f8e00ff */
[----:B------:R-:W-:Y:S01]  /*d9d0*/  ULDC UR46, c[0x0][0xc] ;  /* 0x00000300002e7ab9 */ /* 0x000fe20000000800 */
[----:B------:R-:W-:Y:S01]  /*d9e0*/  IMAD.MOV.U32 R18, RZ, RZ, 0x1 ;  /* 0x00000001ff127424 */ /* 0x000fe200078e00ff */
[----:B------:R-:W-:Y:S01]  /*d9f0*/  ULDC.64 UR48, c[0x0][0x198] ;  /* 0x0000660000307ab9 */ /* 0x000fe20000000a00 */
[----:B------:R-:W-:Y:S01]  /*da00*/  IMAD.MOV.U32 R19, RZ, RZ, RZ ;  /* 0x000000ffff137224 */ /* 0x000fe200078e00ff */
[----:B------:R-:W-:-:S06]  /*da10*/  UMOV UR47, URZ ;  /* 0x0000003f002f7c82 */ /* 0x000fcc0008000000 */
.L_x_799:
[----:B------:R-:W-:Y:S01]  /*da20*/  ULDC UR8, c[0x0][0xdd0] ;  /* 0x0003740000087ab9 */ /* 0x000fe20000000800 */
[----:B-1----:R-:W1:Y:S01]  /*da30*/  LDC R0, c[0x0][0xde8] ;  /* 0x00037a00ff007b82 */ /* 0x002e620000000800 */
[C---:B------:R-:W-:Y:S01]  /*da40*/  R2UR UR6, R22.reuse ;  /* 0x00000000160672ca */ /* 0x040fe200000e0000 */
[----:B------:R-:W-:Y:S01]  /*da50*/  UISETP.NE.AND UP0, UPT, UR8, 0x1, UPT ;  /* 0x000000010800788c */ /* 0x000fe2000bf05270 */
[----:B------:R-:W-:-:S10]  /*da60*/  R2UR UR7, R22 ;  /* 0x00000000160772ca */ /* 0x000fd400000e0000 */
[----:B------:R-:W-:Y:S01]  /*da70*/  @UP0 ULDC UR4, c[0x0][0xdd4] ;  /* 0x0003750000040ab9 */ /* 0x000fe20000000800 */
[----:B------:R-:W-:Y:S01]  /*da80*/  @UP0 ULDC UR9, c[0x0][0xdd8] ;  /* 0x0003760000090ab9 */ /* 0x000fe20000000800 */
[----:B------:R-:W-:-:S04]  /*da90*/  UIMAD.WIDE.U32 UR4, UR6, UR4, URZ ;  /* 0x00000004060472a5 */ /* 0x000fc8000f8e003f */
[----:B------:R-:W-:-:S04]  /*daa0*/  @UP0 USHF.R.U32.HI UR6, URZ, UR9, UR5 ;  /* 0x000000093f060299 */ /* 0x000fc80008011605 */
[----:B------:R-:W-:Y:S02]  /*dab0*/  UIADD3 UR4, -UR6, URZ, URZ ;  /* 0x0000003f06047290 */ /* 0x000fe4000fffe13f */
[----:B-1----:R-:W-:Y:S02]  /*dac0*/  ISETP.LE.AND P0, PT, R0, UR6, PT ;  /* 0x0000000600007c0c */ /* 0x002fe4000bf03270 */
[----:B------:R-:W-:-:S11]  /*dad0*/  UIMAD UR8, UR8, UR4, UR7 ;  /* 0x00000004080872a4 */ /* 0x000fd6000f8e0207 */
[----:B------:R-:W-:Y:S05]  /*dae0*/  @!P0 BRA `(.L_x_746) ;  /* 0x0000000000208947 */ /* 0x000fea0003800000 */
        /* <DEDUP_REMOVED lines=8> */
.L_x_746:
[----:B------:R-:W-:Y:S01]  /*db70*/  ULDC UR9, c[0x0][0xdc4] ;  /* 0x0003710000097ab9 */ /* 0x000fe20000000800 */
[----:B------:R-:W-:Y:S01]  /*db80*/  UMOV UR7, UR8 ;  /* 0x0000000800077c82 */ /* 0x000fe20008000000 */
[----:B------:R-:W-:-:S11]  /*db90*/  UISETP.NE.AND UP0, UPT, UR9, 0x1, UPT ;  /* 0x000000010900788c */ /* 0x000fd6000bf05270 */
[----:B------:R-:W-:Y:S02]  /*dba0*/  @UP0 ULDC.64 UR10, c[0x0][0xdc8] ;  /* 0x00037200000a0ab9 */ /* 0x000fe40000000a00 */
[----:B------:R-:W-:-:S04]  /*dbb0*/  UIMAD.WIDE.U32 UR4, UR8, UR10, URZ ;  /* 0x0000000a080472a5 */ /* 0x000fc8000f8e003f */
[----:B------:R-:W-:-:S04]  /*dbc0*/  @UP0 USHF.R.U32.HI UR7, URZ, UR11, UR5 ;  /* 0x0000000b3f070299 */ /* 0x000fc80008011605 */
[----:B------:R-:W-:-:S12]  /*dbd0*/  UIMAD UR4, UR7, UR9, URZ ;  /* 0x00000009070472a4 */ /* 0x000fd8000f8e023f */
.L_x_747:
[----:B------:R-:W-:Y:S01]  /*dbe0*/  ULDC.64 UR10, c[0x0][0x3f8] ;  /* 0x0000fe00000a7ab9 */ /* 0x000fe20000000a00 */
[----:B------:R-:W-:Y:S02]  /*dbf0*/  UIADD3 UR8, UR8, -UR4, URZ ;  /* 0x8000000408087290 */ /* 0x000fe4000fffe03f */
[----:B------:R-:W-:Y:S02]  /*dc00*/  UISETP.NE.U32.AND UP0, UPT, UR10, URZ, UPT ;  /* 0x0000003f0a00728c */ /* 0x000fe4000bf05070 */
[----:B------:R-:W-:Y:S01]  /*dc10*/  ULOP3.LUT UR7, URZ, UR7, URZ, 0x33, !UPT ;  /* 0x000000073f077292 */ /* 0x000fe2000f8e333f */
[----:B------:R-:W-:Y:S01]  /*dc20*/  ULDC UR10, c[0x0][0xdb8] ;  /* 0x00036e00000a7ab9 */ /* 0x000fe20000000800 */
[----:B------:R-:W-:Y:S01]  /*dc30*/  ULDC.64 UR4, c[0x0][0x9e0] ;  /* 0x0002780000047ab9 */ /* 0x000fe20000000a00 */
[----:B------:R-:W-:Y:S01]  /*dc40*/  UISETP.NE.AND UP1, UPT, UR10, 0x1, UPT ;  /* 0x000000010a00788c */ /* 0x000fe2000bf25270 */
[----:B------:R-:W-:Y:S01]  /*dc50*/  ULDC UR9, c[0x0][0xdc4] ;  /* 0x0003710000097ab9 */ /* 0x000fe20000000800 */
[----:B------:R-:W-:Y:S01]  /*dc60*/  ULDC UR41, c[0x0][0xdac] ;  /* 0x00036b0000297ab9 */ /* 0x000fe20000000800 */
[----:B------:R-:W-:-:S02]  /*dc70*/  UISETP.GE.AND UP2, UPT, UR5, 0x1, UPT ;  /* 0x000000010500788c */ /* 0x000fc4000bf46270 */
[----:B------:R-:W-:Y:S02]  /*dc80*/  UIMAD UR9, UR6, UR9, UR8 ;  /* 0x00000009060972a4 */ /* 0x000fe4000f8e0208 */
[----:B------:R-:W-:Y:S02]  /*dc90*/  UIADD3 UR41, UR7, UR41, URZ ;  /* 0x0000002907297290 */ /* 0x000fe4000fffe03f */
[----:B------:R-:W-:Y:S01]  /*dca0*/  UISETP.NE.AND.EX UP0, UPT, UR11, URZ, UPT, UP0 ;  /* 0x0000003f0b00728c */ /* 0x000fe2000bf05300 */
[----:B------:R-:W-:Y:S01]  /*dcb0*/  PLOP3.LUT P1, PT, PT, PT, UP2, 0x80, 0x0 ;  /* 0x000000000000781c */ /* 0x000fe20003f2f028 */
[----:B------:R-:W-:Y:S01]  /*dcc0*/  @UP1 ULDC UR6, c[0x0][0xdbc] ;  /* 0x00036f0000061ab9 */ /* 0x000fe20000000800 */
[----:B------:R-:W-:Y:S02]  /*dcd0*/  UIMAD UR41, UR41, 0xc0, URZ ;  /* 0x000000c0292978a4 */ /* 0x000fe4000f8e023f */
[----:B------:R-:W-:Y:S01]  /*dce0*/  UIMAD.WIDE.U32 UR6, UR9, UR6, URZ ;  /* 0x00000006090672a5 */ /* 0x000fe2000f8e003f */
[----:B------:R-:W-:Y:S01]  /*dcf0*/  ULDC UR11, c[0x0][0x404] ;  /* 0x00010100000b7ab9 */ /* 0x000fe20000000800 */
[----:B------:R-:W-:Y:S01]  /*dd00*/  ULDC UR12, c[0x0][0x288] ;  /* 0x0000a200000c7ab9 */ /* 0x000fe20000000800 */
[----:B------:R-:W-:Y:S01]  /*dd10*/  @UP1 ULDC UR14, c[0x0][0xdc0] ;  /* 0x00037000000e1ab9 */ /* 0x000fe20000000800 */
[----:B------:R-:W-:Y:S01]  /*dd20*/  UMOV UR43, UR9 ;  /* 0x00000009002b7c82 */ /* 0x000fe20008000000 */
[----:B------:R-:W-:-:S02]  /*dd30*/  USEL UR11, UR11, 0x1, UP0 ;  /* 0x000000010b0b7887 */ /* 0x000fc40008000000 */
[----:B------:R-:W-:Y:S02]  /*dd40*/  UIADD3 UR8, UR41, 0xc0, -UR12 ;  /* 0x000000c029087890 */ /* 0x000fe4000fffe80c */
[----:B------:R-:W-:Y:S01]  /*dd50*/  @UP1 USHF.R.U32.HI UR43, URZ, UR14, UR7 ;  /* 0x0000000e3f2b1299 */ /* 0x000fe20008011607 */
[----:B------:R-:W-:Y:S02]  /*dd60*/  ULDC UR13, c[0x0][0x2e0] ;  /* 0x0000b800000d7ab9 */ /* 0x000fe40000000800 */
[----:B------:R-:W-:Y:S02]  /*dd70*/  UIMAD UR6, UR11, UR13, UR8 ;  /* 0x0000000d0b0672a4 */ /* 0x000fe4000f8e0208 */
[----:B------:R-:W-:Y:S02]  /*dd80*/  UIADD3 UR42, -UR43, URZ, URZ ;  /* 0x0000003f2b2a7290 */ /* 0x000fe4000fffe13f */
[----:B------:R-:W-:Y:S02]  /*dd90*/  UIADD3 UR4, UR6, UR4, URZ ;  /* 0x0000000406047290 */ /* 0x000fe4000fffe03f */
[----:B------:R-:W-:Y:S01]  /*dda0*/  UIMAD UR42, UR10, UR42, UR9 ;  /* 0x0000002a0a2a72a4 */ /* 0x000fe2000f8e0209 */
[----:B------:R-:W-:Y:S11]  /*ddb0*/  @!P1 BRA `(.L_x_748) ;  /* 0x0000000000449947 */ /* 0x000ff60003800000 */
        /* <DEDUP_REMOVED lines=10> */
.L_x_749:
[----:B------:R-:W-:-:S11]  /*de60*/  UISETP.NE.AND UP0, UPT, UR5, 0x1, UPT ;  /* 0x000000010500788c */ /* 0x000fd6000bf05270 */
[----:B------:R-:W-:Y:S02]  /*de70*/  @UP0 ULDC.64 UR14, c[0x0][0x9e8] ;  /* 0x00027a00000e0ab9 */ /* 0x000fe40000000a00 */
[----:B------:R-:W-:-:S04]  /*de80*/  UIMAD.WIDE.U32 UR6, UR8, UR14, URZ ;  /* 0x0000000e080672a5 */ /* 0x000fc8000f8e003f */
[----:B------:R-:W-:-:S12]  /*de90*/  @UP0 USHF.R.U32.HI UR8, URZ, UR15, UR7 ;  /* 0x0000000f3f080299 */ /* 0x000fd80008011607 */
.L_x_750:
[----:B------:R-:W-:-:S04]  /*dea0*/  UIMAD UR8, UR8, UR5, UR5 ;  /* 0x00000005080872a4 */ /* 0x000fc8000f8e0205 */
[----:B------:R-:W-:-:S04]  /*deb0*/  UISETP.LT.AND UP0, UPT, UR4, UR8, UPT ;  /* 0x000000080400728c */ /* 0x000fc8000bf01270 */
[----:B------:R-:W-:-:S12]  /*dec0*/  USEL UR4, UR4, UR8, UP0 ;  /* 0x0000000804047287 */ /* 0x000fd80008000000 */
.L_x_748:
[----:B------:R-:W-:Y:S02]  /*ded0*/  UIMAD UR7, UR11, UR13, 0x7f ;  /* 0x0000007f0b0774a4 */ /* 0x000fe4000f8e020d */
[----:B------:R-:W-:Y:S02]  /*dee0*/  UIADD3 UR4, UR4, 0x7f, URZ ;  /* 0x0000007f04047890 */ /* 0x000fe4000fffe03f */
[----:B------:R-:W-:Y:S02]  /*def0*/  USHF.R.S32.HI UR8, URZ, 0x1f, UR7 ;  /* 0x0000001f3f087899 */ /* 0x000fe40008011407 */
[----:B------:R-:W-:Y:S02]  /*df00*/  USHF.R.S32.HI UR6, URZ, 0x1f, UR4 ;  /* 0x0000001f3f067899 */ /* 0x000fe40008011404 */
[----:B------:R-:W-:Y:S02]  /*df10*/  ULEA.HI UR8, UR8, UR7, URZ, 0x7 ;  /* 0x0000000708087291 */ /* 0x000fe4000f8f383f */
[----:B------:R-:W-:-:S02]  /*df20*/  ULEA.HI UR6, UR6, UR4, URZ, 0x7 ;  /* 0x0000000406067291 */ /* 0x000fc4000f8f383f */
[----:B------:R-:W-:Y:S02]  /*df30*/  UIADD3 UR4, UR41, -UR12, URZ ;  /* 0x8000000c29047290 */ /* 0x000fe4000fffe03f */
[----:B------:R-:W-:Y:S02]  /*df40*/  USHF.R.S32.HI UR45, URZ, 0x7, UR8 ;  /* 0x000000073f2d7899 */ /* 0x000fe40008011408 */
[----:B------:R-:W-:Y:S02]  /*df50*/  USHF.R.S32.HI UR6, URZ, 0x7, UR6 ;  /* 0x000000073f067899 */ /* 0x000fe40008011406 */
[----:B------:R-:W-:Y:S02]  /*df60*/  UIMAD UR4, UR11, UR13, UR4 ;  /* 0x0000000d0b0472a4 */ /* 0x000fe4000f8e0204 */
[----:B------:R-:W-:Y:S01]  /*df70*/  UISETP.LT.AND UP0, UPT, UR45, UR6, UPT ;  /* 0x000000062d00728c */ /* 0x000fe2000bf01270 */
[----:B------:R-:W-:Y:S02]  /*df80*/  ULDC UR8, c[0x0][0x9dc] ;  /* 0x0002770000087ab9 */ /* 0x000fe40000000800 */
[----:B------:R-:W-:-:S02]  /*df90*/  UIADD3 UR8, UR4, -UR8, URZ ;  /* 0x8000000804087290 */ /* 0x000fc4000fffe03f */
[----:B------:R-:W-:Y:S01]  /*dfa0*/  USEL UR45, UR45, UR6, UP0 ;  /* 0x000000062d2d7287 */ /* 0x000fe20008000000 */
[----:B------:R-:W-:Y:S11]  /*dfb0*/  @!P1 BRA `(.L_x_751) ;  /* 0x0000000000449947 */ /* 0x000ff60003800000 */
        /* <DEDUP_REMOVED lines=10> */
.L_x_752:
[----:B------:R-:W-:-:S11]  /*e060*/  UISETP.NE.AND UP0, UPT, UR5, 0x1, UPT ;  /* 0x000000010500788c */ /* 0x000fd6000bf05270 */
[----:B------:R-:W-:Y:S02]  /*e070*/  @UP0 ULDC.64 UR10, c[0x0][0x9e8] ;  /* 0x00027a00000a0ab9 */ /* 0x000fe40000000a00 */
[----:B------:R-:W-:-:S04]  /*e080*/  UIMAD.WIDE.U32 UR6, UR4, UR10, URZ ;  /* 0x0000000a040672a5 */ /* 0x000fc8000f8e003f */
[----:B------:R-:W-:-:S12]  /*e090*/  @UP0 USHF.R.U32.HI UR4, URZ, UR11, UR7 ;  /* 0x0000000b3f040299 */ /* 0x000fd80008011607 */
.L_x_753:
[----:B------:R-:W-:-:S04]  /*e0a0*/  UIMAD UR4, UR4, UR5, URZ ;  /* 0x00000005040472a4 */ /* 0x000fc8000f8e023f */
[----:B------:R-:W-:-:S04]  /*e0b0*/  UISETP.LT.AND UP0, UPT, UR8, UR4, UPT ;  /* 0x000000040800728c */ /* 0x000fc8000bf01270 */
[----:B------:R-:W-:-:S12]  /*e0c0*/  USEL UR8, UR8, UR4, !UP0 ;  /* 0x0000000408087287 */ /* 0x000fd8000c000000 */
.L_x_751:
[----:B------:R-:W-:Y:S01]  /*e0d0*/  USHF.R.S32.HI UR4, URZ, 0x1f, UR8 ;  /* 0x0000001f3f047899 */ /* 0x000fe20008011408 */
[----:B------:R-:W-:Y:S03]  /*e0e0*/  BSSY B6, `(.L_x_754) ;  /* 0x0000205000067945 */ /* 0x000fe60003800000 */
[----:B------:R-:W-:-:S04]  /*e0f0*/  ULEA.HI UR4, UR4, UR8, URZ, 0x7 ;  /* 0x0000000804047291 */ /* 0x000fc8000f8f383f */
[----:B------:R-:W-:-:S04]  /*e100*/  USHF.R.S32.HI UR4, URZ, 0x7, UR4 ;  /* 0x000000073f047899 */ /* 0x000fc80008011404 */
[----:B------:R-:W-:-:S04]  /*e110*/  UISETP.LT.AND UP0, UPT, URZ, UR4, UPT ;  /* 0x000000043f00728c */ /* 0x000fc8000bf01270 */
[----:B------:R-:W-:-:S04]  /*e120*/  USEL UR44, URZ, UR4, !UP0 ;  /* 0x000000043f2c7287 */ /* 0x000fc8000c000000 */
[----:B------:R-:W-:-:S06]  /*e130*/  UISETP.GT.AND UP0, UPT, UR45, UR44, UPT ;  /* 0x0000002c2d00728c */ /* 0x000fcc000bf04270 */
[----:B------:R-:W-:-:S13]  /*e140*/  PLOP3.LUT P0, PT, PT, PT, UP0, 0x80, 0x0 ;  /* 0x000000000000781c */ /* 0x000fda0003f0f008 */
[----:B------:R-:W-:Y:S05]  /*e150*/  @P0 BRA `(.L_x_755) ;  /* 0x0000000000400947 */ /* 0x000fea0003800000 */
[----:B------:R-:W-:Y:S01]  /*e160*/  ISETP.NE.AND P0, PT, R23, RZ, PT ;  /* 0x000000ff1700720c */ /* 0x000fe20003f05270 */
[----:B------:R-:W-:-:S12]  /*e170*/  IMAD.MOV.U32 R13, RZ, RZ, R22 ;  /* 0x000000ffff0d7224 */ /* 0x000fd800078e0016 */
[----:B------:R-:W-:Y:S05]  /*e180*/  @P0 BRA `(.L_x_756) ;  /* 0x0000001c00e80947 */ /* 0x000fea0003800000 */
[----:B------:R-:W1:Y:S01]  /*e190*/  S2R R7, SR_LANEID ;  /* 0x0000000000077919 */ /* 0x000e620000000000 */
[----:B------:R-:W-:Y:S01]  /*e1a0*/  VOTEU.ANY UR4, UPT, PT ;  /* 0x0000000000047886 */ /* 0x000fe200038e0100 */
[----:B------:R-:W2:Y:S01]  /*e1b0*/  LDC.64 R2, c[0x0][0xdf0] ;  /* 0x00037c00ff027b82 */ /* 0x000ea20000000a00 */
[----:B------:R-:W1:Y:S08]  /*e1c0*/  FLO.U32 R0, UR4 ;  /* 0x0000000400007d00 */ /* 0x000e7000080e0000 */
[----:B------:R-:W2:Y:S01]  /*e1d0*/  POPC R5, UR4 ;  /* 0x0000000400057d09 */ /* 0x000ea20008000000 */
[----:B-1----:R-:W-:-:S13]  /*e1e0*/  ISETP.EQ.U32.AND P0, PT, R0, R7, PT ;  /* 0x000000070000720c */ /* 0x002fda0003f02070 */
[----:B--2---:R-:W2:Y:S01]  /*e1f0*/  @P0 ATOMG.E.ADD.STRONG.GPU PT, R3, desc[UR50][R2.64], R5 ;  /* 0x00000005020309a8 */ /* 0x004ea200081ee1f2 */
[----:B------:R-:W1:Y:S02]  /*e200*/  S2R R4, SR_LTMASK ;  /* 0x0000000000047919 */ /* 0x000e640000003900 */
[----:B-1----:R-:W-:-:S04]  /*e210*/  LOP3.LUT R4, R4, UR4, RZ, 0xc0, !PT ;  /* 0x0000000404047c12 */ /* 0x002fc8000f8ec0ff */
[----:B------:R-:W1:Y:S01]  /*e220*/  POPC R13, R4 ;  /* 0x00000004000d7309 */ /* 0x000e620000000000 */
[----:B--2---:R-:W1:Y:S02]  /*e230*/  SHFL.IDX PT, R0, R3, R0, 0x1f ;  /* 0x00001f0003007589 */ /* 0x004e6400000e0000 */
[----:B-1----:R-:W-:Y:S01]  /*e240*/  IADD3 R13, R0, UR46, R13 ;  /* 0x0000002e000d7c10 */ /* 0x002fe2000fffe00d */
[----:B------:R-:W-:Y:S06]  /*e250*/  BRA `(.L_x_756) ;  /* 0x0000001c00b47947 */ /* 0x000fec0003800000 */
.L_x_755:
[----:B------:R-:W1:Y:S01]  /*e260*/  S2UR UR4, SR_CgaCtaId ;  /* 0x00000000000479c3 */ /* 0x000e620000008800 */
[----:B------:R-:W-:Y:S02]  /*e270*/  UMOV UR39, 0x400 ;  /* 0x0000040000277882 */ /* 0x000fe40000000000 */
[----:B-1----:R-:W-:-:S04]  /*e280*/  ULEA UR39, UR4, UR39, 0x18 ;  /* 0x0000002704277291 */ /* 0x002fc8000f8ec03f */
[----:B------:R-:W-:-:S04]  /*e290*/  UIADD3 UR4, UR39, 0xe400, URZ ;  /* 0x0000e40027047890 */ /* 0x000fc8000fffe03f */
[----:B------:R-:W-:-:S06]  /*e2a0*/  ULOP3.LUT UP0, URZ, UR4, 0x3ff, URZ, 0xc0, !UPT ;  /* 0x000003ff043f7892 */ /* 0x000fcc000f80c03f */
[----:B------:R-:W-:-:S13]  /*e2b0*/  PLOP3.LUT P0, PT, PT, PT, UP0, 0x80, 0x0 ;  /* 0x000000000000781c */ /* 0x000fda0003f0f008 */
[----:B------:R-:W-:Y:S05]  /*e2c0*/  @!P0 BRA `(.L_x_757) ;  /* 0x0000000000408947 */ /* 0x000fea0003800000 */
[----:B------:R-:W-:Y:S01]  /*e2d0*/  MOV R2, 0x0 ;  /* 0x0000000000027802 */ /* 0x000fe20000000f00 */
[----:B------:R-:W-:Y:S01]  /*e2e0*/  ULDC.64 UR4, c[0x4][0xa8] ;  /* 0x01002a0000047ab9 */ /* 0x000fe20000000a00 */
[----:B------:R-:W-:Y:S01]  /*e2f0*/  ULDC.64 UR6, c[0x4][0xb0] ;  /* 0x01002c0000067ab9 */ /* 0x000fe20000000a00 */
[----:B------:R-:W-:Y:S02]  /*e300*/  IMAD.U32 R4, RZ, RZ, UR4 ;  /* 0x00000004ff047e24 */ /* 0x000fe4000f8e00ff */
[----:B------:R-:W-:Y:S01]  /*e310*/  IMAD.U32 R5, RZ, RZ, UR5 ;  /* 0x00000005ff057e24 */ /* 0x000fe2000f8e00ff */
[----:B------:R-:W1:Y:S01]  /*e320*/  LDC.64 R2, c[0x4][R2] ;  /* 0x0100000002027b82 */ /* 0x000e620000000a00 */
[----:B------:R-:W-:Y:S01]  /*e330*/  ULDC.64 UR4, c[0x4][0x8] ;  /* 0x0100020000047ab9 */ /* 0x000fe20000000a00 */
        /* <DEDUP_REMOVED lines=9> */
.L_x_757:
[----:B------:R-:W-:-:S04]  /*e3d0*/  UIADD3 UR4, UR39, 0x400, URZ ;  /* 0x0000040027047890 */ /* 0x000fc8000fffe03f */
[----:B------:R-:W-:-:S06]  /*e3e0*/  ULOP3.LUT UP0, URZ, UR4, 0x3ff, URZ, 0xc0, !UPT ;  /* 0x000003ff043f7892 */ /* 0x000fcc000f80c03f */
[----:B------:R-:W-:-:S13]  /*e3f0*/  PLOP3.LUT P0, PT, PT, PT, UP0, 0x80, 0x0 ;  /* 0x000000000000781c */ /* 0x000fda0003f0f008 */
[----:B------:R-:W-:Y:S05]  /*e400*/  @!P0 BRA `(.L_x_758) ;  /* 0x00000000007c8947 */ /* 0x000fea0003800000 */
        /* <DEDUP_REMOVED lines=16> */
.L_x_759:
[----:B------:R1:W2:Y:S01]  /*e510*/  LDC.64 R2, c[0x4][R24] ;  /* 0x0100000018027b82 */ /* 0x0002a20000000a00 */
[----:B------:R-:W-:Y:S01]  /*e520*/  ULDC.64 UR4, c[0x4][0xa8] ;  /* 0x01002a0000047ab9 */ /* 0x000fe20000000a00 */
[----:B------:R-:W-:Y:S01]  /*e530*/  ULDC.64 UR6, c[0x4][0xb0] ;  /* 0x01002c0000067ab9 */ /* 0x000fe20000000a00 */
[----:B------:R-:W-:Y:S02]  /*e540*/  IMAD.U32 R4, RZ, RZ, UR4 ;  /* 0x00000004ff047e24 */ /* 0x000fe4000f8e00ff */
        /* <DEDUP_REMOVED lines=11> */
.L_x_758:
[----:B------:R-:W-:Y:S01]  /*e600*/  ULDC.64 UR4, c[0x0][0x9f8] ;  /* 0x00027e0000047ab9 */ /* 0x000fe20000000a00 */
[----:B------:R-:W-:Y:S01]  /*e610*/  IMAD.U32 R5, RZ, RZ, UR43 ;  /* 0x0000002bff057e24 */ /* 0x000fe2000f8e00ff */
[----:B------:R-:W-:Y:S01]  /*e620*/  ISETP.NE.U32.AND P0, PT, RZ, UR4, PT ;  /* 0x00000004ff007c0c */ /* 0x000fe2000bf05070 */
[----:B------:R-:W-:-:S03]  /*e630*/  IMAD.U32 R0, RZ, RZ, UR43 ;  /* 0x0000002bff007e24 */ /* 0x000fc6000f8e00ff */
[----:B------:R-:W-:-:S13]  /*e640*/  ISETP.NE.AND.EX P0, PT, RZ, UR5, PT, P0 ;  /* 0x00000005ff007c0c */ /* 0x000fda000bf05300 */
[----:B------:R-:W1:Y:S02]  /*e650*/  @P0 LDC.64 R2, c[0x0][0x9f8] ;  /* 0x00027e00ff020b82 */ /* 0x000e640000000a00 */
[----:B-1----:R-:W-:-:S06]  /*e660*/  @P0 IMAD.WIDE R4, R5, 0x4, R2 ;  /* 0x0000000405040825 */ /* 0x002fcc00078e0202 */
[----:B------:R-:W1:Y:S01]  /*e670*/  LDC R2, c[0x0][0x428] ;  /* 0x00010a00ff027b82 */ /* 0x000e620000000800 */
[----:B------:R2:W3:Y:S01]  /*e680*/  @P0 LDG.E R0, desc[UR50][R4.64] ;  /* 0x0000003204000981 */ /* 0x0004e2000c1e1900 */
[----:B------:R-:W-:Y:S01]  /*e690*/  ISETP.NE.AND P1, PT, R23, RZ, PT ;  /* 0x000000ff1700720c */ /* 0x000fe20003f25270 */
[----:B------:R-:W-:Y:S01]  /*e6a0*/  UMOV UR40, URZ ;  /* 0x0000003f00287c82 */ /* 0x000fe20008000000 */
[----:B------:R-:W-:Y:S01]  /*e6b0*/  UMOV UR6, 0xffffffff ;  /* 0xffffffff00067882 */ /* 0x000fe20000000000 */
[----:B------:R-:W-:-:S04]  /*e6c0*/  IMAD.U32 R7, RZ, RZ, UR45 ;  /* 0x0000002dff077e24 */ /* 0x000fc8000f8e00ff */
[----:B------:R-:W-:-:S06]  /*e6d0*/  VIADD R7, R7, 0xffffffff ;  /* 0xffffffff07077836 */ /* 0x000fcc0000000000 */
[----:B------:R-:W-:-:S05]  /*e6e0*/  VOTEU.ALL UP1, P1 ;  /* 0x00000000003f7886 */ /* 0x000fca0000820000 */
[----:B------:R-:W-:Y:S01]  /*e6f0*/  @!UP1 UIADD3 UR4, UP0, UR48, 0x270, URZ ;  /* 0x0000027030049890 */ /* 0x000fe2000ff1e03f */
[----:B-1----:R-:W-:Y:S02]  /*e700*/  ISETP.NE.AND P2, PT, R2, 0x1, PT ;  /* 0x000000010200780c */ /* 0x002fe40003f45270 */
[----:B------:R-:W1:Y:S01]  /*e710*/  LDC.64 R2, c[0x0][0x3f8] ;  /* 0x0000fe00ff027b82 */ /* 0x000e620000000a00 */
[----:B------:R-:W-:-:S09]  /*e720*/  @!UP1 UIADD3.X UR5, URZ, UR49, URZ, UP0, !UPT ;  /* 0x000000313f059290 */ /* 0x000fd200087fe43f */
[----:B------:R4:W-:Y:S01]  /*e730*/  @!UP1 UTMAPF.L2.4D [UR40], [UR4] ;  /* 0x00000028040095b8 */ /* 0x0009e20008018000 */
[----:B------:R-:W2:Y:S08]  /*e740*/  @P2 LDC R6, c[0x0][0x42c] ;  /* 0x00010b00ff062b82 */ /* 0x000eb00000000800 */
[----:B------:R-:W5:Y:S01]  /*e750*/  @P2 LDC R9, c[0x0][0x430] ;  /* 0x00010c00ff092b82 */ /* 0x000f620000000800 */
[----:B-1----:R-:W-:-:S04]  /*e760*/  ISETP.NE.U32.AND P0, PT, R2, RZ, PT ;  /* 0x000000ff0200720c */ /* 0x002fc80003f05070 */
[----:B------:R-:W-:Y:S01]  /*e770*/  ISETP.NE.AND.EX P0, PT, R3, RZ, PT, P0 ;  /* 0x000000ff0300720c */ /* 0x000fe20003f05300 */
[----:B--2---:R-:W-:-:S04]  /*e780*/  @P2 IMAD.HI.U32 R4, R6, UR42, RZ ;  /* 0x0000002a06042c27 */ /* 0x004fc8000f8e00ff */
[----:B------:R-:W-:Y:S01]  /*e790*/  IMAD.U32 R6, RZ, RZ, UR42 ;  /* 0x0000002aff067e24 */ /* 0x000fe2000f8e00ff */
[----:B-----5:R-:W-:Y:S02]  /*e7a0*/  @P2 SHF.R.U32.HI R6, RZ, R9, R4 ;  /* 0x00000009ff062219 */ /* 0x020fe40000011604 */
[----:B---3--:R-:W-:Y:S01]  /*e7b0*/  SEL R9, R0, RZ, !P0 ;  /* 0x000000ff00097207 */ /* 0x008fe20004000000 */
[----:B----4-:R-:W-:Y:S06]  /*e7c0*/  BRA.DIV UR6, `(.L_x_760) ;  /* 0x0000002206307947 */ /* 0x010fec000b800000 */
.L_x_811:
[----:B------:R-:W-:Y:S01]  /*e7d0*/  UMOV UR4, 0xffffffff ;  /* 0xffffffff00047882 */ /* 0x000fe20000000000 */
[----:B------:R-:W-:Y:S02]  /*e7e0*/  SHF.R.S32.HI R8, RZ, 0x1f, R0 ;  /* 0x0000001fff087819 */ /* 0x000fe40000011400 */
[----:B------:R-:W-:Y:S05]  /*e7f0*/  BRA.DIV UR4, `(.L_x_761) ;  /* 0x0000002204447947 */ /* 0x000fea000b800000 */
[----:B------:R-:W-:-:S13]  /*e800*/  ELECT P6, URZ, PT ;  /* 0x00000000003f782f */ /* 0x000fda00038c0000 */
.L_x_814:
[----:B------:R-:W-:Y:S05]  /*e810*/  @!P6 BRA `(.L_x_762) ;  /* 0x0000000000bce947 */ /* 0x000fea0003800000 */
[----:B------:R-:W-:Y:S01]  /*e820*/  LEA R13, R19, UR39, 0x3 ;  /* 0x00000027130d7c11 */ /* 0x000fe2000f8e18ff */
[----:B------:R-:W-:Y:S01]  /*e830*/  IMAD.MOV.U32 R9, RZ, RZ, R0 ;  /* 0x000000ffff097224 */ /* 0x000fe200078e0000 */
[----:B------:R-:W-:Y:S01]  /*e840*/  SHF.L.U32 R12, R18, 0x1f, RZ ;  /* 0x0000001f120c7819 */ /* 0x000fe200000006ff */
        /* <DEDUP_REMOVED lines=19> */
.L_x_763:
[----:B------:R-:W2:Y:S01]  /*e980*/  SYNCS.PHASECHK.TRANS64.TRYWAIT P2, [R13+URZ+0x16840], R12 ;  /* 0x0168400c0d0075a7 */ /* 0x000ea2000804017f */
[----:B------:R-:W-:Y:S01]  /*e990*/  ISETP.NE.AND P3, PT, R17, RZ, PT ;  /* 0x000000ff1100720c */ /* 0x000fe20003f65270 */
[----:B--2---:R-:W-:-:S12]  /*e9a0*/  @!P2 BRA `(.L_x_764) ;  /* 0x0000001c00f8a947 */ /* 0x004fd80003800000 */
.L_x_815:
[----:B------:R-:W-:Y:S05]  /*e9b0*/  @P3 BRA `(.L_x_765) ;  /* 0x0000000000143947 */ /* 0x000fea0003800000 */
[----:B------:R-:W-:Y:S01]  /*e9c0*/  ISETP.NE.AND P2, PT, R23, RZ, PT ;  /* 0x000000ff1700720c */ /* 0x000fe20003f45270 */
[----:B-1----:R-:W-:-:S04]  /*e9d0*/  IMAD.MOV.U32 R4, RZ, RZ, 0x4000 ;  /* 0x00004000ff047424 */ /* 0x002fc800078e00ff */
[----:B------:R3:W-:Y:S08]  /*e9e0*/  SYNCS.ARRIVE.TRANS64 RZ, [R13+URZ+0x16830], R4 ;  /* 0x016830040dff79a7 */ /* 0x0007f0000800003f */
[----:B------:R-:W-:Y:S05]  /*e9f0*/  @!P2 BRA `(.L_x_765) ;  /* 0x000000000004a947 */ /* 0x000fea0003800000 */
[----:B------:R-:W-:Y:S01]  /*ea00*/  BPT.TRAP 0x1 ;  /* 0x000000040000795c */ /* 0x000fe20000300000 */
.L_x_765:
        /* <DEDUP_REMOVED lines=10> */
[----:B------:R-:W-:Y:S02]  /*eab0*/  ULEA UR8, UR8, UR39, 0xe ;  /* 0x0000002708087291 */ /* 0x000fe4000f8e703f */
[----:B------:R-:W-:Y:S02]  /*eac0*/  USHF.L.U32 UR11, UR11, 0x7, URZ ;  /* 0x000000070b0b7899 */ /* 0x000fe4000800063f */
[----:B------:R-:W-:Y:S02]  /*ead0*/  UIADD3 UR9, UR9, 0x16830, URZ ;  /* 0x0001683009097890 */ /* 0x000fe4000fffe03f */
[----:B------:R-:W-:-:S09]  /*eae0*/  UIADD3 UR8, UR8, 0xe400, URZ ;  /* 0x0000e40008087890 */ /* 0x000fd2000fffe03f */
[----:B------:R4:W-:Y:S02]  /*eaf0*/  UTMALDG.4D [UR8], [UR4], desc[UR6] ;  /* 0x00000608040075b4 */ /* 0x0009e40008019000 */
[----:B----4-:R-:W-:Y:S01]  /*eb00*/  NOP ;  /* 0x0000000000007918 */ /* 0x010fe20000000000 */
.L_x_762:
[----:B------:R-:W-:Y:S05]  /*eb10*/  WARPSYNC.ALL ;  /* 0x0000000000007948 */ /* 0x000fea0003800000 */
[----:B------:R-:W-:Y:S01]  /*eb20*/  BAR.SYNC.DEFER_BLOCKING 0x8, 0x1a0 ;  /* 0x0206800000007b1d */ /* 0x000fe20000010000 */
[----:B------:R-:W-:Y:S01]  /*eb30*/  ELECT P2, URZ, PT ;  /* 0x00000000003f782f */ /* 0x000fe20003840000 */
[----:B------:R-:W-:Y:S02]  /*eb40*/  UIADD3 UR47, UR47, 0x1, URZ ;  /* 0x000000012f2f7890 */ /* 0x000fe4000fffe03f */
[----:B------:R-:W-:Y:S02]  /*eb50*/  UIADD3 UR6, UP0, UR48, 0x270, URZ ;  /* 0x0000027030067890 */ /* 0x000fe4000ff1e03f */
[----:B------:R-:W-:-:S02]  /*eb60*/  ULEA.HI UR4, UR47, UR47, URZ, 0x1 ;  /* 0x0000002f2f047291 */ /* 0x000fc4000f8f083f */
[----:B------:R-:W-:Y:S02]  /*eb70*/  UIADD3 UR8, UR39, 0x8400, URZ ;  /* 0x0000840027087890 */ /* 0x000fe4000fffe03f */
[----:B------:R-:W-:Y:S02]  /*eb80*/  ULOP3.LUT UR4, UR4, 0xfffffffe, URZ, 0xc0, !UPT ;  /* 0xfffffffe04047892 */ /* 0x000fe4000f8ec03f */
[----:B------:R-:W-:Y:S02]  /*eb90*/  UIADD3 UR9, UR39, 0x16800, URZ ;  /* 0x0001680027097890 */ /* 0x000fe4000fffe03f */
[----:B-1-3--:R-:W-:Y:S01]  /*eba0*/  @P2 IMAD.MOV.U32 R4, RZ, RZ, 0x6000 ;  /* 0x00006000ff042424 */ /* 0x00afe200078e00ff */
[----:B------:R-:W-:Y:S02]  /*ebb0*/  UIADD3 UR4, UR47, -UR4, URZ ;  /* 0x800000042f047290 */ /* 0x000fe4000fffe03f */
[----:B------:R-:W-:Y:S01]  /*ebc0*/  UIADD3.X UR7, URZ, UR49, URZ, UP0, !UPT ;  /* 0x000000313f077290 */ /* 0x000fe200087fe43f */
[----:B------:R-:W-:Y:S01]  /*ebd0*/  UMOV UR11, UR41 ;  /* 0x00000029000b7c82 */ /* 0x000fe20008000000 */
[----:B------:R-:W-:Y:S01]  /*ebe0*/  UMOV UR12, UR42 ;  /* 0x0000002a000c7c82 */ /* 0x000fe20008000000 */
[----:B------:R-:W-:Y:S01]  /*ebf0*/  UMOV UR13, UR43 ;  /* 0x0000002b000d7c82 */ /* 0x000fe20008000000 */
[----:B------:R-:W-:Y:S01]  /*ec00*/  UMOV UR5, 0x12f00000 ;  /* 0x12f0000000057882 */ /* 0x000fe20000000000 */
[----:B------:R-:W-:Y:S01]  /*ec10*/  UMOV UR10, URZ ;  /* 0x0000003f000a7c82 */ /* 0x000fe20008000000 */
[----:B------:R1:W-:Y:S02]  /*ec20*/  @P2 SYNCS.ARRIVE.TRANS64 RZ, [UR39+0x16800], R4 ;  /* 0x01680004ffff29a7 */ /* 0x0003e40008000027 */
[----:B-1----:R-:W-:Y:S01]  /*ec30*/  IMAD.U32 R4, RZ, RZ, UR4 ;  /* 0x00000004ff047e24 */ /* 0x002fe2000f8e00ff */
[----:B------:R-:W-:-:S02]  /*ec40*/  UMOV UR4, 0x0 ;  /* 0x0000000000047882 */ /* 0x000fc40000000000 */
[----:B------:R1:W-:Y:S02]  /*ec50*/  UTMALDG.4D [UR8], [UR6], desc[UR4] ;  /* 0x00000408060075b4 */ /* 0x0003e40008019000 */
[----:B------:R-:W-:-:S04]  /*ec60*/  SHF.L.U32 R4, R4, 0x1f, RZ ;  /* 0x0000001f04047819 */ /* 0x000fc800000006ff */
[----:B------:R-:W3:Y:S02]  /*ec70*/  SYNCS.PHASECHK.TRANS64.TRYWAIT P2, [UR39+0x16820], R4 ;  /* 0x01682004ff0075a7 */ /* 0x000ee40008040167 */
[----:B-1-3--:R-:W-:Y:S05]  /*ec80*/  @!P2 BRA `(.L_x_766) ;  /* 0x0000001c0054a947 */ /* 0x00afea0003800000 */
.L_x_816:
[----:B------:R-:W-:-:S04]  /*ec90*/  UIADD3 UR4, UR45, -0x2, URZ ;  /* 0xfffffffe2d047890 */ /* 0x000fc8000fffe03f */
[----:B------:R-:W-:-:S06]  /*eca0*/  UISETP.GE.AND UP0, UPT, UR4, UR44, UPT ;  /* 0x0000002c0400728c */ /* 0x000fcc000bf06270 */
[----:B------:R-:W-:-:S13]  /*ecb0*/  PLOP3.LUT P2, PT, PT, PT, UP0, 0x80, 0x0 ;  /* 0x000000000000781c */ /* 0x000fda0003f4f008 */
[----:B------:R-:W-:Y:S05]  /*ecc0*/  @!P2 BRA `(.L_x_767) ;  /* 0x00000010004ca947 */ /* 0x000fea0003800000 */
[----:B-1----:R-:W-:Y:S01]  /*ecd0*/  IMAD R5, RZ, RZ, -UR45 ;  /* 0x8000002dff057e24 */ /* 0x002fe2000f8e02ff */
[----:B------:R-:W-:Y:S01]  /*ece0*/  LOP3.LUT R10, RZ, UR44, RZ, 0x33, !PT ;  /* 0x0000002cff0a7c12 */ /* 0x000fe2000f8e33ff */
[----:B------:R-:W-:Y:S01]  /*ecf0*/  IMAD.U32 R11, RZ, RZ, UR4 ;  /* 0x00000004ff0b7e24 */ /* 0x000fe2000f8e00ff */
[----:B------:R-:W-:Y:S02]  /*ed00*/  ULDC.64 UR36, c[0x0][0x408] ;  /* 0x0001020000247ab9 */ /* 0x000fe40000000a00 */
[----:B------:R-:W-:-:S05]  /*ed10*/  VIADDMNMX R10, R5, 0x1, R10, !PT ;  /* 0x00000001050a7846 */ /* 0x000fca000780010a */
[----:B------:R-:W-:-:S05]  /*ed20*/  VIADD R4, R10, UR45 ;  /* 0x0000002d0a047c36 */ /* 0x000fca0008000000 */
[----:B------:R-:W-:-:S04]  /*ed30*/  LOP3.LUT R4, R4, 0x1, RZ, 0xc0, !PT ;  /* 0x0000000104047812 */ /* 0x000fc800078ec0ff */
[----:B------:R-:W-:-:S13]  /*ed40*/  ISETP.NE.U32.AND P2, PT, R4, 0x1, PT ;  /* 0x000000010400780c */ /* 0x000fda0003f45070 */
[----:B------:R-:W-:Y:S05]  /*ed50*/  @P2 BRA `(.L_x_768) ;  /* 0x0000000400602947 */ /* 0x000fea0003800000 */
[----:B--2---:R-:W-:Y:S01]  /*ed60*/  VIADD R12, R19, 0x1 ;  /* 0x00000001130c7836 */ /* 0x004fe20000000000 */
        /* <DEDUP_REMOVED lines=26> */
.L_x_771:
[----:B-1----:R-:W-:Y:S02]  /*ef10*/  LEA R3, R12, UR39, 0x3 ;  /* 0x000000270c037c11 */ /* 0x002fe4000f8e18ff */
[----:B------:R-:W-:Y:S02]  /*ef20*/  SHF.L.U32 R2, R13, 0x1f, RZ ;  /* 0x0000001f0d027819 */ /* 0x000fe400000006ff */
[----:B------:R-:W-:Y:S02]  /*ef30*/  ISETP.NE.AND P2, PT, R17, RZ, PT ;  /* 0x000000ff1100720c */ /* 0x000fe40003f45270 */
[----:B------:R-:W1:Y:S02]  /*ef40*/  SYNCS.PHASECHK.TRANS64.TRYWAIT P3, [R3+URZ+0x16840], R2 ;  /* 0x01684002030075a7 */ /* 0x000e64000806017f */
[----:B-1----:R-:W-:Y:S09]  /*ef50*/  @!P3 BRA `(.L_x_772) ;  /* 0x0000001800b8b947 */ /* 0x002ff20003800000 */
.L_x_817:
[----:B------:R-:W-:Y:S05]  /*ef60*/  @P2 BRA `(.L_x_773) ;  /* 0x0000000000142947 */ /* 0x000fea0003800000 */
[----:B------:R-:W-:Y:S01]  /*ef70*/  ISETP.NE.AND P3, PT, R23, RZ, PT ;  /* 0x000000ff1700720c */ /* 0x000fe20003f65270 */
[----:B-1----:R-:W-:-:S04]  /*ef80*/  IMAD.MOV.U32 R2, RZ, RZ, 0x4000 ;  /* 0x00004000ff027424 */ /* 0x002fc800078e00ff */
[----:B------:R2:W-:Y:S08]  /*ef90*/  SYNCS.ARRIVE.TRANS64 RZ, [R3+URZ+0x16830], R2 ;  /* 0x0168300203ff79a7 */ /* 0x0005f0000800003f */
[----:B------:R-:W-:Y:S05]  /*efa0*/  @!P3 BRA `(.L_x_773) ;  /* 0x000000000004b947 */ /* 0x000fea0003800000 */
[----:B------:R-:W-:Y:S01]  /*efb0*/  BPT.TRAP 0x1 ;  /* 0x000000040000795c */ /* 0x000fe20000300000 */
.L_x_773:
[----:B------:R-:W-:Y:S01]  /*efc0*/  R2UR UR8, R12 ;  /* 0x000000000c0872ca */ /* 0x000fe200000e0000 */
[----:B------:R-:W-:Y:S01]  /*efd0*/  UIADD3 UR6, UP0, UR48, 0x370, URZ ;  /* 0x0000037030067890 */ /* 0x000fe2000ff1e03f */
[----:B------:R-:W-:Y:S01]  /*efe0*/  R2UR UR9, R3 ;  /* 0x00000000030972ca */ /* 0x000fe200000e0000 */
[----:B------:R-:W-:Y:S01]  /*eff0*/  UIADD3 UR4, UR39, 0x16800, URZ ;  /* 0x0001680027047890 */ /* 0x000fe2000fffe03f */
[----:B------:R-:W-:Y:S01]  /*f000*/  R2UR UR11, R11 ;  /* 0x000000000b0b72ca */ /* 0x000fe200000e0000 */
[----:B------:R-:W-:Y:S01]  /*f010*/  UIADD3.X UR7, URZ, UR49, URZ, UP0, !UPT ;  /* 0x000000313f077290 */ /* 0x000fe200087fe43f */
[----:B------:R-:W-:Y:S01]  /*f020*/  R2UR UR12, R6 ;  /* 0x00000000060c72ca */ /* 0x000fe200000e0000 */
[----:B------:R-:W-:Y:S01]  /*f030*/  UMOV UR14, 0x0 ;  /* 0x00000000000e7882 */ /* 0x000fe20000000000 */
[----:B-----5:R-:W-:Y:S01]  /*f040*/  R2UR UR13, R4 ;  /* 0x00000000040d72ca */ /* 0x020fe200000e0000 */
[----:B------:R-:W-:Y:S01]  /*f050*/  UMOV UR15, 0x14f00000 ;  /* 0x14f00000000f7882 */ /* 0x000fe20000000000 */
[----:B-12---:R-:W-:Y:S01]  /*f060*/  SHF.L.U32 R3, R18, 0x1f, RZ ;  /* 0x0000001f12037819 */ /* 0x006fe200000006ff */
[----:B------:R-:W-:Y:S01]  /*f070*/  UMOV UR10, URZ ;  /* 0x0000003f000a7c82 */ /* 0x000fe20008000000 */
[----:B------:R-:W-:Y:S01]  /*f080*/  LEA R2, R19, UR4, 0x3 ;  /* 0x0000000413027c11 */ /* 0x000fe2000f8e18ff */
[----:B------:R-:W-:-:S02]  /*f090*/  ULEA UR8, UR8, UR39, 0xe ;  /* 0x0000002708087291 */ /* 0x000fc4000f8e703f */
[----:B------:R-:W-:Y:S02]  /*f0a0*/  UIADD3 UR9, UR9, 0x16830, URZ ;  /* 0x0001683009097890 */ /* 0x000fe4000fffe03f */
[----:B------:R-:W-:Y:S02]  /*f0b0*/  USHF.L.U32 UR11, UR11, 0x7, URZ ;  /* 0x000000070b0b7899 */ /* 0x000fe4000800063f */
[----:B------:R-:W-:-:S09]  /*f0c0*/  UIADD3 UR8, UR8, 0xe400, URZ ;  /* 0x0000e40008087890 */ /* 0x000fd2000fffe03f */
[----:B------:R1:W-:Y:S01]  /*f0d0*/  UTMALDG.4D [UR8], [UR6], desc[UR14] ;  /* 0x00000e08060075b4 */ /* 0x0003e20008019000 */
[----:B------:R-:W2:Y:S02]  /*f0e0*/  SYNCS.PHASECHK.TRANS64.TRYWAIT P3, [R2+URZ+0x60], R3 ;  /* 0x00006003020075a7 */ /* 0x000ea4000806017f */
[----:B-12---:R-:W-:Y:S05]  /*f0f0*/  @!P3 BRA `(.L_x_774) ;  /* 0x000000180064b947 */ /* 0x006fea0003800000 */
.L_x_818:
[----:B------:R-:W-:Y:S05]  /*f100*/  @P2 BRA `(.L_x_775) ;  /* 0x0000000000182947 */ /* 0x000fea0003800000 */
[----:B------:R-:W-:Y:S01]  /*f110*/  ISETP.NE.AND P2, PT, R23, RZ, PT ;  /* 0x000000ff1700720c */ /* 0x000fe20003f45270 */
[----:B-1----:R-:W-:Y:S01]  /*f120*/  IMAD.MOV.U32 R3, RZ, RZ, 0x4000 ;  /* 0x00004000ff037424 */ /* 0x002fe200078e00ff */
[----:B------:R-:W-:-:S04]  /*f130*/  LEA R2, R19, UR39, 0x3 ;  /* 0x0000002713027c11 */ /* 0x000fc8000f8e18ff */
[----:B------:R2:W-:Y:S07]  /*f140*/  SYNCS.ARRIVE.TRANS64 RZ, [R2+URZ+0x16850], R3 ;  /* 0x0168500302ff79a7 */ /* 0x0005ee000800003f */
[----:B------:R-:W-:Y:S05]  /*f150*/  @!P2 BRA `(.L_x_775) ;  /* 0x000000000004a947 */ /* 0x000fea0003800000 */
[----:B------:R-:W-:Y:S01]  /*f160*/  BPT.TRAP 0x1 ;  /* 0x000000040000795c */ /* 0x000fe20000300000 */
.L_x_775:
        /* <DEDUP_REMOVED lines=9> */
[----:B------:R-:W-:Y:S02]  /*f200*/  IMAD.MOV.U32 R9, RZ, RZ, R4 ;  /* 0x000000ffff097224 */ /* 0x000fe400078e0004 */
[----:B------:R-:W-:-:S02]  /*f210*/  IMAD.MOV.U32 R7, RZ, RZ, R11 ;  /* 0x000000ffff077224 */ /* 0x000fc400078e000b */
[----:B------:R-:W-:Y:S02]  /*f220*/  ULEA UR8, UR9, UR39, 0xe ;  /* 0x0000002709087291 */ /* 0x000fe4000f8e703f */
[----:B------:R-:W-:Y:S02]  /*f230*/  ULEA UR9, UR9, UR39, 0x3 ;  /* 0x0000002709097291 */ /* 0x000fe4000f8e183f */
[----:B------:R-:W-:Y:S02]  /*f240*/  USHF.L.U32 UR11, UR11, 0x7, URZ ;  /* 0x000000070b0b7899 */ /* 0x000fe4000800063f */
[----:B------:R-:W-:Y:S02]  /*f250*/  UIADD3 UR8, UR8, 0x400, URZ ;  /* 0x0000040008087890 */ /* 0x000fe4000fffe03f */
[----:B------:R-:W-:-:S09]  /*f260*/  UIADD3 UR9, UR9, 0x16850, URZ ;  /* 0x0001685009097890 */ /* 0x000fd2000fffe03f */
[----:B------:R3:W-:Y:S02]  /*f270*/  UTMALDG.4D [UR8], [UR4], desc[UR6] ;  /* 0x00000608040075b4 */ /* 0x0007e40008019000 */
[----:B---3--:R-:W-:Y:S01]  /*f280*/  NOP ;  /* 0x0000000000007918 */ /* 0x008fe20000000000 */
.L_x_770:
[----:B------:R-:W-:Y:S05]  /*f290*/  BSYNC B0 ;  /* 0x0000000000007941 */ /* 0x000fea0003800000 */
.L_x_769:
[----:B------:R-:W-:Y:S01]  /*f2a0*/  UIADD3 UR4, UR45, -0x3, URZ ;  /* 0xfffffffd2d047890 */ /* 0x000fe2000fffe03f */
[----:B------:R-:W-:Y:S02]  /*f2b0*/  IMAD.MOV.U32 R19, RZ, RZ, R12 ;  /* 0x000000ffff137224 */ /* 0x000fe400078e000c */
[----:B------:R-:W-:-:S03]  /*f2c0*/  IMAD.MOV.U32 R18, RZ, RZ, R13 ;  /* 0x000000ffff127224 */ /* 0x000fc600078e000d */
[----:B------:R-:W-:-:S07]  /*f2d0*/  IMAD.U32 R11, RZ, RZ, UR4 ;  /* 0x00000004ff0b7e24 */ /* 0x000fce000f8e00ff */
.L_x_768:
[----:B------:R-:W-:Y:S01]  /*f2e0*/  ULOP3.LUT UR4, URZ, UR45, URZ, 0x33, !UPT ;  /* 0x0000002d3f047292 */ /* 0x000fe2000f8e333f */
[----:B------:R-:W-:Y:S01]  /*f2f0*/  VIADD R10, R10, 0xfffffffe ;  /* 0xfffffffe0a0a7836 */ /* 0x000fe20000000000 */
[----:B------:R-:W-:Y:S04]  /*f300*/  BSSY B0, `(.L_x_767) ;  /* 0x00000af000007945 */ /* 0x000fe80003800000 */
[----:B------:R-:W-:-:S13]  /*f310*/  ISETP.NE.AND P2, PT, R10, UR4, PT ;  /* 0x000000040a007c0c */ /* 0x000fda000bf45270 */
[----:B------:R-:W-:Y:S05]  /*f320*/  @!P2 BRA `(.L_x_776) ;  /* 0x0000000800b0a947 */ /* 0x000fea0003800000 */
[----:B-12---:R-:W-:-:S07]  /*f330*/  IMAD.MOV.U32 R2, RZ, RZ, R9 ;  /* 0x000000ffff027224 */ /* 0x006fce00078e0009 */
.L_x_791:
[----:B------:R-:W-:Y:S01]  /*f340*/  VIADD R10, R19, 0x1 ;  /* 0x00000001130a7836 */ /* 0x000fe20000000000 */
[----:B------:R-:W-:Y:S05]  /*f350*/  YIELD ;  /* 0x0000000000007946 */ /* 0x000fea0003800000 */
[----:B------:R-:W-:Y:S01]  /*f360*/  ISETP.NE.AND P2, PT, R10, 0x2, PT ;  /* 0x000000020a00780c */ /* 0x000fe20003f45270 */
[----:B------:R-:W-:Y:S03]  /*f370*/  BSSY B1, `(.L_x_777) ;  /* 0x0000050000017945 */ /* 0x000fe60003800000 */
[----:B-12---:R-:W-:-:S02]  /*f380*/  SEL R3, RZ, 0x1, P2 ;  /* 0x00000001ff037807 */ /* 0x006fc40001000000 */
[----:B------:R-:W-:Y:S02]  /*f390*/  SEL R10, R10, RZ, P2 ;  /* 0x000000ff0a0a7207 */ /* 0x000fe40001000000 */
[----:B------:R-:W-:Y:S01]  /*f3a0*/  LOP3.LUT R12, R18, R3, RZ, 0x3c, !PT ;  /* 0x00000003120c7212 */ /* 0x000fe200078e3cff */
[----:B------:R-:W-:Y:S06]  /*f3b0*/  @!P6 BRA `(.L_x_778) ;  /* 0x00000004002ce947 */ /* 0x000fec0003800000 */
[----:B------:R-:W-:Y:S01]  /*f3c0*/  IMAD.MOV.U32 R14, RZ, RZ, R11 ;  /* 0x000000ffff0e7224 */ /* 0x000fe200078e000b */
[----:B------:R-:W-:Y:S06]  /*f3d0*/  @!P0 BRA `(.L_x_779) ;  /* 0x0000000000488947 */ /* 0x000fec0003800000 */
[----:B------:R-:W1:Y:S01]  /*f3e0*/  LDC R14, c[0x0][0x41c] ;  /* 0x00010700ff0e7b82 */ /* 0x000e620000000800 */
[----:B------:R-:W-:Y:S02]  /*f3f0*/  IMAD.MOV.U32 R13, RZ, RZ, R11 ;  /* 0x000000ffff0d7224 */ /* 0x000fe400078e000b */
[----:B------:R-:W-:-:S04]  /*f400*/  IMAD R15, R8, UR36, RZ ;  /* 0x00000024080f7c24 */ /* 0x000fc8000f8e02ff */
[----:B------:R-:W-:Y:S01]  /*f410*/  IMAD R15, R0, UR37, R15 ;  /* 0x00000025000f7c24 */ /* 0x000fe2000f8e020f */
[----:B------:R-:W2:Y:S01]  /*f420*/  LDC.64 R2, c[0x0][0x3f8] ;  /* 0x0000fe00ff027b82 */ /* 0x000ea20000000a00 */
        /* <DEDUP_REMOVED lines=13> */
.L_x_779:
[----:B------:R-:W-:Y:S02]  /*f500*/  LEA R4, R10, UR39, 0x3 ;  /* 0x000000270a047c11 */ /* 0x000fe4000f8e18ff */
[----:B-1----:R-:W-:Y:S02]  /*f510*/  SHF.L.U32 R3, R12, 0x1f, RZ ;  /* 0x0000001f0c037819 */ /* 0x002fe400000006ff */
[----:B------:R-:W-:Y:S02]  /*f520*/  ISETP.NE.AND P2, PT, R17, RZ, PT ;  /* 0x000000ff1100720c */ /* 0x000fe40003f45270 */
[----:B------:R-:W1:Y:S02]  /*f530*/  SYNCS.PHASECHK.TRANS64.TRYWAIT P3, [R4+URZ+0x16840], R3 ;  /* 0x01684003040075a7 */ /* 0x000e64000806017f */
[----:B-1----:R-:W-:Y:S09]  /*f540*/  @!P3 BRA `(.L_x_780) ;  /* 0x000000140064b947 */ /* 0x002ff20003800000 */
.L_x_819:
[----:B------:R-:W-:Y:S05]  /*f550*/  @P2 BRA `(.L_x_781) ;  /* 0x0000000000142947 */ /* 0x000fea0003800000 */
[----:B------:R-:W-:Y:S01]  /*f560*/  ISETP.NE.AND P3, PT, R23, RZ, PT ;  /* 0x000000ff1700720c */ /* 0x000fe20003f65270 */
[----:B-1----:R-:W-:-:S04]  /*f570*/  IMAD.MOV.U32 R3, RZ, RZ, 0x4000 ;  /* 0x00004000ff037424 */ /* 0x002fc800078e00ff */
[----:B------:R2:W-:Y:S08]  /*f580*/  SYNCS.ARRIVE.TRANS64 RZ, [R4+URZ+0x16830], R3 ;  /* 0x0168300304ff79a7 */ /* 0x0005f0000800003f */
[----:B------:R-:W-:Y:S05]  /*f590*/  @!P3 BRA `(.L_x_781) ;  /* 0x000000000004b947 */ /* 0x000fea0003800000 */
[----:B------:R-:W-:Y:S01]  /*f5a0*/  BPT.TRAP 0x1 ;  /* 0x000000040000795c */ /* 0x000fe20000300000 */
.L_x_781:
        /* <DEDUP_REMOVED lines=10> */
[----:B------:R-:W-:Y:S01]  /*f650*/  SHF.L.U32 R18, R18, 0x1f, RZ ;  /* 0x0000001f12127819 */ /* 0x000fe200000006ff */
[----:B------:R-:W-:Y:S01]  /*f660*/  UMOV UR10, URZ ;  /* 0x0000003f000a7c82 */ /* 0x000fe20008000000 */
[----:B-12---:R-:W-:Y:S01]  /*f670*/  LEA R3, R19, UR4, 0x3 ;  /* 0x0000000413037c11 */ /* 0x006fe2000f8e18ff */
[----:B------:R-:W-:-:S02]  /*f680*/  ULEA UR8, UR8, UR39, 0xe ;  /* 0x0000002708087291 */ /* 0x000fc4000f8e703f */
[----:B------:R-:W-:Y:S02]  /*f690*/  UIADD3 UR9, UR9, 0x16830, URZ ;  /* 0x0001683009097890 */ /* 0x000fe4000fffe03f */
[----:B------:R-:W-:Y:S02]  /*f6a0*/  USHF.L.U32 UR11, UR11, 0x7, URZ ;  /* 0x000000070b0b7899 */ /* 0x000fe4000800063f */
[----:B------:R-:W-:-:S09]  /*f6b0*/  UIADD3 UR8, UR8, 0xe400, URZ ;  /* 0x0000e40008087890 */ /* 0x000fd2000fffe03f */
[----:B------:R1:W-:Y:S01]  /*f6c0*/  UTMALDG.4D [UR8], [UR6], desc[UR14] ;  /* 0x00000e08060075b4 */ /* 0x0003e20008019000 */
[----:B------:R-:W2:Y:S02]  /*f6d0*/  SYNCS.PHASECHK.TRANS64.TRYWAIT P3, [R3+URZ+0x60], R18 ;  /* 0x00006012030075a7 */ /* 0x000ea4000806017f */
[----:B-12---:R-:W-:Y:S05]  /*f6e0*/  @!P3 BRA `(.L_x_782) ;  /* 0x000000140010b947 */ /* 0x006fea0003800000 */
.L_x_820:
[----:B------:R-:W-:Y:S05]  /*f6f0*/  @P2 BRA `(.L_x_783) ;  /* 0x0000000000142947 */ /* 0x000fea0003800000 */
[----:B------:R-:W-:Y:S01]  /*f700*/  ISETP.NE.AND P2, PT, R23, RZ, PT ;  /* 0x000000ff1700720c */ /* 0x000fe20003f45270 */
[----:B------:R-:W-:-:S04]  /*f710*/  IMAD.MOV.U32 R4, RZ, RZ, 0x4000 ;  /* 0x00004000ff047424 */ /* 0x000fc800078e00ff */
[----:B------:R2:W-:Y:S08]  /*f720*/  SYNCS.ARRIVE.TRANS64 RZ, [R3+URZ+0x50], R4 ;  /* 0x0000500403ff79a7 */ /* 0x0005f0000800003f */
[----:B------:R-:W-:Y:S05]  /*f730*/  @!P2 BRA `(.L_x_783) ;  /* 0x000000000004a947 */ /* 0x000fea0003800000 */
[----:B------:R-:W-:Y:S01]  /*f740*/  BPT.TRAP 0x1 ;  /* 0x000000040000795c */ /* 0x000fe20000300000 */
.L_x_783:
        /* <DEDUP_REMOVED lines=12> */
[----:B------:R-:W-:Y:S02]  /*f810*/  ULEA UR8, UR8, UR39, 0xe ;  /* 0x0000002708087291 */ /* 0x000fe4000f8e703f */
[----:B------:R-:W-:Y:S02]  /*f820*/  USHF.L.U32 UR11, UR11, 0x7, URZ ;  /* 0x000000070b0b7899 */ /* 0x000fe4000800063f */
[----:B------:R-:W-:Y:S02]  /*f830*/  UIADD3 UR9, UR9, 0x50, URZ ;  /* 0x0000005009097890 */ /* 0x000fe4000fffe03f */
[----:B------:R-:W-:-:S09]  /*f840*/  UIADD3 UR8, UR8, 0x400, URZ ;  /* 0x0000040008087890 */ /* 0x000fd2000fffe03f */
[----:B------:R3:W-:Y:S02]  /*f850*/  UTMALDG.4D [UR8], [UR4], desc[UR6] ;  /* 0x00000608040075b4 */ /* 0x0007e40008019000 */
[----:B---3--:R-:W-:Y:S01]  /*f860*/  NOP ;  /* 0x0000000000007918 */ /* 0x008fe20000000000 */
.L_x_778:
[----:B------:R-:W-:Y:S05]  /*f870*/  BSYNC B1 ;  /* 0x0000000000017941 */ /* 0x000fea0003800000 */
.L_x_777:
[----:B------:R-:W-:Y:S01]  /*f880*/  VIADD R19, R10, 0x1 ;  /* 0x000000010a137836 */ /* 0x000fe20000000000 */
[----:B------:R-:W-:Y:S01]  /*f890*/  BSSY B1, `(.L_x_784) ;  /* 0x0000052000017945 */ /* 0x000fe20003800000 */
[----:B------:R-:W-:-:S03]  /*f8a0*/  VIADD R13, R11, 0xffffffff ;  /* 0xffffffff0b0d7836 */ /* 0x000fc60000000000 */
[----:B------:R-:W-:-:S04]  /*f8b0*/  ISETP.NE.AND P2, PT, R19, 0x2, PT ;  /* 0x000000021300780c */ /* 0x000fc80003f45270 */
[----:B-12---:R-:W-:Y:S02]  /*f8c0*/  SEL R3, RZ, 0x1, P2 ;  /* 0x00000001ff037807 */ /* 0x006fe40001000000 */
        /* <DEDUP_REMOVED lines=9> */
[----:B-1----:R-:W-:-:S13]  /*f960*/  ISETP.NE.AND P2, PT, R14, 0x1, PT ;  /* 0x000000010e00780c */ /* 0x002fda0003f45270 */
[----:B------:R-:W1:Y:S02]  /*f970*/  @P2 LDC.64 R2, c[0x0][0x420] ;  /* 0x00010800ff022b82 */ /* 0x000e640000000a00 */
[----:B-1----:R-:W-:-:S05]  /*f980*/  @P2 IMAD.HI.U32 R2, R13, R2, RZ ;  /* 0x000000020d022227 */ /* 0x002fca00078e00ff */
[----:B------:R-:W-:Y:S02]  /*f990*/  @P2 SHF.R.U32.HI R15, RZ, R3, R2 ;  /* 0x00000003ff0f2219 */ /* 0x000fe40000011602 */
[----:B------:R-:W1:Y:S02]  /*f9a0*/  LDC.64 R2, c[0x0][0x3f8] ;  /* 0x0000fe00ff027b82 */ /* 0x000e640000000a00 */
[--C-:B------:R-:W-:Y:S01]  /*f9b0*/  SHF.R.S32.HI R5, RZ, 0x1f, R15.reuse ;  /* 0x0000001fff057819 */ /* 0x100fe2000001140f */
[----:B------:R-:W-:-:S04]  /*f9c0*/  IMAD.MOV.U32 R4, RZ, RZ, R15 ;  /* 0x000000ffff047224 */ /* 0x000fc800078e000f */
[----:B------:R-:W-:-:S04]  /*f9d0*/  IMAD.WIDE.U32 R4, R0, UR36, R4 ;  /* 0x0000002400047c25 */ /* 0x000fc8000f8e0004 */
[----:B------:R-:W-:Y:S01]  /*f9e0*/  IMAD.IADD R5, R21, 0x1, R5 ;  /* 0x0000000115057824 */ /* 0x000fe200078e0205 */
[----:B-1----:R-:W-:-:S04]  /*f9f0*/  LEA R2, P2, R4, R2, 0x2 ;  /* 0x0000000204027211 */ /* 0x002fc800078410ff */
[----:B------:R-:W-:-:S05]  /*fa00*/  LEA.HI.X R3, R4, R3, R5, 0x2, P2 ;  /* 0x0000000304037211 */ /* 0x000fca00010f1405 */
[----:B------:R1:W5:Y:S01]  /*fa10*/  LDG.E R2, desc[UR50][R2.64] ;  /* 0x0000003202027981 */ /* 0x000362000c1e1900 */
[----:B------:R-:W-:-:S04]  /*fa20*/  IMAD.MOV R4, RZ, RZ, -R15 ;  /* 0x000000ffff047224 */ /* 0x000fc800078e0a0f */
[----:B------:R-:W-:-:S07]  /*fa30*/  IMAD R14, R14, R4, R13 ;  /* 0x000000040e0e7224 */ /* 0x000fce00078e020d */
.L_x_786:
[----:B-1----:R-:W-:Y:S02]  /*fa40*/  LEA R3, R19, UR39, 0x3 ;  /* 0x0000002713037c11 */ /* 0x002fe4000f8e18ff */
[----:B------:R-:W-:Y:S02]  /*fa50*/  SHF.L.U32 R4, R18, 0x1f, RZ ;  /* 0x0000001f12047819 */ /* 0x000fe400000006ff */
[----:B------:R-:W-:Y:S02]  /*fa60*/  ISETP.NE.AND P2, PT, R17, RZ, PT ;  /* 0x000000ff1100720c */ /* 0x000fe40003f45270 */
[----:B------:R-:W1:Y:S02]  /*fa70*/  SYNCS.PHASECHK.TRANS64.TRYWAIT P3, [R3+URZ+0x16840], R4 ;  /* 0x01684004030075a7 */ /* 0x000e64000806017f */
[----:B-1----:R-:W-:Y:S09]  /*fa80*/  @!P3 BRA `(.L_x_787) ;  /* 0x00000010003cb947 */ /* 0x002ff20003800000 */
.L_x_821:
[----:B------:R-:W-:Y:S05]  /*fa90*/  @P2 BRA `(.L_x_788) ;  /* 0x0000000000142947 */ /* 0x000fea0003800000 */
[----:B------:R-:W-:Y:S01]  /*faa0*/  ISETP.NE.AND P3, PT, R23, RZ, PT ;  /* 0x000000ff1700720c */ /* 0x000fe20003f65270 */
[----:B-1----:R-:W-:-:S04]  /*fab0*/  IMAD.MOV.U32 R4, RZ, RZ, 0x4000 ;  /* 0x00004000ff047424 */ /* 0x002fc800078e00ff */
[----:B------:R2:W-:Y:S08]  /*fac0*/  SYNCS.ARRIVE.TRANS64 RZ, [R3+URZ+0x16830], R4 ;  /* 0x0168300403ff79a7 */ /* 0x0005f0000800003f */
[----:B------:R-:W-:Y:S05]  /*fad0*/  @!P3 BRA `(.L_x_788) ;  /* 0x000000000004b947 */ /* 0x000fea0003800000 */
[----:B------:R-:W-:Y:S01]  /*fae0*/  BPT.TRAP 0x1 ;  /* 0x000000040000795c */ /* 0x000fe20000300000 */
.L_x_788:
[----:B------:R-:W-:Y:S01]  /*faf0*/  R2UR UR9, R19 ;  /* 0x00000000130972ca */ /* 0x000fe200000e0000 */
[----:B------:R-:W-:Y:S01]  /*fb00*/  UIADD3 UR4, UR39, 0x16800, URZ ;  /* 0x0001680027047890 */ /* 0x000fe2000fffe03f */
[----:B------:R-:W-:Y:S01]  /*fb10*/  R2UR UR11, R14 ;  /* 0x000000000e0b72ca */ /* 0x000fe200000e0000 */
[----:B------:R-:W-:Y:S01]  /*fb20*/  UIADD3 UR6, UP0, UR48, 0x370, URZ ;  /* 0x0000037030067890 */ /* 0x000fe2000ff1e03f */
[----:B------:R-:W-:Y:S01]  /*fb30*/  R2UR UR12, R6 ;  /* 0x00000000060c72ca */ /* 0x000fe200000e0000 */
[----:B------:R-:W-:Y:S01]  /*fb40*/  UMOV UR14, 0x0 ;  /* 0x00000000000e7882 */ /* 0x000fe20000000000 */
[----:B-----5:R-:W-:Y:S01]  /*fb50*/  R2UR UR13, R2 ;  /* 0x00000000020d72ca */ /* 0x020fe200000e0000 */
[----:B------:R-:W-:Y:S01]  /*fb60*/  UIADD3.X UR7, URZ, UR49, URZ, UP0, !UPT ;  /* 0x000000313f077290 */ /* 0x000fe200087fe43f */
[----:B------:R-:W-:Y:S01]  /*fb70*/  SHF.L.U32 R12, R12, 0x1f, RZ ;  /* 0x0000001f0c0c7819 */ /* 0x000fe200000006ff */
[----:B------:R-:W-:Y:S01]  /*fb80*/  UMOV UR15, 0x14f00000 ;  /* 0x14f00000000f7882 */ /* 0x000fe20000000000 */
[----:B-12---:R-:W-:Y:S01]  /*fb90*/  LEA R3, R10, UR4, 0x3 ;  /* 0x000000040a037c11 */ /* 0x006fe2000f8e18ff */
[----:B------:R-:W-:-:S02]  /*fba0*/  UMOV UR10, URZ ;  /* 0x0000003f000a7c82 */ /* 0x000fc40008000000 */
[----:B------:R-:W-:Y:S02]  /*fbb0*/  ULEA UR8, UR9, UR39, 0xe ;  /* 0x0000002709087291 */ /* 0x000fe4000f8e703f */
[----:B------:R-:W-:Y:S02]  /*fbc0*/  ULEA UR9, UR9, UR4, 0x3 ;  /* 0x0000000409097291 */ /* 0x000fe4000f8e183f */
[----:B------:R-:W-:Y:S02]  /*fbd0*/  USHF.L.U32 UR11, UR11, 0x7, URZ ;  /* 0x000000070b0b7899 */ /* 0x000fe4000800063f */
[----:B------:R-:W-:Y:S02]  /*fbe0*/  UIADD3 UR8, UR8, 0xe400, URZ ;  /* 0x0000e40008087890 */ /* 0x000fe4000fffe03f */
[----:B------:R-:W-:-:S09]  /*fbf0*/  UIADD3 UR9, UR9, 0x30, URZ ;  /* 0x0000003009097890 */ /* 0x000fd2000fffe03f */
[----:B------:R1:W-:Y:S01]  /*fc00*/  UTMALDG.4D [UR8], [UR6], desc[UR14] ;  /* 0x00000e08060075b4 */ /* 0x0003e20008019000 */
[----:B------:R-:W2:Y:S02]  /*fc10*/  SYNCS.PHASECHK.TRANS64.TRYWAIT P3, [R3+URZ+0x60], R12 ;  /* 0x0000600c030075a7 */ /* 0x000ea4000806017f */
[----:B-12---:R-:W-:Y:S05]  /*fc20*/  @!P3 BRA `(.L_x_789) ;  /* 0x0000000c00e8b947 */ /* 0x006fea0003800000 */
.L_x_822:
[----:B------:R-:W-:Y:S05]  /*fc30*/  @P2 BRA `(.L_x_790) ;  /* 0x0000000000142947 */ /* 0x000fea0003800000 */
[----:B------:R-:W-:Y:S01]  /*fc40*/  ISETP.NE.AND P2, PT, R23, RZ, PT ;  /* 0x000000ff1700720c */ /* 0x000fe20003f45270 */
[----:B------:R-:W-:-:S04]  /*fc50*/  IMAD.MOV.U32 R4, RZ, RZ, 0x4000 ;  /* 0x00004000ff047424 */ /* 0x000fc800078e00ff */
[----:B------:R2:W-:Y:S08]  /*fc60*/  SYNCS.ARRIVE.TRANS64 RZ, [R3+URZ+0x50], R4 ;  /* 0x0000500403ff79a7 */ /* 0x0005f0000800003f */
[----:B------:R-:W-:Y:S05]  /*fc70*/  @!P2 BRA `(.L_x_790) ;  /* 0x000000000004a947 */ /* 0x000fea0003800000 */
[----:B------:R-:W-:Y:S01]  /*fc80*/  BPT.TRAP 0x1 ;  /* 0x000000040000795c */ /* 0x000fe20000300000 */
.L_x_790:
        /* <DEDUP_REMOVED lines=18> */
.L_x_785:
[----:B------:R-:W-:Y:S05]  /*fdb0*/  BSYNC B1 ;  /* 0x0000000000017941 */ /* 0x000fea0003800000 */
.L_x_784:
[----:B------:R-:W-:Y:S01]  /*fdc0*/  ISETP.GT.AND P2, PT, R13, UR44, PT ;  /* 0x0000002c0d007c0c */ /* 0x000fe2000bf44270 */
[----:B------:R-:W-:-:S12]  /*fdd0*/  VIADD R11, R11, 0xfffffffe ;  /* 0xfffffffe0b0b7836 */ /* 0x000fd80000000000 */
[----:B------:R-:W-:Y:S05]  /*fde0*/  @P2 BRA `(.L_x_791) ;  /* 0xfffffff400542947 */ /* 0x000fea000383ffff */
.L_x_776:
[----:B------:R-:W-:Y:S05]  /*fdf0*/  BSYNC B0 ;  /* 0x0000000000007941 */ /* 0x000fea0003800000 */
.L_x_767:
[----:B------:R-:W-:Y:S04]  /*fe00*/  BSSY B0, `(.L_x_792) ;  /* 0x000000e000007945 */ /* 0x000fe80003800000 */
[----:B------:R-:W-:Y:S05]  /*fe10*/  @P1 BRA `(.L_x_793) ;  /* 0x0000000000301947 */ /* 0x000fea0003800000 */
[----:B------:R-:W3:Y:S01]  /*fe20*/  S2R R11, SR_LANEID ;  /* 0x00000000000b7919 */ /* 0x000ee20000000000 */
[----:B------:R-:W-:Y:S01]  /*fe30*/  VOTEU.ANY UR4, UPT, PT ;  /* 0x0000000000047886 */ /* 0x000fe200038e0100 */
[----:B-12---:R-:W1:Y:S01]  /*fe40*/  LDC.64 R2, c[0x0][0xdf0] ;  /* 0x00037c00ff027b82 */ /* 0x006e620000000a00 */
[----:B------:R-:W3:Y:S08]  /*fe50*/  FLO.U32 R0, UR4 ;  /* 0x0000000400007d00 */ /* 0x000ef000080e0000 */
[----:B------:R-:W1:Y:S01]  /*fe60*/  POPC R5, UR4 ;  /* 0x0000000400057d09 */ /* 0x000e620008000000 */
[----:B---3--:R-:W-:-:S13]  /*fe70*/  ISETP.EQ.U32.AND P0, PT, R0, R11, PT ;  /* 0x0000000b0000720c */ /* 0x008fda0003f02070 */
[----:B-1----:R-:W2:Y:S01]  /*fe80*/  @P0 ATOMG.E.ADD.STRONG.GPU PT, R3, desc[UR50][R2.64], R5 ;  /* 0x00000005020309a8 */ /* 0x002ea200081ee1f2 */
[----:B------:R-:W1:Y:S02]  /*fe90*/  S2R R4, SR_LTMASK ;  /* 0x0000000000047919 */ /* 0x000e640000003900 */
[----:B-1----:R-:W-:-:S04]  /*fea0*/  LOP3.LUT R4, R4, UR4, RZ, 0xc0, !PT ;  /* 0x0000000404047c12 */ /* 0x002fc8000f8ec0ff */
[----:B------:R-:W1:Y:S01]  /*feb0*/  POPC R11, R4 ;  /* 0x00000004000b7309 */ /* 0x000e620000000000 */
[----:B--2---:R-:W1:Y:S02]  /*fec0*/  SHFL.IDX PT, R0, R3, R0, 0x1f ;  /* 0x00001f0003007589 */ /* 0x004e6400000e0000 */
[----:B-1----:R-:W-:-:S07]  /*fed0*/  IADD3 R22, R0, UR46, R11 ;  /* 0x0000002e00167c10 */ /* 0x002fce000fffe00b */
.L_x_793:
[----:B------:R-:W-:Y:S05]  /*fee0*/  BSYNC B0 ;  /* 0x0000000000007941 */ /* 0x000fea0003800000 */
.L_x_792:
[----:B------:R-:W-:Y:S04]  /*fef0*/  BSSY B0, `(.L_x_794) ;  /* 0x000001d000007945 */ /* 0x000fe80003800000 */
[----:B------:R-:W-:Y:S05]  /*ff00*/  @!P6 BRA `(.L_x_795) ;  /* 0x00000000006ce947 */ /* 0x000fea0003800000 */
[----:B-12---:R-:W-:Y:S02]  /*ff10*/  LEA R3, R19, UR39, 0x3 ;  /* 0x0000002713037c11 */ /* 0x006fe4000f8e18ff */
[----:B------:R-:W-:Y:S02]  /*ff20*/  SHF.L.U32 R0, R18, 0x1f, RZ ;  /* 0x0000001f12007819 */ /* 0x000fe400000006ff */
[----:B------:R-:W-:Y:S02]  /*ff30*/  ISETP.NE.AND P1, PT, R17, RZ, PT ;  /* 0x000000ff1100720c */ /* 0x000fe40003f25270 */
[----:B------:R-:W1:Y:S02]  /*ff40*/  SYNCS.PHASECHK.TRANS64.TRYWAIT P0, [R3+URZ+0x16860], R0 ;  /* 0x01686000030075a7 */ /* 0x000e64000800017f */
[----:B-1----:R-:W-:Y:S09]  /*ff50*/  @!P0 BRA `(.L_x_796) ;  /* 0x0000000c00308947 */ /* 0x002ff20003800000 */
.L_x_823:
[----:B------:R-:W-:Y:S05]  /*ff60*/  @P1 BRA `(.L_x_797) ;  /* 0x0000000000141947 */ /* 0x000fea0003800000 */
[----:B------:R-:W-:Y:S01]  /*ff70*/  ISETP.NE.AND P0, PT, R23, RZ, PT ;  /* 0x000000ff1700720c */ /* 0x000fe20003f05270 */
[----:B-1----:R-:W-:-:S04]  /*ff80*/  IMAD.MOV.U32 R0, RZ, RZ, 0x4000 ;  /* 0x00004000ff007424 */ /* 0x002fc800078e00ff */
[----:B------:R2:W-:Y:S08]  /*ff90*/  SYNCS.ARRIVE.TRANS64 RZ, [R3+URZ+0x16850], R0 ;  /* 0x0168500003ff79a7 */ /* 0x0005f0000800003f */
[----:B------:R-:W-:Y:S05]  /*ffa0*/  @!P0 BRA `(.L_x_797) ;  /* 0x0000000000048947 */ /* 0x000fea0003800000 */
[----:B------:R-:W-:Y:S01]  /*ffb0*/  BPT.TRAP 0x1 ;  /* 0x000000040000795c */ /* 0x000fe20000300000 */
.L_x_797:
        /* <DEDUP_REMOVED lines=10> */
[----:B------:R-:W-:Y:S02]  /*10060*/  ULEA UR8, UR8, UR39, 0xe ;  /* 0x0000002708087291 */ /* 0x000fe4000f8e703f */
[----:B------:R-:W-:Y:S02]  /*10070*/  USHF.L.U32 UR11, UR11, 0x7, URZ ;  /* 0x000000070b0b7899 */ /* 0x000fe4000800063f */
[----:B------:R-:W-:Y:S02]  /*10080*/  UIADD3 UR9, UR9, 0x16850, URZ ;  /* 0x0001685009097890 */ /* 0x000fe4000fffe03f */
[----:B------:R-:W-:-:S09]  /*10090*/  UIADD3 UR8, UR8, 0x400, URZ ;  /* 0x0000040008087890 */ /* 0x000fd2000fffe03f */
[----:B------:R3:W-:Y:S02]  /*100a0*/  UTMALDG.4D [UR8], [UR4], desc[UR6] ;  /* 0x00000608040075b4 */ /* 0x0007e40008019000 */
[----:B---3--:R-:W-:Y:S01]  /*100b0*/  NOP ;  /* 0x0000000000007918 */ /* 0x008fe20000000000 */
.L_x_795:
[----:B------:R-:W-:Y:S05]  /*100c0*/  BSYNC B0 ;  /* 0x0000000000007941 */ /* 0x000fea0003800000 */
.L_x_794:
[----:B------:R-:W-:Y:S02]  /*100d0*/  VIADD R19, R19, 0x1 ;  /* 0x0000000113137836 */ /* 0x000fe40000000000 */
[----:B--2---:R-:W-:-:S03]  /*100e0*/  IMAD.MOV.U32 R13, RZ, RZ, R22 ;  /* 0x000000ffff0d7224 */ /* 0x004fc600078e0016 */
[----:B------:R-:W-:-:S04]  /*100f0*/  ISETP.NE.AND P0, PT, R19, 0x2, PT ;  /* 0x000000021300780c */ /* 0x000fc80003f05270 */
[----:B-1----:R-:W-:Y:S02]  /*10100*/  SEL R3, RZ, 0x1, P0 ;  /* 0x00000001ff037807 */ /* 0x002fe40000000000 */
[----:B------:R-:W-:Y:S02]  /*10110*/  SEL R19, R19, RZ, P0 ;  /* 0x000000ff13137207 */ /* 0x000fe40000000000 */
[----:B------:R-:W-:-:S07]  /*10120*/  LOP3.LUT R18, R18, R3, RZ, 0x3c, !PT ;  /* 0x0000000312127212 */ /* 0x000fce00078e3cff */
.L_x_756:
[----:B------:R-:W-:Y:S05]  /*10130*/  BSYNC B6 ;  /* 0x0000000000067941 */ /* 0x000fea0003800000 */
.L_x_754:
[----:B------:R-:W-:-:S03]  /*10140*/  UMOV UR4, 0xffffffff ;  /* 0xffffffff00047882 */ /* 0x000fc60000000000 */
[----:B------:R-:W-:Y:S05]  /*10150*/  BRA.DIV UR4, `(.L_x_798) ;  /* 0x0000000a04c47947 */ /* 0x000fea000b800000 */
[----:B------:R1:W2:Y:S02]  /*10160*/  SHFL.IDX PT, R14, R13, RZ, 0x1f ;  /* 0x00001fff0d0e7589 */ /* 0x0002a400000e0000 */
.L_x_826:
[----:B------:R-:W-:Y:S01]  /*10170*/  ISETP.NE.AND P0, PT, R23, RZ, PT ;  /* 0x000000ff1700720c */ /* 0x000fe20003f05270 */
[----:B------:R-:W-:Y:S05]  /*10180*/  WARPSYNC.ALL ;  /* 0x0000000000007948 */ /* 0x000fea0003800000 */
[----:B------:R-:W-:Y:S01]  /*10190*/  BAR.SYNC.DEFER_BLOCKING 0x4, 0x1a0 ;  /* 0x0106800000007b1d */ /* 0x000fe20000010000 */
[----:B--2---:R-:W-:-:S05]  /*101a0*/  IMAD.MOV.U32 R22, RZ, RZ, R14 ;  /* 0x000000ffff167224 */ /* 0x004fca00078e000e */
[----:B------:R-:W-:Y:S01]  /*101b0*/  ULDC UR4, c[0x0][0xda8] ;  /* 0x00036a0000047ab9 */ /* 0x000fe20000000800 */
[----:B------:R-:W-:Y:S01]  /*101c0*/  @!P0 MOV R0, 0x400 ;  /* 0x0000040000008802 */ /* 0x000fe20000000f00 */
[----:B------:R-:W2:Y:S03]  /*101d0*/  @!P0 S2R R3, SR_CgaCtaId ;  /* 0x0000000000038919 */ /* 0x000ea60000008800 */
[----:B--2---:R-:W-:-:S05]  /*101e0*/  @!P0 LEA R0, R3, R0, 0x18 ;  /* 0x0000000003008211 */ /* 0x004fca00078ec0ff */
[----:B------:R2:W-:Y:S01]  /*101f0*/  @!P0 STS [R0+0x168d0], R13 ;  /* 0x0168d00d00008388 */ /* 0x0005e20000000800 */
[----:B------:R-:W-:Y:S06]  /*10200*/  BAR.ARV 0x5, 0x1a0 ;  /* 0x0146800000007b1d */ /* 0x000fec0000002000 */
[----:B------:R-:W-:-:S13]  /*10210*/  ISETP.GE.AND P0, PT, R22, UR4, PT ;  /* 0x0000000416007c0c */ /* 0x000fda000bf06270 */
[----:B--2---:R-:W-:Y:S05]  /*10220*/  @!P0 BRA `(.L_x_799) ;  /* 0xffffffd400fc8947 */ /* 0x004fea000383ffff */
.L_x_745:
[----:B------:R-:W2:Y:S01]  /*10230*/  S2R R3, SR_CgaCtaId ;  /* 0x0000000000037919 */ /* 0x000ea20000008800 */
[----:B------:R-:W-:Y:S01]  /*10240*/  UIADD3 UR47, UR47, 0x1, URZ ;  /* 0x000000012f2f7890 */ /* 0x000fe2000fffe03f */
[----:B------:R-:W-:-:S03]  /*10250*/  MOV R0, 0x400 ;  /* 0x0000040000007802 */ /* 0x000fc60000000f00 */
[----:B------:R-:W-:-:S04]  /*10260*/  ULEA.HI UR4, UR47, UR47, URZ, 0x1 ;  /* 0x0000002f2f047291 */ /* 0x000fc8000f8f083f */
[----:B------:R-:W-:-:S04]  /*10270*/  ULOP3.LUT UR4, UR4, 0xfffffffe, URZ, 0xc0, !UPT ;  /* 0xfffffffe04047892 */ /* 0x000fc8000f8ec03f */
[----:B------:R-:W-:-:S06]  /*10280*/  UIADD3 UR4, UR47, -UR4, URZ ;  /* 0x800000042f047290 */ /* 0x000fcc000fffe03f */
[----:B------:R-:W-:Y:S01]  /*10290*/  IMAD.U32 R2, RZ, RZ, UR4 ;  /* 0x00000004ff027e24 */ /* 0x000fe2000f8e00ff */
[----:B--2---:R-:W-:-:S04]  /*102a0*/  LEA R9, R3, R0, 0x18 ;  /* 0x0000000003097211 */ /* 0x004fc800078ec0ff */
[----:B------:R-:W-:-:S04]  /*102b0*/  SHF.L.U32 R0, R2, 0x1f, RZ ;  /* 0x0000001f02007819 */ /* 0x000fc800000006ff */
[----:B------:R-:W2:Y:S02]  /*102c0*/  SYNCS.PHASECHK.TRANS64.TRYWAIT P0, [R9+URZ+0x16820], R0 ;  /* 0x01682000090075a7 */ /* 0x000ea4000800017f */
[----:B--2---:R-:W-:Y:S05]  /*102d0*/  @!P0 BRA `(.L_x_800) ;  /* 0x0000000800888947 */ /* 0x004fea0003800000 */
.L_x_827:
[----:B------:R-:W3:Y:S02]  /*102e0*/  SHFL.IDX PT, R16, R16, RZ, 0x1f ;  /* 0x00001fff10107589 */ /* 0x000ee400000e0000 */
[----:B---3--:R-:W-:-:S13]  /*102f0*/  ISETP.NE.AND P0, PT, R16, RZ, PT ;  /* 0x000000ff1000720c */ /* 0x008fda0003f05270 */
[----:B------:R-:W-:Y:S05]  /*10300*/  @P0 EXIT ;  /* 0x000000000000094d */ /* 0x000fea0003800000 */
[----:B------:R-:W-:Y:S01]  /*10310*/  ELECT P0, URZ, PT ;  /* 0x00000000003f782f */ /* 0x000fe20003800000 */
[----:B------:R-:W-:-:S12]  /*10320*/  BSSY B0, `(.L_x_801) ;  /* 0x0000020000007945 */ /* 0x000fd80003800000 */
[----:B------:R-:W-:Y:S05]  /*10330*/  @!P0 BRA `(.L_x_802) ;  /* 0x0000000000788947 */ /* 0x000fea0003800000 */
[----:B------:R-:W-:-:S06]  /*10340*/  ULOP3.LUT UR4, UR38, 0x2, URZ, 0xfc, !UPT ;  /* 0x0000000226047892 */ /* 0x000fcc000f8efc3f */
[----:B--2---:R-:W-:-:S05]  /*10350*/  IMAD.U32 R0, RZ, RZ, UR4 ;  /* 0x00000004ff007e24 */ /* 0x004fca000f8e00ff */
[----:B------:R-:W-:-:S13]  /*10360*/  ISETP.NE.AND P2, PT, R0, 0x3, PT ;  /* 0x000000030000780c */ /* 0x000fda0003f45270 */
[----:B------:R-:W-:Y:S05]  /*10370*/  @!P2 BRA `(.L_x_803) ;  /* 0x000000000004a947 */ /* 0x000fea0003800000 */
[----:B------:R-:W-:Y:S01]  /*10380*/  BPT.TRAP 0x1 ;  /* 0x000000040000795c */ /* 0x000fe20000300000 */
.L_x_803:
        /* <DEDUP_REMOVED lines=12> */
.L_x_828:
[----:B------:R-:W3:Y:S02]  /*10450*/  SYNCS.PHASECHK.TRANS64.TRYWAIT P0, [R3+URZ], R2 ;  /* 0x00000002030075a7 */ /* 0x000ee4000800017f */
[----:B---3--:R-:W-:Y:S05]  /*10460*/  @!P0 BRA `(.L_x_805) ;  /* 0x00000008004c8947 */ /* 0x008fea0003800000 */
.L_x_829:
[----:B------:R-:W-:Y:S05]  /*10470*/  @!P2 BRA `(.L_x_806) ;  /* 0x000000000004a947 */ /* 0x000fea0003800000 */
[----:B------:R-:W-:Y:S01]  /*10480*/  BPT.TRAP 0x1 ;  /* 0x000000040000795c */ /* 0x000fe20000300000 */
.L_x_806:
[----:B------:R-:W-:-:S04]  /*10490*/  VIADD R0, R9, 0x16860 ;  /* 0x0001686009007836 */ /* 0x000fc80000000000 */
[----:B------:R-:W-:-:S04]  /*104a0*/  IMAD R19, R19, 0x8, R0 ;  /* 0x0000000813137824 */ /* 0x000fc800078e0200 */
[----:B------:R-:W4:Y:S02]  /*104b0*/  SYNCS.PHASECHK.TRANS64.TRYWAIT P0, [R19+URZ], R4 ;  /* 0x00000004130075a7 */ /* 0x000f24000800017f */
[----:B----4-:R-:W-:Y:S05]  /*104c0*/  @!P0 BRA `(.L_x_807) ;  /* 0x0000000800488947 */ /* 0x010fea0003800000 */
.L_x_830:
[----:B------:R-:W-:-:S07]  /*104d0*/  IMAD R7, R7, 0x8, R0 ;  /* 0x0000000807077824 */ /* 0x000fce00078e0200 */
.L_x_808:
[----:B------:R1:W1:Y:S02]  /*104e0*/  SYNCS.PHASECHK.TRANS64.TRYWAIT P0, [R7+URZ], R2 ;  /* 0x00000002070075a7 */ /* 0x000264000800017f */
[----:B-1----:R-:W-:Y:S05]  /*104f0*/  @!P0 NANOSLEEP.SYNCS 0x989680 ;  /* 0x009896800000895d */ /* 0x002fea0003900000 */
[----:B------:R-:W1:Y:S02]  /*10500*/  @!P0 SYNCS.PHASECHK.TRANS64 P0, [R7+URZ], R2 ;  /* 0x00000002070085a7 */ /* 0x000e64000800007f */
[----:B-1----:R-:W-:Y:S05]  /*10510*/  @!P0 BRA `(.L_x_808) ;  /* 0xfffffffc00f08947 */ /* 0x002fea000383ffff */
.L_x_802:
[----:B------:R-:W-:Y:S05]  /*10520*/  BSYNC B0 ;  /* 0x0000000000007941 */ /* 0x000fea0003800000 */
.L_x_801:
[----:B------:R-:W-:Y:S05]  /*10530*/  EXIT ;  /* 0x000000000000794d */ /* 0x000fea0003800000 */
.L_x_662:
[----:B-1----:R-:W-:-:S04]  /*10540*/  IMAD.U32 R3, RZ, RZ, UR40 ;  /* 0x00000028ff037e24 */ /* 0x002fc8000f8e00ff */
[----:B------:R1:W2:Y:S03]  /*10550*/  SYNCS.PHASECHK.TRANS64.TRYWAIT P1, [R3+URZ+0x16800], R0 ;  /* 0x01680000030075a7 */ /* 0x0002a6000802017f */
[----:B--2---:R-:W-:Y:S05]  /*10560*/  @!P1 NANOSLEEP.SYNCS 0x989680 ;  /* 0x009896800000995d */ /* 0x004fea0003900000 */
[----:B------:R-:W2:Y:S02]  /*10570*/  @!P1 SYNCS.PHASECHK.TRANS64 P1, [R3+URZ+0x16800], R0 ;  /* 0x01680000030095a7 */ /* 0x000ea4000802007f */
[----:B--2---:R-:W-:Y:S05]  /*10580*/  @!P1 BRA `(.L_x_662) ;  /* 0xfffffffc00ec9947 */ /* 0x004fea000383ffff */
[----:B------:R-:W-:Y:S05]  /*10590*/  BRA `(.L_x_809) ;  /* 0xffffff1000ac7947 */ /* 0x000fea000383ffff */
.L_x_666:
[----:B--2---:R2:W3:Y:S02]  /*105a0*/  SYNCS.PHASECHK.TRANS64.TRYWAIT P2, [R5+URZ+0x16830], R0 ;  /* 0x01683000050075a7 */ /* 0x0044e4000804017f */
[----:B---3--:R-:W-:Y:S05]  /*105b0*/  @!P2 NANOSLEEP.SYNCS 0x989680 ;  /* 0x009896800000a95d */ /* 0x008fea0003900000 */
[----:B------:R-:W3:Y:S02]  /*105c0*/  @!P2 SYNCS.PHASECHK.TRANS64 P2, [R5+URZ+0x16830], R0 ;  /* 0x016830000500a5a7 */ /* 0x000ee4000804007f */
[----:B---3--:R-:W-:Y:S05]  /*105d0*/  @!P2 BRA `(.L_x_666) ;  /* 0xfffffffc00f0a947 */ /* 0x008fea000383ffff */
[----:B------:R-:W-:Y:S05]  /*105e0*/  BRA `(.L_x_665) ;  /* 0xffffff1000cc7947 */ /* 0x000fea000383ffff */
.L_x_682:
[----:B--2---:R-:W-:-:S04]  /*105f0*/  IMAD.U32 R12, RZ, RZ, UR6 ;  /* 0x00000006ff0c7e24 */ /* 0x004fc8000f8e00ff */
[----:B------:R2:W3:Y:S03]  /*10600*/  SYNCS.PHASECHK.TRANS64.TRYWAIT P2, [R12+URZ+0x16830], R11 ;  /* 0x0168300b0c0075a7 */ /* 0x0004e6000804017f */
[----:B---3--:R-:W-:Y:S05]  /*10610*/  @!P2 NANOSLEEP.SYNCS 0x989680 ;  /* 0x009896800000a95d */ /* 0x008fea0003900000 */
[----:B------:R-:W3:Y:S02]  /*10620*/  @!P2 SYNCS.PHASECHK.TRANS64 P2, [R12+URZ+0x16830], R11 ;  /* 0x0168300b0c00a5a7 */ /* 0x000ee4000804007f */
[----:B---3--:R-:W-:Y:S05]  /*10630*/  @!P2 BRA `(.L_x_682) ;  /* 0xfffffffc00eca947 */ /* 0x008fea000383ffff */
[----:B------:R-:W-:Y:S05]  /*10640*/  BRA `(.L_x_679) ;  /* 0xffffff4400047947 */ /* 0x000fea000383ffff */
.L_x_686:
[----:B--2---:R-:W-:-:S04]  /*10650*/  IMAD.U32 R12, RZ, RZ, UR6 ;  /* 0x00000006ff0c7e24 */ /* 0x004fc8000f8e00ff */
[----:B------:R2:W3:Y:S03]  /*10660*/  SYNCS.PHASECHK.TRANS64.TRYWAIT P2, [R12+URZ+0x16850], R11 ;  /* 0x0168500b0c0075a7 */ /* 0x0004e6000804017f */
[----:B---3--:R-:W-:Y:S05]  /*10670*/  @!P2 NANOSLEEP.SYNCS 0x989680 ;  /* 0x009896800000a95d */ /* 0x008fea0003900000 */
[----:B------:R-:W3:Y:S02]  /*10680*/  @!P2 SYNCS.PHASECHK.TRANS64 P2, [R12+URZ+0x16850], R11 ;  /* 0x0168500b0c00a5a7 */ /* 0x000ee4000804007f */
[----:B---3--:R-:W-:Y:S05]  /*10690*/  @!P2 BRA `(.L_x_686) ;  /* 0xfffffffc00eca947 */ /* 0x008fea000383ffff */
[----:B------:R-:W-:Y:S05]  /*106a0*/  BRA `(.L_x_683) ;  /* 0xffffff4400747947 */ /* 0x000fea000383ffff */
.L_x_703:
[----:B--2---:R-:W-:-:S04]  /*106b0*/  IMAD.U32 R9, RZ, RZ, UR6 ;  /* 0x00000006ff097e24 */ /* 0x004fc8000f8e00ff */
[----:B------:R2:W3:Y:S03]  /*106c0*/  SYNCS.PHASECHK.TRANS64.TRYWAIT P2, [R9+URZ+0x16830], R6 ;  /* 0x01683006090075a7 */ /* 0x0004e6000804017f */
[----:B---3--:R-:W-:Y:S05]  /*106d0*/  @!P2 NANOSLEEP.SYNCS 0x989680 ;  /* 0x009896800000a95d */ /* 0x008fea0003900000 */
[----:B------:R-:W3:Y:S02]  /*106e0*/  @!P2 SYNCS.PHASECHK.TRANS64 P2, [R9+URZ+0x16830], R6 ;  /* 0x016830060900a5a7 */ /* 0x000ee4000804007f */
[----:B---3--:R-:W-:Y:S05]  /*106f0*/  @!P2 BRA `(.L_x_703) ;  /* 0xfffffffc00eca947 */ /* 0x008fea000383ffff */
[----:B------:R-:W-:Y:S05]  /*10700*/  BRA `(.L_x_700) ;  /* 0xffffff70009c7947 */ /* 0x000fea000383ffff */
.L_x_707:
[----:B--2---:R-:W-:-:S04]  /*10710*/  IMAD.U32 R9, RZ, RZ, UR6 ;  /* 0x00000006ff097e24 */ /* 0x004fc8000f8e00ff */
[----:B------:R2:W3:Y:S03]  /*10720*/  SYNCS.PHASECHK.TRANS64.TRYWAIT P2, [R9+URZ+0x16850], R6 ;  /* 0x01685006090075a7 */ /* 0x0004e6000804017f */
[----:B---3--:R-:W-:Y:S05]  /*10730*/  @!P2 NANOSLEEP.SYNCS 0x989680 ;  /* 0x009896800000a95d */ /* 0x008fea0003900000 */
[----:B------:R-:W3:Y:S02]  /*10740*/  @!P2 SYNCS.PHASECHK.TRANS64 P2, [R9+URZ+0x16850], R6 ;  /* 0x016850060900a5a7 */ /* 0x000ee4000804007f */
[----:B---3--:R-:W-:Y:S05]  /*10750*/  @!P2 BRA `(.L_x_707) ;  /* 0xfffffffc00eca947 */ /* 0x008fea000383ffff */
[----:B------:R-:W-:Y:S05]  /*10760*/  BRA `(.L_x_704) ;  /* 0xffffff74000c7947 */ /* 0x000fea000383ffff */
.L_x_713:
[----:B--2---:R-:W-:-:S04]  /*10770*/  IMAD.U32 R9, RZ, RZ, UR6 ;  /* 0x00000006ff097e24 */ /* 0x004fc8000f8e00ff */
[----:B------:R2:W3:Y:S03]  /*10780*/  SYNCS.PHASECHK.TRANS64.TRYWAIT P2, [R9+URZ+0x16830], R6 ;  /* 0x01683006090075a7 */ /* 0x0004e6000804017f */
[----:B---3--:R-:W-:Y:S05]  /*10790*/  @!P2 NANOSLEEP.SYNCS 0x989680 ;  /* 0x009896800000a95d */ /* 0x008fea0003900000 */
[----:B------:R-:W3:Y:S02]  /*107a0*/  @!P2 SYNCS.PHASECHK.TRANS64 P2, [R9+URZ+0x16830], R6 ;  /* 0x016830060900a5a7 */ /* 0x000ee4000804007f */
[----:B---3--:R-:W-:Y:S05]  /*107b0*/  @!P2 BRA `(.L_x_713) ;  /* 0xfffffffc00eca947 */ /* 0x008fea000383ffff */
[----:B------:R-:W-:Y:S05]  /*107c0*/  BRA `(.L_x_710) ;  /* 0xffffff8c00b47947 */ /* 0x000fea000383ffff */
.L_x_717:
[----:B--2---:R-:W-:-:S04]  /*107d0*/  IMAD.U32 R9, RZ, RZ, UR6 ;  /* 0x00000006ff097e24 */ /* 0x004fc8000f8e00ff */
[----:B------:R2:W3:Y:S03]  /*107e0*/  SYNCS.PHASECHK.TRANS64.TRYWAIT P2, [R9+URZ+0x16850], R6 ;  /* 0x01685006090075a7 */ /* 0x0004e6000804017f */
[----:B---3--:R-:W-:Y:S05]  /*107f0*/  @!P2 NANOSLEEP.SYNCS 0x989680 ;  /* 0x009896800000a95d */ /* 0x008fea0003900000 */
[----:B------:R-:W3:Y:S02]  /*10800*/  @!P2 SYNCS.PHASECHK.TRANS64 P2, [R9+URZ+0x16850], R6 ;  /* 0x016850060900a5a7 */ /* 0x000ee4000804007f */
[----:B---3--:R-:W-:Y:S05]  /*10810*/  @!P2 BRA `(.L_x_717) ;  /* 0xfffffffc00eca947 */ /* 0x008fea000383ffff */
[----:B------:R-:W-:Y:S05]  /*10820*/  BRA `(.L_x_714) ;  /* 0xffffff9000247947 */ /* 0x000fea000383ffff */
.L_x_730:
[----:B--2---:R-:W-:-:S04]  /*10830*/  IMAD.U32 R3, RZ, RZ, UR5 ;  /* 0x00000005ff037e24 */ /* 0x004fc8000f8e00ff */
[----:B------:R2:W3:Y:S03]  /*10840*/  SYNCS.PHASECHK.TRANS64.TRYWAIT P0, [R3+URZ+0x16850], R0 ;  /* 0x01685000030075a7 */ /* 0x0004e6000800017f */
[----:B---3--:R-:W-:Y:S05]  /*10850*/  @!P0 NANOSLEEP.SYNCS 0x989680 ;  /* 0x009896800000895d */ /* 0x008fea0003900000 */
[----:B------:R-:W3:Y:S02]  /*10860*/  @!P0 SYNCS.PHASECHK.TRANS64 P0, [R3+URZ+0x16850], R0 ;  /* 0x01685000030085a7 */ /* 0x000ee4000800007f */
[----:B---3--:R-:W-:Y:S05]  /*10870*/  @!P0 BRA `(.L_x_730) ;  /* 0xfffffffc00ec8947 */ /* 0x008fea000383ffff */
[----:B------:R-:W-:Y:S05]  /*10880*/  BRA `(.L_x_729) ;  /* 0xffffffb800907947 */ /* 0x000fea000383ffff */
.L_x_760:
[----:B------:R-:W-:Y:S02]  /*10890*/  IMAD.MOV.U32 R13, RZ, RZ, R16 ;  /* 0x000000ffff0d7224 */ /* 0x000fe400078e0010 */
[----:B------:R-:W-:Y:S02]  /*108a0*/  IMAD.MOV.U32 R12, RZ, RZ, RZ ;  /* 0x000000ffff0c7224 */ /* 0x000fe400078e00ff */
[----:B------:R-:W-:Y:S02]  /*108b0*/  IMAD.MOV.U32 R11, RZ, RZ, 0x1f ;  /* 0x0000001fff0b7424 */ /* 0x000fe400078e00ff */
[----:B------:R-:W-:-:S07]  /*108c0*/  IMAD.MOV.U32 R15, RZ, RZ, -0x1 ;  /* 0xffffffffff0f7424 */ /* 0x000fce00078e00ff */
[----:B------:R-:W-:Y:S05]  /*108d0*/  WARPSYNC.COLLECTIVE R15, `(.L_x_810) ;  /* 0x000000000f087348 */ /* 0x000fea0003c00000 */
[----:B------:R1:W2:Y:S02]  /*108e0*/  SHFL.IDX P6, R14, R13, R12, R11 ;  /* 0x0000000c0d0e7389 */ /* 0x0002a400000c000b */
[----:B-12---:R-:W-:Y:S01]  /*108f0*/  ENDCOLLECTIVE ;  /* 0x000000000000791b */ /* 0x006fe20003800000 */
.L_x_810:
[----:B------:R-:W-:Y:S05]  /*10900*/  BRA `(.L_x_811) ;  /* 0xffffffdc00b07947 */ /* 0x000fea000383ffff */
.L_x_761:
[----:B------:R-:W-:Y:S01]  /*10910*/  BSSY B0, `(.L_x_812) ;  /* 0x0000006000007945 */ /* 0x000fe20003800000 */
[----:B------:R-:W-:-:S07]  /*10920*/  IMAD.MOV.U32 R15, RZ, RZ, -0x1 ;  /* 0xffffffffff0f7424 */ /* 0x000fce00078e00ff */
[----:B------:R-:W-:Y:S05]  /*10930*/  WARPSYNC.COLLECTIVE R15, `(.L_x_813) ;  /* 0x000000000f0c7348 */ /* 0x000fea0003c00000 */
[----:B------:R-:W-:Y:S02]  /*10940*/  ELECT P6, UR62, PT ;  /* 0x00000000003e782f */ /* 0x000fe400038c0000 */
[----:B------:R-:W-:Y:S01]  /*10950*/  MOV R14, UR62 ;  /* 0x0000003e000e7c02 */ /* 0x000fe20008000f00 */
[----:B------:R-:W-:Y:S10]  /*10960*/  ENDCOLLECTIVE ;  /* 0x000000000000791b */ /* 0x000ff40003800000 */
.L_x_813:
[----:B------:R-:W-:Y:S05]  /*10970*/  BSYNC B0 ;  /* 0x0000000000007941 */ /* 0x000fea0003800000 */
.L_x_812:
[----:B------:R-:W-:Y:S05]  /*10980*/  BRA `(.L_x_814) ;  /* 0xffffffdc00a07947 */ /* 0x000fea000383ffff */
.L_x_764:
[----:B--2---:R2:W3:Y:S02]  /*10990*/  SYNCS.PHASECHK.TRANS64.TRYWAIT P2, [R13+URZ+0x16840], R12 ;  /* 0x0168400c0d0075a7 */ /* 0x0044e4000804017f */
[----:B---3--:R-:W-:Y:S05]  /*109a0*/  @!P2 NANOSLEEP.SYNCS 0x989680 ;  /* 0x009896800000a95d */ /* 0x008fea0003900000 */
[----:B------:R-:W3:Y:S02]  /*109b0*/  @!P2 SYNCS.PHASECHK.TRANS64 P2, [R13+URZ+0x16840], R12 ;  /* 0x0168400c0d00a5a7 */ /* 0x000ee4000804007f */
[----:B---3--:R-:W-:Y:S05]  /*109c0*/  @!P2 BRA `(.L_x_764) ;  /* 0xfffffffc00f0a947 */ /* 0x008fea000383ffff */
[----:B------:R-:W-:Y:S05]  /*109d0*/  BRA `(.L_x_815) ;  /* 0xffffffdc00f47947 */ /* 0x000fea000383ffff */
.L_x_766:
[----:B-1----:R-:W-:-:S04]  /*109e0*/  IMAD.U32 R5, RZ, RZ, UR39 ;  /* 0x00000027ff057e24 */ /* 0x002fc8000f8e00ff */
[----:B------:R1:W3:Y:S03]  /*109f0*/  SYNCS.PHASECHK.TRANS64.TRYWAIT P2, [R5+URZ+0x16820], R4 ;  /* 0x01682004050075a7 */ /* 0x0002e6000804017f */
[----:B---3--:R-:W-:Y:S05]  /*10a00*/  @!P2 NANOSLEEP.SYNCS 0x989680 ;  /* 0x009896800000a95d */ /* 0x008fea0003900000 */
[----:B------:R-:W3:Y:S02]  /*10a10*/  @!P2 SYNCS.PHASECHK.TRANS64 P2, [R5+URZ+0x16820], R4 ;  /* 0x016820040500a5a7 */ /* 0x000ee4000804007f */
[----:B---3--:R-:W-:Y:S05]  /*10a20*/  @!P2 BRA `(.L_x_766) ;  /* 0xfffffffc00eca947 */ /* 0x008fea000383ffff */
[----:B------:R-:W-:Y:S05]  /*10a30*/  BRA `(.L_x_816) ;  /* 0xffffffe000947947 */ /* 0x000fea000383ffff */
.L_x_772:
[----:B-1----:R1:W2:Y:S02]  /*10a40*/  SYNCS.PHASECHK.TRANS64.TRYWAIT P3, [R3+URZ+0x16840], R2 ;  /* 0x01684002030075a7 */ /* 0x0022a4000806017f */
[----:B--2---:R-:W-:Y:S05]  /*10a50*/  @!P3 NANOSLEEP.SYNCS 0x989680 ;  /* 0x009896800000b95d */ /* 0x004fea0003900000 */
[----:B------:R-:W2:Y:S02]  /*10a60*/  @!P3 SYNCS.PHASECHK.TRANS64 P3, [R3+URZ+0x16840], R2 ;  /* 0x016840020300b5a7 */ /* 0x000ea4000806007f */
[----:B--2---:R-:W-:Y:S05]  /*10a70*/  @!P3 BRA `(.L_x_772) ;  /* 0xfffffffc00f0b947 */ /* 0x004fea000383ffff */
[----:B------:R-:W-:Y:S05]  /*10a80*/  BRA `(.L_x_817) ;  /* 0xffffffe400347947 */ /* 0x000fea000383ffff */
.L_x_774:
[----:B-1----:R1:W2:Y:S02]  /*10a90*/  SYNCS.PHASECHK.TRANS64.TRYWAIT P3, [R2+URZ+0x60], R3 ;  /* 0x00006003020075a7 */ /* 0x0022a4000806017f */
[----:B--2---:R-:W-:Y:S05]  /*10aa0*/  @!P3 NANOSLEEP.SYNCS 0x989680 ;  /* 0x009896800000b95d */ /* 0x004fea0003900000 */
[----:B------:R-:W2:Y:S02]  /*10ab0*/  @!P3 SYNCS.PHASECHK.TRANS64 P3, [R2+URZ+0x60], R3 ;  /* 0x000060030200b5a7 */ /* 0x000ea4000806007f */
[----:B--2---:R-:W-:Y:S05]  /*10ac0*/  @!P3 BRA `(.L_x_774) ;  /* 0xfffffffc00f0b947 */ /* 0x004fea000383ffff */
[----:B------:R-:W-:Y:S05]  /*10ad0*/  BRA `(.L_x_818) ;  /* 0xffffffe400887947 */ /* 0x000fea000383ffff */
.L_x_780:
[----:B-1----:R1:W2:Y:S02]  /*10ae0*/  SYNCS.PHASECHK.TRANS64.TRYWAIT P3, [R4+URZ+0x16840], R3 ;  /* 0x01684003040075a7 */ /* 0x0022a4000806017f */
[----:B--2---:R-:W-:Y:S05]  /*10af0*/  @!P3 NANOSLEEP.SYNCS 0x989680 ;  /* 0x009896800000b95d */ /* 0x004fea0003900000 */
[----:B------:R-:W2:Y:S02]  /*10b00*/  @!P3 SYNCS.PHASECHK.TRANS64 P3, [R4+URZ+0x16840], R3 ;  /* 0x016840030400b5a7 */ /* 0x000ea4000806007f */
[----:B--2---:R-:W-:Y:S05]  /*10b10*/  @!P3 BRA `(.L_x_780) ;  /* 0xfffffffc00f0b947 */ /* 0x004fea000383ffff */
[----:B------:R-:W-:Y:S05]  /*10b20*/  BRA `(.L_x_819) ;  /* 0xffffffe800887947 */ /* 0x000fea000383ffff */
.L_x_782:
[----:B-1----:R1:W2:Y:S02]  /*10b30*/  SYNCS.PHASECHK.TRANS64.TRYWAIT P3, [R3+URZ+0x60], R18 ;  /* 0x00006012030075a7 */ /* 0x0022a4000806017f */
[----:B--2---:R-:W-:Y:S05]  /*10b40*/  @!P3 NANOSLEEP.SYNCS 0x989680 ;  /* 0x009896800000b95d */ /* 0x004fea0003900000 */
[----:B------:R-:W2:Y:S02]  /*10b50*/  @!P3 SYNCS.PHASECHK.TRANS64 P3, [R3+URZ+0x60], R18 ;  /* 0x000060120300b5a7 */ /* 0x000ea4000806007f */
[----:B--2---:R-:W-:Y:S05]  /*10b60*/  @!P3 BRA `(.L_x_782) ;  /* 0xfffffffc00f0b947 */ /* 0x004fea000383ffff */
[----:B------:R-:W-:Y:S05]  /*10b70*/  BRA `(.L_x_820) ;  /* 0xffffffe800dc7947 */ /* 0x000fea000383ffff */
.L_x_787:
[----:B-1----:R1:W2:Y:S02]  /*10b80*/  SYNCS.PHASECHK.TRANS64.TRYWAIT P3, [R3+URZ+0x16840], R4 ;  /* 0x01684004030075a7 */ /* 0x0022a4000806017f */
[----:B--2---:R-:W-:Y:S05]  /*10b90*/  @!P3 NANOSLEEP.SYNCS 0x989680 ;  /* 0x009896800000b95d */ /* 0x004fea0003900000 */
[----:B------:R-:W2:Y:S02]  /*10ba0*/  @!P3 SYNCS.PHASECHK.TRANS64 P3, [R3+URZ+0x16840], R4 ;  /* 0x016840040300b5a7 */ /* 0x000ea4000806007f */
[----:B--2---:R-:W-:Y:S05]  /*10bb0*/  @!P3 BRA `(.L_x_787) ;  /* 0xfffffffc00f0b947 */ /* 0x004fea000383ffff */
[----:B------:R-:W-:Y:S05]  /*10bc0*/  BRA `(.L_x_821) ;  /* 0xffffffec00b07947 */ /* 0x000fea000383ffff */
.L_x_789:
[----:B-1----:R1:W2:Y:S02]  /*10bd0*/  SYNCS.PHASECHK.TRANS64.TRYWAIT P3, [R3+URZ+0x60], R12 ;  /* 0x0000600c030075a7 */ /* 0x0022a4000806017f */
[----:B--2---:R-:W-:Y:S05]  /*10be0*/  @!P3 NANOSLEEP.SYNCS 0x989680 ;  /* 0x009896800000b95d */ /* 0x004fea0003900000 */
[----:B------:R-:W2:Y:S02]  /*10bf0*/  @!P3 SYNCS.PHASECHK.TRANS64 P3, [R3+URZ+0x60], R12 ;  /* 0x0000600c0300b5a7 */ /* 0x000ea4000806007f */
[----:B--2---:R-:W-:Y:S05]  /*10c00*/  @!P3 BRA `(.L_x_789) ;  /* 0xfffffffc00f0b947 */ /* 0x004fea000383ffff */
[----:B------:R-:W-:Y:S05]  /*10c10*/  BRA `(.L_x_822) ;  /* 0xfffffff000047947 */ /* 0x000fea000383ffff */
.L_x_796:
[----:B-1----:R1:W2:Y:S02]  /*10c20*/  SYNCS.PHASECHK.TRANS64.TRYWAIT P0, [R3+URZ+0x16860], R0 ;  /* 0x01686000030075a7 */ /* 0x0022a4000800017f */
[----:B--2---:R-:W-:Y:S05]  /*10c30*/  @!P0 NANOSLEEP.SYNCS 0x989680 ;  /* 0x009896800000895d */ /* 0x004fea0003900000 */
[----:B------:R-:W2:Y:S02]  /*10c40*/  @!P0 SYNCS.PHASECHK.TRANS64 P0, [R3+URZ+0x16860], R0 ;  /* 0x01686000030085a7 */ /* 0x000ea4000800007f */
[----:B--2---:R-:W-:Y:S05]  /*10c50*/  @!P0 BRA `(.L_x_796) ;  /* 0xfffffffc00f08947 */ /* 0x004fea000383ffff */
[----:B------:R-:W-:Y:S05]  /*10c60*/  BRA `(.L_x_823) ;  /* 0xfffffff000bc7947 */ /* 0x000fea000383ffff */
.L_x_798:
[----:B------:R-:W-:Y:S01]  /*10c70*/  BSSY B0, `(.L_x_824) ;  /* 0x0000007000007945 */ /* 0x000fe20003800000 */
[----:B------:R-:W-:Y:S02]  /*10c80*/  IMAD.MOV.U32 R12, RZ, RZ, RZ ;  /* 0x000000ffff0c7224 */ /* 0x000fe400078e00ff */
[----:B------:R-:W-:Y:S02]  /*10c90*/  IMAD.MOV.U32 R11, RZ, RZ, 0x1f ;  /* 0x0000001fff0b7424 */ /* 0x000fe400078e00ff */
[----:B------:R-:W-:-:S07]  /*10ca0*/  IMAD.MOV.U32 R15, RZ, RZ, -0x1 ;  /* 0xffffffffff0f7424 */ /* 0x000fce00078e00ff */
[----:B------:R-:W-:Y:S05]  /*10cb0*/  WARPSYNC.COLLECTIVE R15, `(.L_x_825) ;  /* 0x000000000f087348 */ /* 0x000fea0003c00000 */
[----:B------:R1:W2:Y:S02]  /*10cc0*/  SHFL.IDX P6, R14, R13, R12, R11 ;  /* 0x0000000c0d0e7389 */ /* 0x0002a400000c000b */
[----:B-12---:R-:W-:Y:S01]  /*10cd0*/  ENDCOLLECTIVE ;  /* 0x000000000000791b */ /* 0x006fe20003800000 */
.L_x_825:
[----:B------:R-:W-:Y:S05]  /*10ce0*/  BSYNC B0 ;  /* 0x0000000000007941 */ /* 0x000fea0003800000 */
.L_x_824:
[----:B------:R-:W-:Y:S05]  /*10cf0*/  BRA `(.L_x_826) ;  /* 0xfffffff4001c7947 */ /* 0x000fea000383ffff */
.L_x_800:
[----:B--2---:R2:W3:Y:S02]  /*10d00*/  SYNCS.PHASECHK.TRANS64.TRYWAIT P0, [R9+URZ+0x16820], R0 ;  /* 0x01682000090075a7 */ /* 0x0044e4000800017f */
[----:B---3--:R-:W-:Y:S05]  /*10d10*/  @!P0 NANOSLEEP.SYNCS 0x989680 ;  /* 0x009896800000895d */ /* 0x008fea0003900000 */
[----:B------:R-:W3:Y:S02]  /*10d20*/  @!P0 SYNCS.PHASECHK.TRANS64 P0, [R9+URZ+0x16820], R0 ;  /* 0x01682000090085a7 */ /* 0x000ee4000800007f */
[----:B---3--:R-:W-:Y:S05]  /*10d30*/  @!P0 BRA `(.L_x_800) ;  /* 0xfffffffc00f08947 */ /* 0x008fea000383ffff */
[----:B------:R-:W-:Y:S05]  /*10d40*/  BRA `(.L_x_827) ;  /* 0xfffffff400647947 */ /* 0x000fea000383ffff */
.L_x_804:
[----:B--2---:R2:W3:Y:S02]  /*10d50*/  SYNCS.PHASECHK.TRANS64.TRYWAIT P0, [R5+URZ], R4 ;  /* 0x00000004050075a7 */ /* 0x0044e4000800017f */
[----:B---3--:R-:W-:Y:S05]  /*10d60*/  @!P0 NANOSLEEP.SYNCS 0x989680 ;  /* 0x009896800000895d */ /* 0x008fea0003900000 */
[----:B------:R-:W3:Y:S02]  /*10d70*/  @!P0 SYNCS.PHASECHK.TRANS64 P0, [R5+URZ], R4 ;  /* 0x00000004050085a7 */ /* 0x000ee4000800007f */
[----:B---3--:R-:W-:Y:S05]  /*10d80*/  @!P0 BRA `(.L_x_804) ;  /* 0xfffffffc00f08947 */ /* 0x008fea000383ffff */
[----:B------:R-:W-:Y:S05]  /*10d90*/  BRA `(.L_x_828) ;  /* 0xfffffff400ac7947 */ /* 0x000fea000383ffff */
.L_x_805:
[----:B---3--:R3:W4:Y:S02]  /*10da0*/  SYNCS.PHASECHK.TRANS64.TRYWAIT P0, [R3+URZ], R2 ;  /* 0x00000002030075a7 */ /* 0x008724000800017f */
[----:B----4-:R-:W-:Y:S05]  /*10db0*/  @!P0 NANOSLEEP.SYNCS 0x989680 ;  /* 0x009896800000895d */ /* 0x010fea0003900000 */
[----:B------:R-:W4:Y:S02]  /*10dc0*/  @!P0 SYNCS.PHASECHK.TRANS64 P0, [R3+URZ], R2 ;  /* 0x00000002030085a7 */ /* 0x000f24000800007f */
[----:B----4-:R-:W-:Y:S05]  /*10dd0*/  @!P0 BRA `(.L_x_805) ;  /* 0xfffffffc00f08947 */ /* 0x010fea000383ffff */
[----:B------:R-:W-:Y:S05]  /*10de0*/  BRA `(.L_x_829) ;  /* 0xfffffff400a07947 */ /* 0x000fea000383ffff */
.L_x_807:
[----:B----4-:R4:W1:Y:S02]  /*10df0*/  SYNCS.PHASECHK.TRANS64.TRYWAIT P0, [R19+URZ], R4 ;  /* 0x00000004130075a7 */ /* 0x010864000800017f */
[----:B-1----:R-:W-:Y:S05]  /*10e00*/  @!P0 NANOSLEEP.SYNCS 0x989680 ;  /* 0x009896800000895d */ /* 0x002fea0003900000 */
[----:B------:R-:W1:Y:S02]  /*10e10*/  @!P0 SYNCS.PHASECHK.TRANS64 P0, [R19+URZ], R4 ;  /* 0x00000004130085a7 */ /* 0x000e64000800007f */
[----:B-1----:R-:W-:Y:S05]  /*10e20*/  @!P0 BRA `(.L_x_807) ;  /* 0xfffffffc00f08947 */ /* 0x002fea000383ffff */
[----:B------:R-:W-:Y:S05]  /*10e30*/  BRA `(.L_x_830) ;  /* 0xfffffff400a47947 */ /* 0x000fea000383ffff */
.L_x_831:
        /* <DEDUP_REMOVED lines=12> */
.L_x_2279:


//--------------------- .text._ZN7cutlass13device_kernelIN5flash11enable_sm90INS1_16FlashAttnFwdSm90INS1_25CollectiveMainloopFwdSm90ILi2EN4cute5tupleIJNS5_1CILi1EEES8_S8_EEENS6_IJNS7_ILi192EEENS7_ILi128EEENS7_ILi64EEEEEELi64ENS_10bfloat16_tEfNS_4arch4Sm90ELb0ELb1ELb0ELb1ELb0ELb0ELb0ELb1ELb1ELb0ELb0ELb0EEENS1_21CollectiveEpilogueFwdINS6_IJSA_SC_SB_EEES9_SE_SG_Li384ELb1ELb0ELb0ELb0EEENS1_36VarlenDynamicPersistentTileSchedulerILi192ELi128ELi384ELi32ELb0ELb0ELb1ELb1ELb0ELb1EEEEEEEEEvNT_6ParamsE --------------------------
	.section	.text._ZN7cutlass13device_kernelIN5flash11enable_sm90INS1_16FlashAttnFwdSm90INS1_25CollectiveMainloopFwdSm90ILi2EN4cute5tupleIJNS5_1CILi1EEES8_S8_EEENS6_IJNS7_ILi192EEENS7_ILi128EEENS7_ILi64EEEEEELi64ENS_10bfloat16_tEfNS_4arch4Sm90ELb0ELb1ELb0ELb1ELb0ELb0ELb0ELb1ELb1ELb0ELb0ELb0EEENS1_21CollectiveEpilogueFwdINS6_IJSA_SC_SB_EEES9_SE_SG_Li384ELb1ELb0ELb0ELb0EEENS1_36VarlenDynamicPersistentTileSchedulerILi192ELi128ELi384ELi32ELb0ELb0ELb1ELb1ELb0ELb1EEEEEEEEEvNT_6ParamsE,"ax",@progbits
	.align	128
.text._ZN7cutlass13device_kernelIN5flash11enable_sm90INS1_16FlashAttnFwdSm90INS1_25CollectiveMainloopFwdSm90ILi2EN4cute5tupleIJNS5_1CILi1EEES8_S8_EEENS6_IJNS7_ILi192EEENS7_ILi128EEENS7_ILi64EEEEEELi64ENS_10bfloat16_tEfNS_4arch4Sm90ELb0ELb1ELb0ELb1ELb0ELb0ELb0ELb1ELb1ELb0ELb0ELb0EEENS1_21CollectiveEpilogueFwdINS6_IJSA_SC_SB_EEES9_SE_SG_Li384ELb1ELb0ELb0ELb0EEENS1_36VarlenDynamicPersistentTileSchedulerILi192ELi128ELi384ELi32ELb0ELb0ELb1ELb1ELb0ELb1EEEEEEEEEvNT_6ParamsE:
        .type           _ZN7cutlass13device_kernelIN5flash11enable_sm90INS1_16FlashAttnFwdSm90INS1_25CollectiveMainloopFwdSm90ILi2EN4cute5tupleIJNS5_1CILi1EEES8_S8_EEENS6_IJNS7_ILi192EEENS7_ILi128EEENS7_ILi64EEEEEELi64ENS_10bfloat16_tEfNS_4arch4Sm90ELb0ELb1ELb0ELb1ELb0ELb0ELb0ELb1ELb1ELb0ELb0ELb0EEENS1_21CollectiveEpilogueFwdINS6_IJSA_SC_SB_EEES9_SE_SG_Li384ELb1ELb0ELb0ELb0EEENS1_36VarlenDynamicPersistentTileSchedulerILi192ELi128ELi384ELi32ELb0ELb0ELb1ELb1ELb0ELb1EEEEEEEEEvNT_6ParamsE,@function
        .size           _ZN7cutlass13device_kernelIN5flash11enable_sm90INS1_16FlashAttnFwdSm90INS1_25CollectiveMainloopFwdSm90ILi2EN4cute5tupleIJNS5_1CILi1EEES8_S8_EEENS6_IJNS7_ILi192EEENS7_ILi128EEENS7_ILi64EEEEEELi64ENS_10bfloat16_tEfNS_4arch4Sm90ELb0ELb1ELb0ELb1ELb0ELb0ELb0ELb1ELb1ELb0ELb0ELb0EEENS1_21CollectiveEpilogueFwdINS6_IJSA_SC_SB_EEES9_SE_SG_Li384ELb1ELb0ELb0ELb0EEENS1_36VarlenDynamicPersistentTileSchedulerILi192ELi128ELi384ELi32ELb0ELb0ELb1ELb1ELb0ELb1EEEEEEEEEvNT_6ParamsE,(.L_x_2280 - _ZN7cutlass13device_kernelIN5flash11enable_sm90INS1_16FlashAttnFwdSm90INS1_25CollectiveMainloopFwdSm90ILi2EN4cute5tupleIJNS5_1CILi1EEES8_S8_EEENS6_IJNS7_ILi192EEENS7_ILi128EEENS7_ILi64EEEEEELi64ENS_10bfloat16_tEfNS_4arch4Sm90ELb0ELb1ELb0ELb1ELb0ELb0ELb0ELb1ELb1ELb0ELb0ELb0EEENS1_21CollectiveEpilogueFwdINS6_IJSA_SC_SB_EEES9_SE_SG_Li384ELb1ELb0ELb0ELb0EEENS1_36VarlenDynamicPersistentTileSchedulerILi192ELi128ELi384ELi32ELb0ELb0ELb1ELb1ELb0ELb1EEEEEEEEEvNT_6ParamsE)
        .other          _ZN7cutlass13device_kernelIN5flash11enable_sm90INS1_16FlashAttnFwdSm90INS1_25CollectiveMainloopFwdSm90ILi2EN4cute5tupleIJNS5_1CILi1EEES8_S8_EEENS6_IJNS7_ILi192EEENS7_ILi128EEENS7_ILi64EEEEEELi64ENS_10bfloat16_tEfNS_4arch4Sm90ELb0ELb1ELb0ELb1ELb0ELb0ELb0ELb1ELb1ELb0ELb0ELb0EEENS1_21CollectiveEpilogueFwdINS6_IJSA_SC_SB_EEES9_SE_SG_Li384ELb1ELb0ELb0ELb0EEENS1_36VarlenDynamicPersistentTileSchedulerILi192ELi128ELi384ELi32ELb0ELb0ELb1ELb1ELb0ELb1EEEEEEEEEvNT_6ParamsE,@"STO_CUDA_ENTRY STV_DEFAULT"
_ZN7cutlass13device_kernelIN5flash11enable_sm90INS1_16FlashAttnFwdSm90INS1_25CollectiveMainloopFwdSm90ILi2EN4cute5tupleIJNS5_1CILi1EEES8_S8_EEENS6_IJNS7_ILi192EEENS7_ILi128EEENS7_ILi64EEEEEELi64ENS_10bfloat16_tEfNS_4arch4Sm90ELb0ELb1ELb0ELb1ELb0ELb0ELb0ELb1ELb1ELb0ELb0ELb0EEENS1_21CollectiveEpilogueFwdINS6_IJSA_SC_SB_EEES9_SE_SG_Li384ELb1ELb0ELb0ELb0EEENS1_36VarlenDynamicPersistentTileSchedulerILi192ELi128ELi384ELi32ELb0ELb0ELb1ELb1ELb0ELb1EEEEEEEEEvNT_6ParamsE:
        /* <DEDUP_REMOVED lines=21> */
.L_x_833:
[----:B------:R-:W-:Y:S05]  /*0150*/  BSYNC B0 ;  /* 0x0000000000007941 */ /* 0x000fea0003800000 */
.L_x_832:
        /* <DEDUP_REMOVED lines=41> */
.L_x_834:
        /* <DEDUP_REMOVED lines=22> */
.L_x_835:
        /* <DEDUP_REMOVED lines=18> */
.L_x_836:
        /* <DEDUP_REMOVED lines=22> */
.L_x_837:
        /* <DEDUP_REMOVED lines=22> */
.L_x_838:
[----:B------:R-:W-:Y:S01]  /*0930*/  PLOP3.LUT P0, PT, PT, PT, UP0, 0x80, 0x0 ;  /* 0x000000000000781c */ /* 0x000fe20003f0f008 */
[----:B------:R-:W-:Y:S01]  /*0940*/  UMOV UR36, 0x1 ;  /* 0x0000000100247882 */ /* 0x000fe20000000000 */
[----:B------:R-:W-:Y:S01]  /*0950*/  NOP ;  /* 0x0000000000007918 */ /* 0x000fe20000000000 */
[----:B------:R-:W-:Y:S01]  /*0960*/  USEL UR36, UR36, 0x2, !UP0 ;  /* 0x0000000224247887 */ /* 0x000fe2000c000000 */
[----:B------:R-:W-:Y:S01]  /*0970*/  ULDC.64 UR46, c[0x0][0x208] ;  /* 0x00008200002e7ab9 */ /* 0x000fe20000000a00 */
[----:B012-4-:R-:W-:Y:S08]  /*0980*/  BAR.SYNC.DEFER_BLOCKING 0x0 ;  /* 0x0000000000007b1d */ /* 0x017ff00000010000 */
[----:B------:R-:W-:Y:S05]  /*0990*/  @!P0 BRA `(.L_x_839) ;  /* 0x000000d800ec8947 */ /* 0x000fea0003800000 */
.L_x_840:
        /* <DEDUP_REMOVED lines=8> */
[----:B-1----:R-:W-:Y:S01]  /*0a20*/  ULEA UR4, UR5, UR4, 0x18 ;  /* 0x0000000405047291 */ /* 0x002fe2000f8ec03f */
[----:B0-----:R-:W-:-:S04]  /*0a30*/  LOP3.LUT R0, R2, 0xffffff80, RZ, 0xc0, !PT ;  /* 0xffffff8002007812 */ /* 0x001fc800078ec0ff */
[----:B------:R-:W-:-:S13]  /*0a40*/  ISETP.NE.AND P0, PT, R0, 0x80, PT ;  /* 0x000000800000780c */ /* 0x000fda0003f05270 */
[----:B------:R-:W-:Y:S08]  /*0a50*/  @!P0 BAR.ARV 0x9, 0x100 ;  /* 0x0244000000008b1d */ /* 0x000ff00000002000 */
[----:B------:R-:W-:Y:S06]  /*0a60*/  BAR.SYNC.DEFER_BLOCKING 0x5, 0x1a0 ;  /* 0x0146800000007b1d */ /* 0x000fec0000010000 */
[----:B------:R-:W0:Y:S01]  /*0a70*/  LDS.128 R152, [UR4+0x168d0] ;  /* 0x0168d004ff987984 */ /* 0x000e220008000c00 */
[----:B------:R-:W-:Y:S01]  /*0a80*/  ULDC UR4, c[0x0][0xc14] ;  /* 0x0003050000047ab9 */ /* 0x000fe20000000800 */
[----:B------:R-:W-:Y:S06]  /*0a90*/  BAR.ARV 0x4, 0x1a0 ;  /* 0x0106800000007b1d */ /* 0x000fec0000002000 */
[----:B0-----:R-:W-:-:S13]  /*0aa0*/  ISETP.GE.AND P0, PT, R155, UR4, PT ;  /* 0x000000049b007c0c */ /* 0x001fda000bf06270 */
[----:B------:R-:W-:Y:S05]  /*0ab0*/  @P0 EXIT ;  /* 0x000000000000094d */ /* 0x000fea0003800000 */
[----:B------:R-:W-:Y:S01]  /*0ac0*/  VIADD R12, R2, 0xffffff80 ;  /* 0xffffff80020c7836 */ /* 0x000fe20000000000 */
[----:B------:R-:W-:Y:S01]  /*0ad0*/  R2UR UR6, R154 ;  /* 0x000000009a0672ca */ /* 0x000fe200000e0000 */
[----:B------:R-:W-:Y:S01]  /*0ae0*/  ULOP3.LUT UR40, UR36, 0x1, URZ, 0xfc, !UPT ;  /* 0x0000000124287892 */ /* 0x000fe2000f8efc3f */
[----:B------:R-:W-:Y:S01]  /*0af0*/  R2UR UR5, R155 ;  /* 0x000000009b0572ca */ /* 0x000fe200000e0000 */
[----:B------:R-:W-:Y:S01]  /*0b00*/  UMOV UR37, URZ ;  /* 0x0000003f00257c82 */ /* 0x000fe20008000000 */
[----:B------:R-:W-:Y:S01]  /*0b10*/  SHF.R.S32.HI R0, RZ, 0x1f, R12 ;  /* 0x0000001fff007819 */ /* 0x000fe2000001140c */
[----:B------:R-:W-:Y:S01]  /*0b20*/  UMOV UR38, URZ ;  /* 0x0000003f00267c82 */ /* 0x000fe20008000000 */
[----:B------:R-:W-:Y:S02]  /*0b30*/  UMOV UR39, URZ ;  /* 0x0000003f00277c82 */ /* 0x000fe40008000000 */
[CC--:B------:R-:W-:Y:S02]  /*0b40*/  LEA.HI R2, R0.reuse, R12.reuse, RZ, 0x7 ;  /* 0x0000000c00027211 */ /* 0x0c0fe400078f38ff */
[----:B------:R-:W-:-:S02]  /*0b50*/  LEA.HI R4, R0, R12, RZ, 0x5 ;  /* 0x0000000c00047211 */ /* 0x000fc400078f28ff */
[----:B------:R-:W-:Y:S02]  /*0b60*/  LOP3.LUT R3, R2, 0xffffff80, RZ, 0xc0, !PT ;  /* 0xffffff8002037812 */ /* 0x000fe400078ec0ff */
[----:B------:R-:W-:Y:S01]  /*0b70*/  SHF.R.S32.HI R13, RZ, 0x7, R2 ;  /* 0x00000007ff0d7819 */ /* 0x000fe20000011402 */
[----:B------:R-:W-:Y:S02]  /*0b80*/  IMAD.SHL.U32 R5, R4, 0x20, RZ ;  /* 0x0000002004057824 */ /* 0x000fe400078e00ff */
[----:B------:R-:W-:Y:S01]  /*0b90*/  IMAD.IADD R11, R12, 0x1, -R3 ;  /* 0x000000010c0b7824 */ /* 0x000fe200078e0a03 */
[----:B------:R-:W-:Y:S02]  /*0ba0*/  LEA.HI R3, R0, R12, RZ, 0x4 ;  /* 0x0000000c00037211 */ /* 0x000fe400078f20ff */
[----:B------:R-:W-:Y:S02]  /*0bb0*/  LOP3.LUT R5, R5, 0xfffffc00, RZ, 0xc0, !PT ;  /* 0xfffffc0005057812 */ /* 0x000fe400078ec0ff */
[----:B------:R-:W-:-:S02]  /*0bc0*/  SHF.R.S32.HI R7, RZ, 0x1f, R11 ;  /* 0x0000001fff077819 */ /* 0x000fc4000001140b */
[----:B------:R-:W-:Y:S02]  /*0bd0*/  SHF.R.S32.HI R4, RZ, 0x4, R3 ;  /* 0x00000004ff047819 */ /* 0x000fe40000011403 */
[----:B------:R-:W-:Y:S02]  /*0be0*/  LEA.HI R8, R7, R11, RZ, 0x2 ;  /* 0x0000000b07087211 */ /* 0x000fe400078f10ff */
[C---:B------:R-:W-:Y:S02]  /*0bf0*/  LOP3.LUT R2, R3.reuse, 0x3fffff0, RZ, 0xc0, !PT ;  /* 0x03fffff003027812 */ /* 0x040fe400078ec0ff */
[--C-:B------:R-:W-:Y:S02]  /*0c00*/  SHF.R.S32.HI R9, RZ, 0x2, R8.reuse ;  /* 0x00000002ff097819 */ /* 0x100fe40000011408 */
[----:B------:R-:W-:Y:S01]  /*0c10*/  SHF.R.S32.HI R6, RZ, 0x1f, R8 ;  /* 0x0000001fff067819 */ /* 0x000fe20000011408 */
[----:B------:R-:W-:Y:S01]  /*0c20*/  IMAD.IADD R2, R12, 0x1, -R2 ;  /* 0x000000010c027824 */ /* 0x000fe200078e0a02 */
[----:B------:R-:W-:-:S02]  /*0c30*/  LEA.HI R3, R3, R4, RZ, 0x1 ;  /* 0x0000000403037211 */ /* 0x000fc400078f08ff */
[----:B------:R-:W-:Y:S01]  /*0c40*/  LEA.HI R10, R6, R9, RZ, 0x3 ;  /* 0x00000009060a7211 */ /* 0x000fe200078f18ff */
[----:B------:R-:W-:Y:S01]  /*0c50*/  IMAD.HI R6, R13, 0x55555556, RZ ;  /* 0x555555560d067827 */ /* 0x000fe200078e02ff */
[----:B------:R-:W-:Y:S02]  /*0c60*/  LEA.HI R7, R7, R11, RZ, 0x5 ;  /* 0x0000000b07077211 */ /* 0x000fe400078f28ff */
[----:B------:R-:W-:Y:S01]  /*0c70*/  LOP3.LUT R10, R10, 0xfffffff8, RZ, 0xc0, !PT ;  /* 0xfffffff80a0a7812 */ /* 0x000fe200078ec0ff */
[----:B------:R-:W-:Y:S01]  /*0c80*/  IMAD R2, R2, 0x40, R5 ;  /* 0x0000004002027824 */ /* 0x000fe200078e0205 */
[----:B------:R-:W-:Y:S02]  /*0c90*/  LOP3.LUT R3, R3, 0x1ffffffe, RZ, 0xc0, !PT ;  /* 0x1ffffffe03037812 */ /* 0x000fe400078ec0ff */
[----:B------:R-:W-:Y:S01]  /*0ca0*/  LEA.HI R6, R6, R6, RZ, 0x1 ;  /* 0x0000000606067211 */ /* 0x000fe200078f08ff */
[----:B------:R-:W-:Y:S01]  /*0cb0*/  IMAD.IADD R10, R9, 0x1, -R10 ;  /* 0x00000001090a7824 */ /* 0x000fe200078e0a0a */
[----:B------:R-:W-:Y:S01]  /*0cc0*/  SHF.R.S32.HI R7, RZ, 0x5, R7 ;  /* 0x00000005ff077819 */ /* 0x000fe20000011407 */
[----:B------:R-:W-:Y:S01]  /*0cd0*/  IMAD.IADD R3, R4, 0x1, -R3 ;  /* 0x0000000104037824 */ /* 0x000fe200078e0a03 */
[----:B------:R-:W-:Y:S01]  /*0ce0*/  LEA.HI R0, R0, R12, RZ, 0x3 ;  /* 0x0000000c00007211 */ /* 0x000fe200078f18ff */
[----:B------:R-:W-:Y:S01]  /*0cf0*/  IMAD R6, R6, -0x3, R13 ;  /* 0xfffffffd06067824 */ /* 0x000fe200078e020d */
[----:B------:R-:W-:Y:S01]  /*0d00*/  LOP3.LUT R16, R8, 0x7ffffffc, RZ, 0xc0, !PT ;  /* 0x7ffffffc08107812 */ /* 0x000fe200078ec0ff */
[----:B------:R-:W-:Y:S01]  /*0d10*/  IMAD R7, R7, 0x10, R10 ;  /* 0x0000001007077824 */ /* 0x000fe200078e020a */
[----:B------:R-:W-:Y:S01]  /*0d20*/  SHF.R.S32.HI R156, RZ, 0x3, R0 ;  /* 0x00000003ff9c7819 */ /* 0x000fe20000011400 */
[----:B------:R-:W-:Y:S01]  /*0d30*/  IMAD R4, R3, 0x8, R2 ;  /* 0x0000000803047824 */ /* 0x000fe200078e0202 */
[----:B------:R-:W-:Y:S01]  /*0d40*/  LOP3.LUT R2, R0, 0x1ffffff8, RZ, 0xc0, !PT ;  /* 0x1ffffff800027812 */ /* 0x000fe200078ec0ff */
[----:B------:R-:W-:-:S02]  /*0d50*/  IMAD R3, R6, 0x40, R7 ;  /* 0x0000004006037824 */ /* 0x000fc400078e0207 */
[----:B------:R-:W-:Y:S01]  /*0d60*/  IMAD.IADD R16, R11, 0x1, -R16 ;  /* 0x000000010b107824 */ /* 0x000fe200078e0a10 */
[----:B------:R0:W-:Y:S01]  /*0d70*/  STL [R1+0x8], R4 ;  /* 0x0000080401007387 */ /* 0x0001e20000100800 */
[----:B------:R-:W-:-:S03]  /*0d80*/  IMAD.IADD R2, R12, 0x1, -R2 ;  /* 0x000000010c027824 */ /* 0x000fc600078e0a02 */
[----:B------:R0:W-:Y:S01]  /*0d90*/  STL [R1+0x4], R3 ;  /* 0x0000040301007387 */ /* 0x0001e20000100800 */
[----:B------:R-:W-:-:S07]  /*0da0*/  IMAD.SHL.U32 R19, R2, 0x8, RZ ;  /* 0x0000000802137824 */ /* 0x000fce00078e00ff */
.L_x_940:
[----:B------:R-:W-:Y:S01]  /*0db0*/  ULDC.64 UR8, c[0x0][0xa28] ;  /* 0x00028a0000087ab9 */ /* 0x000fe20000000a00 */
[----:B-1----:R-:W1:Y:S01]  /*0dc0*/  LDC R18, c[0x0][0x288] ;  /* 0x0000a200ff127b82 */ /* 0x002e620000000800 */
[----:B------:R-:W-:Y:S01]  /*0dd0*/  UISETP.NE.U32.AND UP0, UPT, UR8, URZ, UPT ;  /* 0x0000003f0800728c */ /* 0x000fe2000bf05070 */
[----:B----45:R-:W-:-:S03]  /*0de0*/  IMAD.MOV.U32 R6, RZ, RZ, RZ ;  /* 0x000000ffff067224 */ /* 0x030fc600078e00ff */
[----:B------:R-:W-:-:S03]  /*0df0*/  UISETP.NE.AND.EX UP0, UPT, UR9, URZ, UPT, UP0 ;  /* 0x0000003f0900728c */ /* 0x000fc6000bf05300 */
[----:B------:R-:W-:Y:S01]  /*0e00*/  ULDC.64 UR8, c[0x0][0xa18] ;  /* 0x0002860000087ab9 */ /* 0x000fe20000000a00 */
[----:B0-23--:R-:W2:Y:S01]  /*0e10*/  LDC.64 R8, c[0x0][0x3f8] ;  /* 0x0000fe00ff087b82 */ /* 0x00dea20000000a00 */
[----:B------:R-:W-:Y:S01]  /*0e20*/  UISETP.NE.U32.AND UP1, UPT, UR8, URZ, UPT ;  /* 0x0000003f0800728c */ /* 0x000fe2000bf25070 */
[----:B------:R-:W-:-:S03]  /*0e30*/  PLOP3.LUT P0, PT, PT, PT, UP0, 0x80, 0x0 ;  /* 0x000000000000781c */ /* 0x000fc60003f0f008 */
[----:B------:R-:W-:-:S03]  /*0e40*/  UISETP.NE.AND.EX UP1, UPT, UR9, URZ, UPT, UP1 ;  /* 0x0000003f0900728c */ /* 0x000fc6000bf25310 */
[----:B------:R-:W-:Y:S01]  /*0e50*/  @UP0 ULDC.64 UR8, c[0x0][0xa28] ;  /* 0x00028a0000080ab9 */ /* 0x000fe20000000a00 */
[----:B------:R-:W3:Y:S01]  /*0e60*/  LDC R0, c[0x0][0x404] ;  /* 0x00010100ff007b82 */ /* 0x000ee20000000800 */
[----:B------:R-:W-:Y:S01]  /*0e70*/  @UP0 UIMAD.WIDE UR8, UR5, 0x4, UR8 ;  /* 0x00000004050808a5 */ /* 0x000fe2000f8e0208 */
[----:B------:R-:W-:-:S05]  /*0e80*/  PLOP3.LUT P2, PT, PT, PT, UP1, 0x80, 0x0 ;  /* 0x000000000000781c */ /* 0x000fca0003f4f018 */
[----:B------:R-:W-:Y:S01]  /*0e90*/  @UP1 ULDC.64 UR10, c[0x0][0xa18] ;  /* 0x00028600000a1ab9 */ /* 0x000fe20000000a00 */
[----:B------:R-:W-:Y:S01]  /*0ea0*/  IMAD.U32 R2, RZ, RZ, UR8 ;  /* 0x00000008ff027e24 */ /* 0x000fe2000f8e00ff */
[----:B------:R-:W4:Y:S01]  /*0eb0*/  LDC R17, c[0x0][0x2e0] ;  /* 0x0000b800ff117b82 */ /* 0x000f220000000800 */
[----:B0-----:R-:W-:Y:S01]  /*0ec0*/  IMAD.U32 R3, RZ, RZ, UR9 ;  /* 0x00000009ff037e24 */ /* 0x001fe2000f8e00ff */
[----:B------:R-:W-:-:S04]  /*0ed0*/  @UP1 UIMAD.WIDE UR8, UR5, 0x4, UR10 ;  /* 0x00000004050818a5 */ /* 0x000fc8000f8e020a */
[----:B------:R0:W5:Y:S02]  /*0ee0*/  @P0 LDG.E R6, desc[UR46][R2.64] ;  /* 0x0000002e02060981 */ /* 0x000164000c1e1900 */
[----:B------:R-:W-:Y:S02]  /*0ef0*/  IMAD.U32 R4, RZ, RZ, UR8 ;  /* 0x00000008ff047e24 */ /* 0x000fe4000f8e00ff */
[----:B------:R-:W-:Y:S01]  /*0f00*/  IMAD.U32 R5, RZ, RZ, UR9 ;  /* 0x00000009ff057e24 */ /* 0x000fe2000f8e00ff */
[----:B------:R-:W-:-:S04]  /*0f10*/  ULDC.64 UR8, c[0x0][0xa20] ;  /* 0x0002880000087ab9 */ /* 0x000fc80000000a00 */
[----:B-1----:R0:W5:Y:S01]  /*0f20*/  @P2 LDG.E R18, desc[UR46][R4.64] ;  /* 0x0000002e04122981 */ /* 0x002162000c1e1900 */
[----:B--2---:R-:W-:Y:S01]  /*0f30*/  ISETP.NE.U32.AND P0, PT, R8, RZ, PT ;  /* 0x000000ff0800720c */ /* 0x004fe20003f05070 */
[----:B------:R-:W-:Y:S01]  /*0f40*/  UMOV UR41, UR6 ;  /* 0x0000000600297c82 */ /* 0x000fe20008000000 */
[----:B------:R-:W-:Y:S02]  /*0f50*/  ISETP.NE.U32.AND P1, PT, RZ, UR8, PT ;  /* 0x00000008ff007c0c */ /* 0x000fe4000bf25070 */
[----:B------:R-:W-:Y:S02]  /*0f60*/  ISETP.NE.AND.EX P0, PT, R9, RZ, PT, P0 ;  /* 0x000000ff0900720c */ /* 0x000fe40003f05300 */
[----:B------:R-:W-:Y:S02]  /*0f70*/  ISETP.NE.AND.EX P1, PT, RZ, UR9, PT, P1 ;  /* 0x00000009ff007c0c */ /* 0x000fe4000bf25310 */
[----:B---3--:R-:W-:Y:S01]  /*0f80*/  SEL R0, R0, 0x1, P0 ;  /* 0x0000000100007807 */ /* 0x008fe20000000000 */
[----:B0-----:R-:W-:Y:S10]  /*0f90*/  @P2 BRA `(.L_x_841) ;  /* 0x00000000002c2947 */ /* 0x001ff40003800000 */
        /* <DEDUP_REMOVED lines=8> */
[----:B-----5:R-:W2:Y:S04]  /*1020*/  LDG.E R18, desc[UR46][R2.64] ;  /* 0x0000002e02127981 */ /* 0x020ea8000c1e1900 */
[----:B------:R-:W2:Y:S02]  /*1030*/  LDG.E R5, desc[UR46][R2.64+0x4] ;  /* 0x0000042e02057981 */ /* 0x000ea4000c1e1900 */
[----:B--2---:R-:W-:-:S07]  /*1040*/  IMAD.IADD R18, R5, 0x1, -R18 ;  /* 0x0000000105127824 */ /* 0x004fce00078e0a12 */
.L_x_841:
[----:B------:R-:W-:Y:S01]  /*1050*/  UMOV UR42, UR5 ;  /* 0x00000005002a7c82 */ /* 0x000fe20008000000 */
[----:B----4-:R-:W-:Y:S02]  /*1060*/  IMAD R17, R0, R17, RZ ;  /* 0x0000001100117224 */ /* 0x010fe400078e02ff */
[----:B------:R-:W-:Y:S01]  /*1070*/  IMAD.MOV.U32 R23, RZ, RZ, R153 ;  /* 0x000000ffff177224 */ /* 0x000fe200078e0099 */
[----:B------:R-:W-:Y:S06]  /*1080*/  @!P1 BRA `(.L_x_842) ;  /* 0x0000000000189947 */ /* 0x000fec0003800000 */
[----:B------:R-:W-:Y:S02]  /*1090*/  ULDC.64 UR6, c[0x0][0xa20] ;  /* 0x0002880000067ab9 */ /* 0x000fe40000000a00 */
[----:B------:R-:W-:-:S06]  /*10a0*/  UIMAD.WIDE UR4, UR5, 0x4, UR6 ;  /* 0x00000004050478a5 */ /* 0x000fcc000f8e0206 */
[----:B------:R-:W-:Y:S02]  /*10b0*/  IMAD.U32 R2, RZ, RZ, UR4 ;  /* 0x00000004ff027e24 */ /* 0x000fe4000f8e00ff */
[----:B------:R-:W-:-:S05]  /*10c0*/  IMAD.U32 R3, RZ, RZ, UR5 ;  /* 0x00000005ff037e24 */ /* 0x000fca000f8e00ff */
[----:B------:R0:W5:Y:S01]  /*10d0*/  LDG.E R17, desc[UR46][R2.64] ;  /* 0x0000002e02117981 */ /* 0x000162000c1e1900 */
[----:B------:R-:W-:Y:S05]  /*10e0*/  BRA `(.L_x_843) ;  /* 0x00000000002c7947 */ /* 0x000fea0003800000 */
.L_x_842:
        /* <DEDUP_REMOVED lines=9> */
[----:B------:R-:W2:Y:S02]  /*1180*/  LDG.E R0, desc[UR46][R2.64+0x4] ;  /* 0x0000042e02007981 */ /* 0x000ea4000c1e1900 */
[----:B--2---:R-:W-:-:S07]  /*1190*/  IMAD.IADD R17, R0, 0x1, -R17 ;  /* 0x0000000100117824 */ /* 0x004fce00078e0a11 */
.L_x_843:
[----:B------:R-:W1:Y:S01]  /*11a0*/  LDC.64 R8, c[0x0][0x9e0] ;  /* 0x00027800ff087b82 */ /* 0x000e620000000a00 */
[----:B0-----:R-:W-:Y:S02]  /*11b0*/  IMAD R3, R153, 0xc0, RZ ;  /* 0x000000c099037824 */ /* 0x001fe400078e02ff */
[----:B-----5:R-:W-:-:S03]  /*11c0*/  IMAD.IADD R17, R17, 0x1, -R6 ;  /* 0x0000000111117824 */ /* 0x020fc600078e0a06 */
[----:B------:R-:W-:-:S05]  /*11d0*/  IADD3 R0, -R18, 0xc0, R3 ;  /* 0x000000c012007810 */ /* 0x000fca0007ffe103 */
[----:B------:R-:W-:Y:S01]  /*11e0*/  IMAD.IADD R3, R17, 0x1, R0 ;  /* 0x0000000111037824 */ /* 0x000fe200078e0200 */
[----:B-1----:R-:W-:-:S03]  /*11f0*/  ISETP.GE.AND P1, PT, R9, 0x1, PT ;  /* 0x000000010900780c */ /* 0x002fc60003f26270 */
[----:B------:R-:W-:-:S10]  /*1200*/  IMAD.IADD R0, R3, 0x1, R8 ;  /* 0x0000000103007824 */ /* 0x000fd400078e0208 */
[----:B------:R-:W-:Y:S05]  /*1210*/  @!P1 BRA `(.L_x_844) ;  /* 0x0000000000409947 */ /* 0x000fea0003800000 */
[C---:B------:R-:W-:Y:S01]  /*1220*/  ISETP.GT.AND P0, PT, R3.reuse, RZ, PT ;  /* 0x000000ff0300720c */ /* 0x040fe20003f04270 */
[----:B------:R-:W-:-:S12]  /*1230*/  VIADD R2, R3, 0xffffffff ;  /* 0xffffffff03027836 */ /* 0x000fd80000000000 */
[----:B------:R-:W-:Y:S05]  /*1240*/  @P0 BRA `(.L_x_845) ;  /* 0x00000000001c0947 */ /* 0x000fea0003800000 */
[----:B------:R-:W-:Y:S01]  /*1250*/  ISETP.NE.AND P0, PT, R9, 0x1, PT ;  /* 0x000000010900780c */ /* 0x000fe20003f05270 */
[----:B------:R-:W-:-:S12]  /*1260*/  IMAD.MOV R3, RZ, RZ, -R3 ;  /* 0x000000ffff037224 */ /* 0x000fd800078e0a03 */
[----:B------:R-:W0:Y:S02]  /*1270*/  @P0 LDC.64 R4, c[0x0][0x9e8] ;  /* 0x00027a00ff040b82 */ /* 0x000e240000000a00 */
[----:B0-----:R-:W-:-:S05]  /*1280*/  @P0 IMAD.HI.U32 R2, R3, R4, RZ ;  /* 0x0000000403020227 */ /* 0x001fca00078e00ff */
[----:B------:R-:W-:-:S04]  /*1290*/  @P0 SHF.R.U32.HI R3, RZ, R5, R2 ;  /* 0x00000005ff030219 */ /* 0x000fc80000011602 */
[----:B------:R-:W-:Y:S01]  /*12a0*/  LOP3.LUT R2, RZ, R3, RZ, 0x33, !PT ;  /* 0x00000003ff027212 */ /* 0x000fe200078e33ff */
[----:B------:R-:W-:Y:S06]  /*12b0*/  BRA `(.L_x_846) ;  /* 0x0000000000107947 */ /* 0x000fec0003800000 */
.L_x_845:
[----:B------:R-:W-:-:S13]  /*12c0*/  ISETP.NE.AND P0, PT, R9, 0x1, PT ;  /* 0x000000010900780c */ /* 0x000fda0003f05270 */
[----:B------:R-:W0:Y:S02]  /*12d0*/  @P0 LDC.64 R4, c[0x0][0x9e8] ;  /* 0x00027a00ff040b82 */ /* 0x000e240000000a00 */
[----:B0-----:R-:W-:-:S05]  /*12e0*/  @P0 IMAD.HI.U32 R4, R2, R4, RZ ;  /* 0x0000000402040227 */ /* 0x001fca00078e00ff */
[----:B------:R-:W-:-:S07]  /*12f0*/  @P0 SHF.R.U32.HI R2, RZ, R5, R4 ;  /* 0x00000005ff020219 */ /* 0x000fce0000011604 */
.L_x_846:
[----:B------:R-:W-:-:S05]  /*1300*/  IMAD R3, R2, R9, R9 ;  /* 0x0000000902037224 */ /* 0x000fca00078e0209 */
[----:B------:R-:W-:-:S07]  /*1310*/  VIMNMX R0, R0, R3, PT ;  /* 0x0000000300007248 */ /* 0x000fce0003fe0100 */
.L_x_844:
[----:B------:R-:W-:Y:S01]  /*1320*/  VIADD R2, R0, 0x7f ;  /* 0x0000007f00027836 */ /* 0x000fe20000000000 */
[----:B------:R-:W-:Y:S01]  /*1330*/  ULDC UR4, c[0x0][0x9dc] ;  /* 0x0002770000047ab9 */ /* 0x000fe20000000800 */
[----:B------:R-:W-:Y:S02]  /*1340*/  VIADD R0, R17, 0x7f ;  /* 0x0000007f11007836 */ /* 0x000fe40000000000 */
[----:B------:R-:W-:Y:S01]  /*1350*/  IMAD R4, R153, 0xc0, -R18 ;  /* 0x000000c099047824 */ /* 0x000fe200078e0a12 */
[----:B------:R-:W-:Y:S02]  /*1360*/  SHF.R.S32.HI R5, RZ, 0x1f, R2 ;  /* 0x0000001fff057819 */ /* 0x000fe40000011402 */
[----:B------:R-:W-:Y:S01]  /*1370*/  SHF.R.S32.HI R3, RZ, 0x1f, R0 ;  /* 0x0000001fff037819 */ /* 0x000fe20000011400 */
[----:B------:R-:W-:Y:S01]  /*1380*/  IMAD.IADD R4, R17, 0x1, R4 ;  /* 0x0000000111047824 */ /* 0x000fe200078e0204 */
[----:B------:R-:W-:Y:S02]  /*1390*/  LEA.HI R5, R5, R2, RZ, 0x7 ;  /* 0x0000000205057211 */ /* 0x000fe400078f38ff */
[----:B------:R-:W-:Y:S01]  /*13a0*/  LEA.HI R3, R3, R0, RZ, 0x7 ;  /* 0x0000000003037211 */ /* 0x000fe200078f38ff */
[----:B------:R-:W-:Y:S01]  /*13b0*/  VIADD R6, R4, -UR4 ;  /* 0x8000000404067c36 */ /* 0x000fe20008000000 */
[----:B------:R-:W-:-:S02]  /*13c0*/  SHF.R.S32.HI R88, RZ, 0x7, R5 ;  /* 0x00000007ff587819 */ /* 0x000fc40000011405 */
[----:B------:R-:W-:Y:S02]  /*13d0*/  SHF.R.S32.HI R3, RZ, 0x7, R3 ;  /* 0x00000007ff037819 */ /* 0x000fe40000011403 */
[----:B------:R-:W-:Y:S02]  /*13e0*/  R2UR UR4, R6 ;  /* 0x00000000060472ca */ /* 0x000fe400000e0000 */
[----:B------:R-:W-:Y:S01]  /*13f0*/  VIMNMX R88, R3, R88, PT ;  /* 0x0000005803587248 */ /* 0x000fe20003fe0100 */
[----:B------:R-:W-:-:S12]  /*1400*/  @!P1 BRA `(.L_x_847) ;  /* 0x0000000000449947 */ /* 0x000fd80003800000 */
[----:B------:R-:W-:-:S13]  /*1410*/  ISETP.GT.AND P0, PT, R4, -0x1, PT ;  /* 0xffffffff0400780c */ /* 0x000fda0003f04270 */
[----:B------:R-:W-:Y:S05]  /*1420*/  @P0 BRA `(.L_x_848) ;  /* 0x00000000001c0947 */ /* 0x000fea0003800000 */
[----:B------:R-:W-:Y:S02]  /*1430*/  ISETP.NE.AND P0, PT, R9, 0x1, PT ;  /* 0x000000010900780c */ /* 0x000fe40003f05270 */
[----:B------:R-:W-:-:S11]  /*1440*/  LOP3.LUT R3, RZ, R4, RZ, 0x33, !PT ;  /* 0x00000004ff037212 */ /* 0x000fd600078e33ff */
[----:B------:R-:W0:Y:S02]  /*1450*/  @P0 LDC.64 R6, c[0x0][0x9e8] ;  /* 0x00027a00ff060b82 */ /* 0x000e240000000a00 */
[----:B0-----:R-:W-:-:S05]  /*1460*/  @P0 IMAD.HI.U32 R0, R3, R6, RZ ;  /* 0x0000000603000227 */ /* 0x001fca00078e00ff */
[----:B------:R-:W-:-:S04]  /*1470*/  @P0 SHF.R.U32.HI R3, RZ, R7, R0 ;  /* 0x00000007ff030219 */ /* 0x000fc80000011600 */
[----:B------:R-:W-:Y:S01]  /*1480*/  LOP3.LUT R4, RZ, R3, RZ, 0x33, !PT ;  /* 0x00000003ff047212 */ /* 0x000fe200078e33ff */
[----:B------:R-:W-:Y:S06]  /*1490*/  BRA `(.L_x_849) ;  /* 0x0000000000107947 */ /* 0x000fec0003800000 */
.L_x_848:
[----:B------:R-:W-:-:S13]  /*14a0*/  ISETP.NE.AND P0, PT, R9, 0x1, PT ;  /* 0x000000010900780c */ /* 0x000fda0003f05270 */
[----:B------:R-:W0:Y:S02]  /*14b0*/  @P0 LDC.64 R2, c[0x0][0x9e8] ;  /* 0x00027a00ff020b82 */ /* 0x000e240000000a00 */
[----:B0-----:R-:W-:-:S05]  /*14c0*/  @P0 IMAD.HI.U32 R0, R4, R2, RZ ;  /* 0x0000000204000227 */ /* 0x001fca00078e00ff */
[----:B------:R-:W-:-:S07]  /*14d0*/  @P0 SHF.R.U32.HI R4, RZ, R3, R0 ;  /* 0x00000003ff040219 */ /* 0x000fce0000011600 */
.L_x_849:
[----:B------:R-:W-:-:S05]  /*14e0*/  IMAD R4, R4, R9, RZ ;  /* 0x0000000904047224 */ /* 0x000fca00078e02ff */
[----:B------:R-:W-:-:S13]  /*14f0*/  R2UR UR5, R4 ;  /* 0x00000000040572ca */ /* 0x000fda00000e0000 */
[----:B------:R-:W-:-:S04]  /*1500*/  UISETP.LT.AND UP0, UPT, UR4, UR5, UPT ;  /* 0x000000050400728c */ /* 0x000fc8000bf01270 */
[----:B------:R-:W-:-:S12]  /*1510*/  USEL UR4, UR4, UR5, !UP0 ;  /* 0x0000000504047287 */ /* 0x000fd8000c000000 */
.L_x_847:
[----:B------:R-:W-:Y:S01]  /*1520*/  USHF.R.S32.HI UR5, URZ, 0x1f, UR4 ;  /* 0x0000001f3f057899 */ /* 0x000fe20008011404 */
[----:B------:R-:W-:Y:S02]  /*1530*/  PLOP3.LUT P0, PT, PT, PT, PT, 0x80, 0x0 ;  /* 0x000000000000781c */ /* 0x000fe40003f0f070 */
        /* <DEDUP_REMOVED lines=8> */
[----:B------:R-:W-:Y:S01]  /*15c0*/  CS2R R14, SRZ ;  /* 0x00000000000e7805 */ /* 0x000fe2000001ff00 */
[----:B------:R-:W-:Y:S01]  /*15d0*/  IMAD.MOV.U32 R110, RZ, RZ, RZ ;  /* 0x000000ffff6e7224 */ /* 0x000fe200078e00ff */
[----:B------:R-:W-:Y:S01]  /*15e0*/  UISETP.LT.AND UP0, UPT, URZ, UR5, UPT ;  /* 0x000000053f00728c */ /* 0x000fe2000bf01270 */
[----:B------:R-:W-:Y:S01]  /*15f0*/  CS2R R12, SRZ ;  /* 0x00000000000c7805 */ /* 0x000fe2000001ff00 */
[----:B------:R-:W-:Y:S01]  /*1600*/  IMAD.MOV.U32 R106, RZ, RZ, RZ ;  /* 0x000000ffff6a7224 */ /* 0x000fe200078e00ff */
[----:B------:R-:W-:Y:S01]  /*1610*/  CS2R R102, SRZ ;  /* 0x0000000000667805 */ /* 0x000fe2000001ff00 */
[----:B------:R-:W-:Y:S01]  /*1620*/  USEL UR43, URZ, UR5, !UP0 ;  /* 0x000000053f2b7287 */ /* 0x000fe2000c000000 */
[----:B------:R-:W-:Y:S01]  /*1630*/  IMAD.MOV.U32 R27, RZ, RZ, RZ ;  /* 0x000000ffff1b7224 */ /* 0x000fe200078e00ff */
[----:B------:R-:W-:Y:S02]  /*1640*/  CS2R R100, SRZ ;  /* 0x0000000000647805 */ /* 0x000fe4000001ff00 */
[----:B------:R-:W-:-:S02]  /*1650*/  CS2R R98, SRZ ;  /* 0x0000000000627805 */ /* 0x000fc4000001ff00 */
[----:B------:R-:W-:Y:S02]  /*1660*/  CS2R R96, SRZ ;  /* 0x0000000000607805 */ /* 0x000fe4000001ff00 */
[----:B------:R-:W-:Y:S02]  /*1670*/  CS2R R94, SRZ ;  /* 0x00000000005e7805 */ /* 0x000fe4000001ff00 */
[----:B------:R-:W-:Y:S02]  /*1680*/  ISETP.GT.AND P1, PT, R88, UR43, PT ;  /* 0x0000002b58007c0c */ /* 0x000fe4000bf24270 */
[----:B------:R-:W-:Y:S02]  /*1690*/  CS2R R92, SRZ ;  /* 0x00000000005c7805 */ /* 0x000fe4000001ff00 */
[----:B------:R-:W-:Y:S01]  /*16a0*/  CS2R R90, SRZ ;  /* 0x00000000005a7805 */ /* 0x000fe2000001ff00 */
[----:B------:R-:W-:-:S08]  /*16b0*/  IMAD.MOV.U32 R89, RZ, RZ, RZ ;  /* 0x000000ffff597224 */ /* 0x000fd000078e00ff */
[----:B------:R-:W-:Y:S05]  /*16c0*/  @!P1 BRA `(.L_x_850) ;  /* 0x000000b400489947 */ /* 0x000fea0003800000 */
[----:B------:R-:W0:Y:S01]  /*16d0*/  S2R R0, SR_TID.X ;  /* 0x0000000000007919 */ /* 0x000e220000002100 */
[----:B------:R-:W1:Y:S01]  /*16e0*/  S2UR UR6, SR_CgaCtaId ;  /* 0x00000000000679c3 */ /* 0x000e620000008800 */
[----:B------:R-:W-:Y:S02]  /*16f0*/  UMOV UR45, 0x400 ;  /* 0x00000400002d7882 */ /* 0x000fe40000000000 */
[----:B-1----:R-:W-:Y:S01]  /*1700*/  ULEA UR45, UR6, UR45, 0x18 ;  /* 0x0000002d062d7291 */ /* 0x002fe2000f8ec03f */
[----:B0-----:R-:W-:-:S05]  /*1710*/  VIADD R4, R0, 0xffffff80 ;  /* 0xffffff8000047836 */ /* 0x001fca0000000000 */
[----:B------:R-:W-:-:S04]  /*1720*/  SHF.R.S32.HI R0, RZ, 0x1f, R4 ;  /* 0x0000001fff007819 */ /* 0x000fc80000011404 */
[----:B------:R-:W-:-:S04]  /*1730*/  LEA.HI R0, R0, R4, RZ, 0x7 ;  /* 0x0000000400007211 */ /* 0x000fc800078f38ff */
[----:B------:R-:W-:-:S06]  /*1740*/  SHF.R.S32.HI R0, RZ, 0x7, R0 ;  /* 0x00000007ff007819 */ /* 0x000fcc0000011400 */
[----:B------:R-:W0:Y:S02]  /*1750*/  SHFL.IDX PT, R0, R0, RZ, 0x1f ;  /* 0x00001fff00007589 */ /* 0x000e2400000e0000 */
[----:B0-----:R-:W-:-:S13]  /*1760*/  R2UR UR44, R0 ;  /* 0x00000000002c72ca */ /* 0x001fda00000e0000 */
        /* <DEDUP_REMOVED lines=26> */
.L_x_851:
        /* <DEDUP_REMOVED lines=9> */
.L_x_1034:
[----:B------:R-:W-:Y:S05]  /*19a0*/  @!P0 BRA `(.L_x_853) ;  /* 0x0000000000048947 */ /* 0x000fea0003800000 */
[----:B------:R-:W-:Y:S01]  /*19b0*/  BPT.TRAP 0x1 ;  /* 0x000000040000795c */ /* 0x000fe20000300000 */
.L_x_853:
[----:B------:R-:W-:Y:S02]  /*19c0*/  IMAD.U32 R5, RZ, RZ, UR39 ;  /* 0x00000027ff057e24 */ /* 0x000fe4000f8e00ff */
[----:B0-----:R-:W-:-:S03]  /*19d0*/  IMAD.U32 R0, RZ, RZ, UR38 ;  /* 0x00000026ff007e24 */ /* 0x001fc6000f8e00ff */
[----:B------:R-:W-:Y:S02]  /*19e0*/  LEA R5, R5, UR45, 0x3 ;  /* 0x0000002d05057c11 */ /* 0x000fe4000f8e18ff */
[----:B------:R-:W-:-:S04]  /*19f0*/  SHF.L.U32 R0, R0, 0x1f, RZ ;  /* 0x0000001f00007819 */ /* 0x000fc800000006ff */
[----:B------:R0:W1:Y:S01]  /*1a00*/  SYNCS.PHASECHK.TRANS64.TRYWAIT P2, [R5+URZ+0x16830], R0 ;  /* 0x01683000050075a7 */ /* 0x000062000804017f */
[----:B------:R-:W-:Y:S05]  /*1a10*/  @!P0 BRA `(.L_x_854) ;  /* 0x0000000000048947 */ /* 0x000fea0003800000 */
[----:B------:R-:W-:Y:S01]  /*1a20*/  BPT.TRAP 0x1 ;  /* 0x000000040000795c */ /* 0x000fe20000300000 */
.L_x_854:
[----:B------:R-:W2:Y:S02]  /*1a30*/  S2R R2, SR_TID.X ;  /* 0x0000000000027919 */ /* 0x000ea40000002100 */
[----:B--2---:R-:W-:Y:S01]  /*1a40*/  LOP3.LUT P1, RZ, R2, 0x7f, RZ, 0xc0, !PT ;  /* 0x0000007f02ff7812 */ /* 0x004fe2000782c0ff */
[----:B-1----:R-:W-:-:S12]  /*1a50*/  @P2 BRA `(.L_x_855) ;  /* 0x0000000000082947 */ /* 0x002fd80003800000 */
[----:B------:R-:W1:Y:S02]  /*1a60*/  SYNCS.PHASECHK.TRANS64.TRYWAIT P2, [R5+URZ+0x16830], R0 ;  /* 0x01683000050075a7 */ /* 0x000e64000804017f */
[----:B-1----:R-:W-:Y:S05]  /*1a70*/  @!P2 BRA `(.L_x_856) ;  /* 0x000001100038a947 */ /* 0x002fea0003800000 */
.L_x_855:
[----:B------:R-:W-:Y:S05]  /*1a80*/  WARPSYNC.ALL ;  /* 0x0000000000007948 */ /* 0x000fea0003800000 */
[----:B------:R-:W-:Y:S01]  /*1a90*/  UIADD3 UR4, UR45, 0xe400, URZ ;  /* 0x0000e4002d047890 */ /* 0x000fe2000fffe03f */
[----:B------:R-:W2:Y:S01]  /*1aa0*/  LDL R2, [R1+0x4] ;  /* 0x0000040001027983 */ /* 0x000ea20000100800 */
[----:B------:R-:W-:Y:S01]  /*1ab0*/  ULOP3.LUT UR16, UR48, 0x10000, URZ, 0xfc, !UPT ;  /* 0x0001000030107892 */ /* 0x000fe2000f8efc3f */
[----:B------:R-:W-:Y:S01]  /*1ac0*/  WARPGROUP.ARRIVE ;  /* 0x00000000000079c5 */ /* 0x000fe20000000000 */
[----:B------:R-:W-:Y:S01]  /*1ad0*/  USHF.R.U32.HI UR4, URZ, 0x4, UR4 ;  /* 0x000000043f047899 */ /* 0x000fe20008011604 */
[----:B------:R-:W-:Y:S01]  /*1ae0*/  IMAD.MOV.U32 R3, RZ, RZ, -0x80 ;  /* 0xffffff80ff037424 */ /* 0x000fe200078e00ff */
[----:B------:R-:W-:Y:S01]  /*1af0*/  UMOV UR17, 0x40000040 ;  /* 0x4000004000117882 */ /* 0x000fe20000000000 */
[----:B------:R-:W-:Y:S01]  /*1b00*/  UMOV UR19, 0x40000040 ;  /* 0x4000004000137882 */ /* 0x000fe20000000000 */
[----:B------:R-:W-:Y:S01]  /*1b10*/  ULOP3.LUT UR4, UR4, 0x3fff, URZ, 0xc0, !UPT ;  /* 0x00003fff04047892 */ /* 0x000fe2000f8ec03f */
[----:B------:R-:W-:Y:S01]  /*1b20*/  IMAD R6, R88, R3, 0x80 ;  /* 0x0000008058067424 */ /* 0x000fe200078e0203 */
[----:B------:R-:W-:Y:S01]  /*1b30*/  UMOV UR5, 0x40000040 ;  /* 0x4000004000057882 */ /* 0x000fe20000000000 */
[----:B------:R-:W-:Y:S01]  /*1b40*/  UMOV UR7, 0x40000040 ;  /* 0x4000004000077882 */ /* 0x000fe20000000000 */
[----:B------:R-:W-:Y:S01]  /*1b50*/  ULOP3.LUT UR20, UR4, 0x10000, URZ, 0xfc, !UPT ;  /* 0x0001000004147892 */ /* 0x000fe2000f8efc3f */
[----:B------:R-:W-:Y:S01]  /*1b60*/  IMAD.IADD R3, R17, 0x1, R6 ;  /* 0x0000000111037824 */ /* 0x000fe200078e0206 */
[----:B------:R-:W-:Y:S01]  /*1b70*/  UIADD3 UR4, UR16, 0x2, URZ ;  /* 0x0000000210047890 */ /* 0x000fe2000fffe03f */
[----:B01----:R-:W-:Y:S01]  /*1b80*/  @!P1 VIADD R0, R5, 0x16840 ;  /* 0x0001684005009836 */ /* 0x003fe20000000000 */
[----:B------:R-:W-:Y:S01]  /*1b90*/  ULEA UR18, UR39, UR20, 0xa ;  /* 0x0000001427127291 */ /* 0x000fe2000f8e503f */
[--C-:B------:R-:W-:Y:S01]  /*1ba0*/  IMAD R7, R16, -0x2, R3.reuse ;  /* 0xfffffffe10077824 */ /* 0x100fe200078e0203 */
[----:B------:R-:W-:Y:S01]  /*1bb0*/  UIADD3 UR8, UR16, 0x4, URZ ;  /* 0x0000000410087890 */ /* 0x000fe2000fffe03f */
[----:B------:R-:W-:Y:S01]  /*1bc0*/  IADD3 R5, -R18, 0x1, R3 ;  /* 0x0000000112057810 */ /* 0x000fe20007ffe103 */
[----:B------:R-:W-:Y:S01]  /*1bd0*/  UIADD3 UR6, UR18, 0x2, URZ ;  /* 0x0000000212067890 */ /* 0x000fe2000fffe03f */
[----:B------:R-:W-:Y:S01]  /*1be0*/  @!P1 PRMT R0, RZ, 0x654, R0 ;  /* 0x00000654ff009816 */ /* 0x000fe20000000000 */
[----:B------:R-:W-:Y:S01]  /*1bf0*/  UIADD3 UR10, UR18, 0x4, URZ ;  /* 0x00000004120a7890 */ /* 0x000fe2000fffe03f */
[----:B------:R-:W-:Y:S01]  /*1c00*/  LEA R8, R88, 0xffffff80, 0x7 ;  /* 0xffffff8058087811 */ /* 0x000fe200078e38ff */
[----:B------:R-:W-:Y:S01]  /*1c10*/  UMOV UR9, 0x40000040 ;  /* 0x4000004000097882 */ /* 0x000fe20000000000 */
[----:B------:R-:W-:Y:S01]  /*1c20*/  HGMMA.64x128x16.F32.BF16 R24, gdesc[UR16], RZ, !UPT, gsb0 ;  /* 0x01e00000101879f0 */ /* 0x000fe2000c0018ff */
[----:B------:R-:W-:Y:S01]  /*1c30*/  UMOV UR11, 0x40000040 ;  /* 0x40000040000b7882 */ /* 0x000fe20000000000 */
[----:B------:R-:W-:Y:S01]  /*1c40*/  UIADD3 UR12, UR16, 0x6, URZ ;  /* 0x00000006100c7890 */ /* 0x000fe2000fffe03f */
[----:B------:R-:W-:Y:S01]  /*1c50*/  IMAD R5, R16, -0x2, R5 ;  /* 0xfffffffe10057824 */ /* 0x000fe200078e0205 */
[----:B------:R-:W-:Y:S01]  /*1c60*/  UIADD3 UR14, UR18, 0x6, URZ ;  /* 0x00000006120e7890 */ /* 0x000fe2000fffe03f */
[----:B------:R-:W-:Y:S01]  /*1c70*/  UMOV UR13, 0x40000040 ;  /* 0x40000040000d7882 */ /* 0x000fe20000000000 */
[----:B------:R-:W-:Y:S01]  /*1c80*/  UMOV UR15, 0x40000040 ;  /* 0x40000040000f7882 */ /* 0x000fe20000000000 */
[----:B------:R-:W-:Y:S01]  /*1c90*/  ULDC UR23, c[0x0][0x9dc] ;  /* 0x0002770000177ab9 */ /* 0x000fe20000000800 */
[----:B------:R-:W-:-:S02]  /*1ca0*/  WARPGROUP.DEPBAR.LE gsb0, 0x0 ;  /* 0x00008000000079c5 */ /* 0x000fc40000010000 */
[----:B------:R-:W-:-:S06]  /*1cb0*/  WARPGROUP.ARRIVE ;  /* 0x00000000000079c5 */ /* 0x000fcc0000000000 */
[----:B------:R-:W-:Y:S01]  /*1cc0*/  HGMMA.64x128x16.F32.BF16 R24, gdesc[UR4], R24, gsb0 ;  /* 0x01e00000041879f0 */ /* 0x000fe20008001818 */
[----:B------:R-:W-:Y:S02]  /*1cd0*/  ULDC.64 UR6, c[0x0][0x9e0] ;  /* 0x0002780000067ab9 */ /* 0x000fe40000000a00 */
[----:B------:R-:W-:Y:S01]  /*1ce0*/  UISETP.GE.AND UP0, UPT, UR7, 0x1, UPT ;  /* 0x000000010700788c */ /* 0x000fe2000bf06270 */
[----:B------:R-:W-:-:S05]  /*1cf0*/  VIADD R9, R5, UR6 ;  /* 0x0000000605097c36 */ /* 0x000fca0008000000 */
[----:B------:R-:W-:Y:S01]  /*1d00*/  PLOP3.LUT P2, PT, PT, PT, UP0, 0x40, 0x0 ;  /* 0x000000000000781c */ /* 0x000fe20003f4e808 */
[----:B------:R-:W-:Y:S02]  /*1d10*/  WARPGROUP.DEPBAR.LE gsb0, 0x0 ;  /* 0x00008000000079c5 */ /* 0x000fe40000010000 */
[----:B------:R-:W-:Y:S01]  /*1d20*/  WARPGROUP.ARRIVE ;  /* 0x00000000000079c5 */ /* 0x000fe20000000000 */
[----:B--2---:R-:W-:-:S05]  /*1d30*/  IMAD R4, R153, 0xc0, R2 ;  /* 0x000000c099047824 */ /* 0x004fca00078e0202 */
[----:B------:R-:W-:Y:S01]  /*1d40*/  HGMMA.64x128x16.F32.BF16 R24, gdesc[UR8], R24, gsb0 ;  /* 0x01e00000081879f0 */ /* 0x000fe20008001818 */
[----:B------:R-:W-:-:S06]  /*1d50*/  ULOP3.LUT UR10, URZ, UR23, URZ, 0x33, !UPT ;  /* 0x000000173f0a7292 */ /* 0x000fcc000f8e333f */
[----:B------:R-:W-:-:S04]  /*1d60*/  VIADD R5, R5, UR10 ;  /* 0x0000000a05057c36 */ /* 0x000fc80008000000 */
[----:B------:R-:W-:Y:S01]  /*1d70*/  IMAD.IADD R2, R5, 0x1, R4 ;  /* 0x0000000105027824 */ /* 0x000fe200078e0204 */
[----:B------:R-:W-:Y:S02]  /*1d80*/  WARPGROUP.DEPBAR.LE gsb0, 0x0 ;  /* 0x00008000000079c5 */ /* 0x000fe40000010000 */
[----:B------:R-:W-:-:S06]  /*1d90*/  WARPGROUP.ARRIVE ;  /* 0x00000000000079c5 */ /* 0x000fcc0000000000 */
[----:B------:R-:W-:Y:S03]  /*1da0*/  HGMMA.64x128x16.F32.BF16 R24, gdesc[UR12], R24, gsb0 ;  /* 0x01e000000c1879f0 */ /* 0x000fe60008001818 */
[----:B------:R-:W-:Y:S02]  /*1db0*/  WARPGROUP.DEPBAR.LE gsb0, 0x0 ;  /* 0x00008000000079c5 */ /* 0x000fe40000010000 */
[----:B------:R0:W-:Y:S02]  /*1dc0*/  @!P1 SYNCS.ARRIVE.TRANS64.RED.A1T0 RZ, [R0+URZ], RZ ;  /* 0x000000ff00ff99a7 */ /* 0x0001e4000810043f */
[----:B0-----:R-:W-:Y:S01]  /*1dd0*/  VIADDMNMX R0, R4, R9, R7, PT ;  /* 0x0000000904007246 */ /* 0x001fe20003800107 */
[----:B------:R-:W-:Y:S06]  /*1de0*/  @P2 BRA `(.L_x_857) ;  /* 0x0000000000582947 */ /* 0x000fec0003800000 */
[----:B------:R-:W-:Y:S01]  /*1df0*/  IADD3 R3, -R18, R17, R4 ;  /* 0x0000001112037210 */ /* 0x000fe20007ffe104 */
[----:B------:R-:W-:Y:S03]  /*1e00*/  BSSY B0, `(.L_x_858) ;  /* 0x0000010000007945 */ /* 0x000fe60003800000 */
        /* <DEDUP_REMOVED lines=10> */
.L_x_859:
[----:B------:R-:W-:-:S06]  /*1eb0*/  UISETP.NE.AND UP1, UPT, UR7, 0x1, UPT ;  /* 0x000000010700788c */ /* 0x000fcc000bf25270 */
[----:B------:R-:W-:-:S05]  /*1ec0*/  PLOP3.LUT P2, PT, PT, PT, UP1, 0x80, 0x0 ;  /* 0x000000000000781c */ /* 0x000fca0003f4f018 */
[----:B------:R-:W-:-:S08]  /*1ed0*/  @UP1 ULDC.64 UR10, c[0x0][0x9e8] ;  /* 0x00027a00000a1ab9 */ /* 0x000fd00000000a00 */
[----:B------:R-:W-:-:S05]  /*1ee0*/  @P2 IMAD.HI.U32 R10, R3, UR10, RZ ;  /* 0x0000000a030a2c27 */ /* 0x000fca000f8e00ff */
[----:B------:R-:W-:-:S07]  /*1ef0*/  @P2 SHF.R.U32.HI R3, RZ, UR11, R10 ;  /* 0x0000000bff032c19 */ /* 0x000fce000801160a */
.L_x_860:
[----:B------:R-:W-:Y:S05]  /*1f00*/  BSYNC B0 ;  /* 0x0000000000007941 */ /* 0x000fea0003800000 */
.L_x_858:
[----:B------:R-:W-:-:S04]  /*1f10*/  IMAD R3, R3, UR7, -R8 ;  /* 0x0000000703037c24 */ /* 0x000fc8000f8e0a08 */
[----:B------:R-:W-:-:S05]  /*1f20*/  IMAD R3, R16, -0x2, R3 ;  /* 0xfffffffe10037824 */ /* 0x000fca00078e0203 */
[----:B------:R-:W-:Y:S02]  /*1f30*/  VIMNMX R2, R2, R3, !PT ;  /* 0x0000000302027248 */ /* 0x000fe40007fe0100 */
[----:B------:R-:W-:-:S07]  /*1f40*/  VIADDMNMX R0, R3, UR7, R0, PT ;  /* 0x0000000703007c46 */ /* 0x000fce000b800100 */
.L_x_857:
        /* <DEDUP_REMOVED lines=179> */
[----:B------:R-:W-:Y:S02]  /*2a80*/  ISETP.GE.AND P6, PT, R6, 0x7a, PT ;  /* 0x0000007a0600780c */ /* 0x000fe40003fc6270 */
[----:B------:R-:W-:-:S11]  /*2a90*/  IADD3 R6, R5, 0x8, R4 ;  /* 0x0000000805067810 */ /* 0x000fd60007ffe004 */
[----:B------:R-:W-:Y:S02]  /*2aa0*/  @P6 LOP3.LUT R22, R22, 0x8000000, RZ, 0xfc, !PT ;  /* 0x0800000016166812 */ /* 0x000fe400078efcff */
[----:B------:R-:W-:-:S04]  /*2ab0*/  ISETP.GT.AND P6, PT, R2, 0x79, !P6 ;  /* 0x000000790200780c */ /* 0x000fc800077c4270 */
[----:B------:R-:W-:Y:S01]  /*2ac0*/  ISETP.LT.OR P6, PT, R0, 0x7a, P6 ;  /* 0x0000007a0000780c */ /* 0x000fe200037c1670 */
[----:B------:R-:W-:-:S03]  /*2ad0*/  VIADD R0, R4, 0x8 ;  /* 0x0000000804007836 */ /* 0x000fc60000000000 */
[----:B------:R-:W-:Y:S02]  /*2ae0*/  FSEL R85, R85, -INF , !P6 ;  /* 0xff80000055557808 */ /* 0x000fe40007000000 */
[----:B------:R-:W-:Y:S02]  /*2af0*/  PLOP3.LUT P6, PT, PT, PT, UP0, 0x40, 0x0 ;  /* 0x000000000000781c */ /* 0x000fe40003fce808 */
[----:B------:R-:W-:-:S11]  /*2b00*/  VIADDMNMX R0, R0, R9, R7, PT ;  /* 0x0000000900007246 */ /* 0x000fd60003800107 */
[----:B------:R-:W-:Y:S05]  /*2b10*/  @P6 BRA `(.L_x_861) ;  /* 0x0000000000646947 */ /* 0x000fea0003800000 */
[----:B------:R-:W-:Y:S01]  /*2b20*/  IADD3 R5, R17, 0x8, R4 ;  /* 0x0000000811057810 */ /* 0x000fe20007ffe004 */
[----:B------:R-:W-:Y:S04]  /*2b30*/  BSSY B0, `(.L_x_862) ;  /* 0x0000013000007945 */ /* 0x000fe80003800000 */
        /* <DEDUP_REMOVED lines=12> */
.L_x_863:
[----:B------:R-:W-:-:S06]  /*2c00*/  UISETP.NE.AND UP1, UPT, UR7, 0x1, UPT ;  /* 0x000000010700788c */ /* 0x000fcc000bf25270 */
[----:B------:R-:W-:-:S05]  /*2c10*/  PLOP3.LUT P6, PT, PT, PT, UP1, 0x80, 0x0 ;  /* 0x000000000000781c */ /* 0x000fca0003fcf018 */
[----:B------:R-:W-:-:S08]  /*2c20*/  @UP1 ULDC.64 UR10, c[0x0][0x9e8] ;  /* 0x00027a00000a1ab9 */ /* 0x000fd00000000a00 */
[----:B------:R-:W-:Y:S01]  /*2c30*/  @P6 IMAD.HI.U32 R2, R5, UR10, RZ ;  /* 0x0000000a05026c27 */ /* 0x000fe2000f8e00ff */
[----:B------:R-:W-:-:S13]  /*2c40*/  PLOP3.LUT P6, PT, PT, PT, UP1, 0x80, 0x0 ;  /* 0x000000000000781c */ /* 0x000fda0003fcf018 */
[----:B------:R-:W-:-:S07]  /*2c50*/  @P6 SHF.R.U32.HI R5, RZ, UR11, R2 ;  /* 0x0000000bff056c19 */ /* 0x000fce0008011602 */
.L_x_864:
[----:B------:R-:W-:Y:S05]  /*2c60*/  BSYNC B0 ;  /* 0x0000000000007941 */ /* 0x000fea0003800000 */
.L_x_862:
[----:B------:R-:W-:-:S04]  /*2c70*/  IMAD R5, R5, UR7, -R8 ;  /* 0x0000000705057c24 */ /* 0x000fc8000f8e0a08 */
[----:B------:R-:W-:-:S05]  /*2c80*/  IMAD R5, R16, -0x2, R5 ;  /* 0xfffffffe10057824 */ /* 0x000fca00078e0205 */
[----:B------:R-:W-:Y:S02]  /*2c90*/  VIMNMX R6, R6, R5, !PT ;  /* 0x0000000506067248 */ /* 0x000fe40007fe0100 */
[----:B------:R-:W-:-:S07]  /*2ca0*/  VIADDMNMX R0, R5, UR7, R0, PT ;  /* 0x0000000705007c46 */ /* 0x000fce000b800100 */
.L_x_861:
[----:B------:R-:W-:Y:S01]  /*2cb0*/  ISETP.GT.AND P2, PT, R6, 0x1, !P2 ;  /* 0x000000010600780c */ /* 0x000fe20005744270 */
[----:B------:R-:W-:Y:S01]  /*2cc0*/  ULDC UR22, c[0x0][0x988] ;  /* 0x0002620000167ab9 */ /* 0x000fe20000000800 */
[----:B------:R-:W-:Y:S02]  /*2cd0*/  LOP3.LUT P6, RZ, R22, 0x8, RZ, 0xc0, !PT ;  /* 0x0000000816ff7812 */ /* 0x000fe400078cc0ff */
        /* <DEDUP_REMOVED lines=77> */
[----:B------:R-:W0:Y:S01]  /*31b0*/  SHFL.BFLY PT, R2, R5, 0x2, 0x1f ;  /* 0x0c401f0005027f89 */ /* 0x000e2200000e0000 */
        /* <DEDUP_REMOVED lines=13> */
[----:B0-----:R-:W-:Y:S02]  /*3290*/  FMNMX.FTZ R7, R5, R2, !PT ;  /* 0x0000000205077209 */ /* 0x001fe40007810000 */
[----:B------:R-:W-:Y:S02]  /*32a0*/  FSEL R54, R54, -INF , !P2 ;  /* 0xff80000036367808 */ /* 0x000fe40005000000 */
[----:B------:R-:W-:Y:S01]  /*32b0*/  ISETP.GT.AND P2, PT, R6, 0x39, !P6 ;  /* 0x000000390600780c */ /* 0x000fe20007744270 */
[----:B------:R-:W0:Y:S01]  /*32c0*/  SHFL.BFLY PT, R2, R7, 0x1, 0x1f ;  /* 0x0c201f0007027f89 */ /* 0x000e2200000e0000 */
        /* <DEDUP_REMOVED lines=8> */
[----:B------:R-:W-:-:S04]  /*3350*/  ISETP.LT.OR P2, PT, R0, 0x41, P2 ;  /* 0x000000410000780c */ /* 0x000fc80001741670 */
[----:B------:R-:W-:Y:S02]  /*3360*/  FSEL R58, R58, -INF , !P2 ;  /* 0xff8000003a3a7808 */ /* 0x000fe40005000000 */
[----:B------:R-:W-:Y:S02]  /*3370*/  LOP3.LUT P2, RZ, R22, 0x2000, RZ, 0xc0, !PT ;  /* 0x0000200016ff7812 */ /* 0x000fe4000784c0ff */
[----:B0-----:R-:W-:Y:S02]  /*3380*/  FMNMX.FTZ R2, R7, R2, !PT ;  /* 0x0000000207027209 */ /* 0x001fe40007810000 */
[----:B------:R-:W-:-:S03]  /*3390*/  ISETP.GT.AND P2, PT, R6, 0x41, !P2 ;  /* 0x000000410600780c */ /* 0x000fc60005744270 */
[----:B------:R-:W-:Y:S01]  /*33a0*/  FMUL.FTZ R8, R2, UR22 ;  /* 0x0000001602087c20 */ /* 0x000fe20008410000 */
        /* <DEDUP_REMOVED lines=40> */
[----:B------:R-:W-:Y:S02]  /*3630*/  ISETP.GT.AND P2, PT, R6, RZ, !P6 ;  /* 0x000000ff0600720c */ /* 0x000fe40007744270 */
[----:B------:R-:W-:Y:S01]  /*3640*/  LOP3.LUT P6, RZ, R22, 0x8000000, RZ, 0xc0, !PT ;  /* 0x0800000016ff7812 */ /* 0x000fe200078cc0ff */
[--C-:B------:R-:W-:Y:S01]  /*3650*/  FFMA.FTZ R148, R3, UR22, -R8.reuse ;  /* 0x0000001603947c23 */ /* 0x100fe20008010808 */
[----:B------:R-:W-:Y:S01]  /*3660*/  ISETP.LT.OR P2, PT, R0, 0x1, P2 ;  /* 0x000000010000780c */ /* 0x000fe20001741670 */
[--C-:B------:R-:W-:Y:S01]  /*3670*/  FFMA.FTZ R3, R25, UR22, -R8.reuse ;  /* 0x0000001619037c23 */ /* 0x100fe20008010808 */
[----:B------:R-:W-:Y:S01]  /*3680*/  ISETP.GT.AND P6, PT, R6, 0x79, !P6 ;  /* 0x000000790600780c */ /* 0x000fe200077c4270 */
[--C-:B------:R-:W-:Y:S01]  /*3690*/  FFMA.FTZ R5, R29, UR22, -R8.reuse ;  /* 0x000000161d057c23 */ /* 0x100fe20008010808 */
[----:B------:R-:W-:Y:S01]  /*36a0*/  FSEL R26, R26, -INF , !P2 ;  /* 0xff8000001a1a7808 */ /* 0x000fe20005000000 */
[--C-:B------:R-:W-:Y:S01]  /*36b0*/  FFMA.FTZ R41, R41, UR22, -R8.reuse ;  /* 0x0000001629297c23 */ /* 0x100fe20008010808 */
[----:B------:R-:W-:Y:S01]  /*36c0*/  LOP3.LUT P2, RZ, R22, 0x4000000, RZ, 0xc0, !PT ;  /* 0x0400000016ff7812 */ /* 0x000fe2000784c0ff */
[--C-:B------:R-:W-:Y:S01]  /*36d0*/  FFMA.FTZ R53, R53, UR22, -R8.reuse ;  /* 0x0000001635357c23 */ /* 0x100fe20008010808 */
[----:B------:R-:W-:Y:S01]  /*36e0*/  FMNMX.FTZ R7, R26, R27, !PT ;  /* 0x0000001b1a077209 */ /* 0x000fe20007810000 */
[--C-:B------:R-:W-:Y:S01]  /*36f0*/  FFMA.FTZ R150, R28, UR22, -R8.reuse ;  /* 0x000000161c967c23 */ /* 0x100fe20008010808 */
[----:B------:R-:W-:Y:S01]  /*3700*/  ISETP.GT.AND P2, PT, R6, 0x69, !P2 ;  /* 0x000000690600780c */ /* 0x000fe20005744270 */
[----:B------:R-:W-:Y:S01]  /*3710*/  MUFU.EX2 R148, R148 ;  /* 0x0000009400947308 */ /* 0x000fe20000000800 */
[----:B------:R-:W-:Y:S01]  /*3720*/  FMNMX.FTZ R10, R30, R7, !PT ;  /* 0x000000071e0a7209 */ /* 0x000fe20007810000 */
[--C-:B------:R-:W-:Y:S01]  /*3730*/  FFMA.FTZ R144, R32, UR22, -R8.reuse ;  /* 0x0000001620907c23 */ /* 0x100fe20008010808 */
[----:B------:R-:W-:Y:S01]  /*3740*/  ISETP.LT.OR P2, PT, R0, 0x6a, P2 ;  /* 0x0000006a0000780c */ /* 0x000fe20001741670 */
[--C-:B------:R-:W-:Y:S01]  /*3750*/  FFMA.FTZ R33, R33, UR22, -R8.reuse ;  /* 0x0000001621217c23 */ /* 0x100fe20008010808 */
[----:B------:R-:W-:Y:S01]  /*3760*/  FMNMX.FTZ R7, R31, R10, !PT ;  /* 0x0000000a1f077209 */ /* 0x000fe20007810000 */
[--C-:B------:R-:W-:Y:S01]  /*3770*/  FFMA.FTZ R37, R37, UR22, -R8.reuse ;  /* 0x0000001625257c23 */ /* 0x100fe20008010808 */
[----:B------:R-:W-:Y:S01]  /*3780*/  FSEL R79, R79, -INF , !P2 ;  /* 0xff8000004f4f7808 */ /* 0x000fe20005000000 */
[----:B------:R-:W0:Y:S01]  /*3790*/  MUFU.EX2 R3, R3 ;  /* 0x0000000300037308 */ /* 0x000e220000000800 */
[----:B------:R-:W-:Y:S01]  /*37a0*/  FMNMX.FTZ R10, R34, R7, !PT ;  /* 0x00000007220a7209 */ /* 0x000fe20007810000 */
[--C-:B------:R-:W-:Y:S01]  /*37b0*/  FFMA.FTZ R45, R45, UR22, -R8.reuse ;  /* 0x000000162d2d7c23 */ /* 0x100fe20008010808 */
[----:B------:R-:W-:Y:S01]  /*37c0*/  ISETP.LT.OR P6, PT, R0, 0x7a, P6 ;  /* 0x0000007a0000780c */ /* 0x000fe200037c1670 */
[--C-:B------:R-:W-:Y:S01]  /*37d0*/  FFMA.FTZ R49, R49, UR22, -R8.reuse ;  /* 0x0000001631317c23 */ /* 0x100fe20008010808 */
[----:B------:R-:W-:Y:S01]  /*37e0*/  FMNMX.FTZ R9, R35, R10, !PT ;  /* 0x0000000a23097209 */ /* 0x000fe20007810000 */
[--C-:B------:R-:W-:Y:S01]  /*37f0*/  FFMA.FTZ R146, R36, UR22, -R8.reuse ;  /* 0x0000001624927c23 */ /* 0x100fe20008010808 */
[----:B------:R-:W-:Y:S01]  /*3800*/  FSEL R87, R87, -INF , !P6 ;  /* 0xff80000057577808 */ /* 0x000fe20007000000 */
[----:B------:R-:W1:Y:S01]  /*3810*/  MUFU.EX2 R150, R150 ;  /* 0x0000009600967308 */ /* 0x000e620000000800 */
[----:B------:R-:W-:Y:S01]  /*3820*/  FMNMX.FTZ R10, R38, R9, !PT ;  /* 0x00000009260a7209 */ /* 0x000fe20007810000 */
[--C-:B------:R-:W-:Y:S01]  /*3830*/  FFMA.FTZ R140, R40, UR22, -R8.reuse ;  /* 0x00000016288c7c23 */ /* 0x100fe20008010808 */
[--C-:B------:R-:W-:Y:S01]  /*3840*/  FFMA.FTZ R142, R44, UR22, -R8.reuse ;  /* 0x000000162c8e7c23 */ /* 0x100fe20008010808 */
[--C-:B------:R-:W-:Y:S01]  /*3850*/  FFMA.FTZ R136, R48, UR22, -R8.reuse ;  /* 0x0000001630887c23 */ /* 0x100fe20008010808 */
[----:B------:R-:W-:Y:S01]  /*3860*/  FMNMX.FTZ R9, R39, R10, !PT ;  /* 0x0000000a27097209 */ /* 0x000fe20007810000 */
[--C-:B------:R-:W-:Y:S01]  /*3870*/  FFMA.FTZ R138, R52, UR22, -R8.reuse ;  /* 0x00000016348a7c23 */ /* 0x100fe20008010808 */
[--C-:B------:R-:W-:Y:S01]  /*3880*/  FFMA.FTZ R132, R56, UR22, -R8.reuse ;  /* 0x0000001638847c23 */ /* 0x100fe20008010808 */
[----:B------:R-:W2:Y:S01]  /*3890*/  MUFU.EX2 R5, R5 ;  /* 0x0000000500057308 */ /* 0x000ea20000000800 */
        /* <DEDUP_REMOVED lines=9> */
[--C-:B------:R-:W-:Y:S01]  /*3930*/  FFMA.FTZ R126, R76, UR22, -R8.reuse ;  /* 0x000000164c7e7c23 */ /* 0x100fe20008010808 */
[--C-:B------:R-:W-:Y:S01]  /*3940*/  FFMA.FTZ R120, R80, UR22, -R8.reuse ;  /* 0x0000001650787c23 */ /* 0x100fe20008010808 */
[----:B------:R-:W-:Y:S01]  /*3950*/  FFMA.FTZ R122, R84, UR22, -R8 ;  /* 0x00000016547a7c23 */ /* 0x000fe20008010808 */
[----:B------:R-:W-:-:S03]  /*3960*/  FMNMX.FTZ R11, R47, R10, !PT ;  /* 0x0000000a2f0b7209 */ /* 0x000fc60007810000 */
[----:B------:R4:W5:Y:S01]  /*3970*/  MUFU.EX2 R7, R33 ;  /* 0x0000002100077308 */ /* 0x0009620000000800 */
[----:B------:R-:W-:-:S04]  /*3980*/  FMNMX.FTZ R10, R50, R11, !PT ;  /* 0x0000000b320a7209 */ /* 0x000fc80007810000 */
[----:B------:R-:W-:-:S03]  /*3990*/  FMNMX.FTZ R13, R51, R10, !PT ;  /* 0x0000000a330d7209 */ /* 0x000fc60007810000 */
[----:B------:R-:W-:Y:S01]  /*39a0*/  MUFU.EX2 R11, R41 ;  /* 0x00000029000b7308 */ /* 0x000fe20000000800 */
[----:B------:R-:W-:Y:S01]  /*39b0*/  FMNMX.FTZ R10, R54, R13, !PT ;  /* 0x0000000d360a7209 */ /* 0x000fe20007810000 */
[----:B----4-:R-:W-:-:S03]  /*39c0*/  FFMA.FTZ R33, R65, UR22, -R8 ;  /* 0x0000001641217c23 */ /* 0x010fc60008010808 */
[----:B------:R-:W-:-:S03]  /*39d0*/  FMNMX.FTZ R13, R55, R10, !PT ;  /* 0x0000000a370d7209 */ /* 0x000fc60007810000 */
[----:B------:R4:W-:Y:S01]  /*39e0*/  MUFU.EX2 R9, R37 ;  /* 0x0000002500097308 */ /* 0x0009e20000000800 */
[----:B------:R-:W-:-:S04]  /*39f0*/  FMNMX.FTZ R10, R58, R13, !PT ;  /* 0x0000000d3a0a7209 */ /* 0x000fc80007810000 */
[----:B------:R-:W-:-:S03]  /*3a00*/  FMNMX.FTZ R15, R59, R10, !PT ;  /* 0x0000000a3b0f7209 */ /* 0x000fc60007810000 */
[----:B------:R0:W-:Y:S01]  /*3a10*/  MUFU.EX2 R13, R45 ;  /* 0x0000002d000d7308 */ /* 0x0001e20000000800 */
[----:B------:R-:W-:Y:S01]  /*3a20*/  FMNMX.FTZ R10, R62, R15, !PT ;  /* 0x0000000f3e0a7209 */ /* 0x000fe20007810000 */
[----:B----4-:R-:W-:-:S03]  /*3a30*/  FFMA.FTZ R37, R69, UR22, -R8 ;  /* 0x0000001645257c23 */ /* 0x010fc60008010808 */
[----:B------:R-:W-:-:S03]  /*3a40*/  FMNMX.FTZ R15, R63, R10, !PT ;  /* 0x0000000a3f0f7209 */ /* 0x000fc60007810000 */
[----:B------:R-:W4:Y:S01]  /*3a50*/  MUFU.EX2 R146, R146 ;  /* 0x0000009200927308 */ /* 0x000f220000000800 */
[----:B------:R-:W-:Y:S01]  /*3a60*/  FMNMX.FTZ R10, R66, R15, !PT ;  /* 0x0000000f420a7209 */ /* 0x000fe20007810000 */
[----:B0-----:R-:W-:-:S03]  /*3a70*/  FFMA.FTZ R45, R77, UR22, -R8 ;  /* 0x000000164d2d7c23 */ /* 0x001fc60008010808 */
[----:B------:R-:W-:-:S03]  /*3a80*/  FMNMX.FTZ R21, R67, R10, !PT ;  /* 0x0000000a43157209 */ /* 0x000fc60007810000 */
[----:B------:R0:W-:Y:S01]  /*3a90*/  MUFU.EX2 R15, R49 ;  /* 0x00000031000f7308 */ /* 0x0001e20000000800 */
[----:B------:R-:W-:-:S04]  /*3aa0*/  FMNMX.FTZ R10, R70, R21, !PT ;  /* 0x00000015460a7209 */ /* 0x000fc80007810000 */
        /* <DEDUP_REMOVED lines=21> */
[----:B------:R-:W-:-:S04]  /*3c00*/  FFMA.FTZ R41, R73, UR22, -R8 ;  /* 0x0000001649297c23 */ /* 0x000fc80008010808 */
[----:B0-----:R-:W0:Y:S02]  /*3c10*/  SHFL.BFLY PT, R53, R6, 0x1, 0x1f ;  /* 0x0c201f0006357f89 */ /* 0x001e2400000e0000 */
[----:B------:R-:W-:Y:S08]  /*3c20*/  MUFU.EX2 R29, R29 ;  /* 0x0000001d001d7308 */ /* 0x000ff00000000800 */
[----:B------:R-:W-:Y:S08]  /*3c30*/  MUFU.EX2 R128, R128 ;  /* 0x0000008000807308 */ /* 0x000ff00000000800 */
[----:B------:R-:W-:Y:S01]  /*3c40*/  MUFU.EX2 R33, R33 ;  /* 0x0000002100217308 */ /* 0x000fe20000000800 */
[----:B0-----:R-:W-:Y:S01]  /*3c50*/  FMNMX.FTZ R0, R6, R53, !PT ;  /* 0x0000003506007209 */ /* 0x001fe20007810000 */
[----:B------:R-:W-:-:S06]  /*3c60*/  FFMA.FTZ R53, R85, UR22, -R8 ;  /* 0x0000001655357c23 */ /* 0x000fcc0008010808 */
[----:B------:R-:W-:Y:S01]  /*3c70*/  MUFU.EX2 R130, R130 ;  /* 0x0000008200827308 */ /* 0x000fe20000000800 */
[C---:B------:R-:W-:Y:S01]  /*3c80*/  FSETP.NEU.FTZ.AND P2, PT, R0.reuse, -INF , PT ;  /* 0xff8000000000780b */ /* 0x040fe20003f5d000 */
[----:B------:R-:W-:-:S05]  /*3c90*/  FMUL.FTZ R6, R0, UR22 ;  /* 0x0000001600067c20 */ /* 0x000fca0008410000 */
[----:B------:R-:W-:Y:S01]  /*3ca0*/  FSEL R6, R6, RZ, P2 ;  /* 0x000000ff06067208 */ /* 0x000fe20001000000 */
[----:B------:R-:W-:Y:S01]  /*3cb0*/  MUFU.EX2 R37, R37 ;  /* 0x0000002500257308 */ /* 0x000fe20000000800 */
[----:B------:R-:W-:-:S03]  /*3cc0*/  PLOP3.LUT P2, PT, PT, PT, UP0, 0x40, 0x0 ;  /* 0x000000000000781c */ /* 0x000fc60003f4e808 */
[--C-:B------:R-:W-:Y:S01]  /*3cd0*/  FFMA.FTZ R8, R27, UR22, -R6.reuse ;  /* 0x000000161b087c23 */ /* 0x100fe20008010806 */
[----:B------:R-:W-:Y:S01]  /*3ce0*/  FADD.FTZ R27, R148, R3 ;  /* 0x00000003941b7221 */ /* 0x000fe20000010000 */
[--C-:B------:R-:W-:Y:S01]  /*3cf0*/  FFMA.FTZ R149, R26, UR22, -R6.reuse ;  /* 0x000000161a957c23 */ /* 0x100fe20008010806 */
[--C-:B------:R-:W-:Y:S01]  /*3d00*/  FFMA.FTZ R151, R30, UR22, -R6.reuse ;  /* 0x000000161e977c23 */ /* 0x100fe20008010806 */
[--C-:B------:R-:W-:Y:S01]  /*3d10*/  FFMA.FTZ R10, R31, UR22, -R6.reuse ;  /* 0x000000161f0a7c23 */ /* 0x100fe20008010806 */
[----:B------:R-:W-:Y:S01]  /*3d20*/  FADD.FTZ R30, R150, R27 ;  /* 0x0000001b961e7221 */ /* 0x000fe20000010000 */
[----:B------:R-:W-:Y:S01]  /*3d30*/  MUFU.EX2 R8, R8 ;  /* 0x0000000800087308 */ /* 0x000fe20000000800 */
[--C-:B------:R-:W-:Y:S01]  /*3d40*/  FFMA.FTZ R145, R34, UR22, -R6.reuse ;  /* 0x0000001622917c23 */ /* 0x100fe20008010806 */
[----:B------:R-:W-:Y:S01]  /*3d50*/  FFMA.FTZ R12, R35, UR22, -R6 ;  /* 0x00000016230c7c23 */ /* 0x000fe20008010806 */
[----:B--2---:R-:W-:Y:S01]  /*3d60*/  FADD.FTZ R27, R5, R30 ;  /* 0x0000001e051b7221 */ /* 0x004fe20000010000 */
[--C-:B------:R-:W-:Y:S01]  /*3d70*/  FFMA.FTZ R147, R38, UR22, -R6.reuse ;  /* 0x0000001626937c23 */ /* 0x100fe20008010806 */
[--C-:B------:R-:W-:Y:S01]  /*3d80*/  FFMA.FTZ R14, R39, UR22, -R6.reuse ;  /* 0x00000016270e7c23 */ /* 0x100fe20008010806 */
[--C-:B------:R-:W-:Y:S01]  /*3d90*/  FFMA.FTZ R141, R42, UR22, -R6.reuse ;  /* 0x000000162a8d7c23 */ /* 0x100fe20008010806 */
[----:B---3--:R-:W-:Y:S01]  /*3da0*/  FADD.FTZ R30, R144, R27 ;  /* 0x0000001b901e7221 */ /* 0x008fe20000010000 */
[----:B------:R-:W0:Y:S01]  /*3db0*/  MUFU.EX2 R149, R149 ;  /* 0x0000009500957308 */ /* 0x000e220000000800 */
[--C-:B------:R-:W-:Y:S01]  /*3dc0*/  FFMA.FTZ R20, R43, UR22, -R6.reuse ;  /* 0x000000162b147c23 */ /* 0x100fe20008010806 */
[----:B------:R-:W-:Y:S01]  /*3dd0*/  FFMA.FTZ R143, R46, UR22, -R6 ;  /* 0x000000162e8f7c23 */ /* 0x000fe20008010806 */
[----:B-----5:R-:W-:Y:S01]  /*3de0*/  FADD.FTZ R27, R7, R30 ;  /* 0x0000001e071b7221 */ /* 0x020fe20000010000 */
[--C-:B------:R-:W-:Y:S01]  /*3df0*/  FFMA.FTZ R24, R47, UR22, -R6.reuse ;  /* 0x000000162f187c23 */ /* 0x100fe20008010806 */
[--C-:B------:R-:W-:Y:S01]  /*3e00*/  FFMA.FTZ R137, R50, UR22, -R6.reuse ;  /* 0x0000001632897c23 */ /* 0x100fe20008010806 */
[--C-:B------:R-:W-:Y:S01]  /*3e10*/  FFMA.FTZ R26, R51, UR22, -R6.reuse ;  /* 0x00000016331a7c23 */ /* 0x100fe20008010806 */
[----:B----4-:R-:W-:Y:S01]  /*3e20*/  FADD.FTZ R32, R146, R27 ;  /* 0x0000001b92207221 */ /* 0x010fe20000010000 */
[----:B------:R-:W1:Y:S01]  /*3e30*/  MUFU.EX2 R151, R151 ;  /* 0x0000009700977308 */ /* 0x000e620000000800 */
[--C-:B------:R-:W-:Y:S01]  /*3e40*/  FFMA.FTZ R139, R54, UR22, -R6.reuse ;  /* 0x00000016368b7c23 */ /* 0x100fe20008010806 */
[----:B------:R-:W-:Y:S01]  /*3e50*/  FFMA.FTZ R28, R55, UR22, -R6 ;  /* 0x00000016371c7c23 */ /* 0x000fe20008010806 */
[----:B------:R-:W-:Y:S01]  /*3e60*/  FADD.FTZ R27, R9, R32 ;  /* 0x00000020091b7221 */ /* 0x000fe20000010000 */
[--C-:B------:R-:W-:Y:S01]  /*3e70*/  FFMA.FTZ R133, R58, UR22, -R6.reuse ;  /* 0x000000163a857c23 */ /* 0x100fe20008010806 */
[--C-:B------:R-:W-:Y:S01]  /*3e80*/  FFMA.FTZ R30, R59, UR22, -R6.reuse ;  /* 0x000000163b1e7c23 */ /* 0x100fe20008010806 */
[----:B------:R-:W-:Y:S01]  /*3e90*/  FFMA.FTZ R135, R62, UR22, -R6 ;  /* 0x000000163e877c23 */ /* 0x000fe20008010806 */
[----:B------:R-:W-:Y:S01]  /*3ea0*/  FADD.FTZ R32, R140, R27 ;  /* 0x0000001b8c207221 */ /* 0x000fe20000010000 */
[----:B------:R-:W2:Y:S01]  /*3eb0*/  MUFU.EX2 R10, R10 ;  /* 0x0000000a000a7308 */ /* 0x000ea20000000800 */
[----:B0-----:R-:W-:Y:S01]  /*3ec0*/  FADD.FTZ R34, R149, R8 ;  /* 0x0000000895227221 */ /* 0x001fe20000010000 */
[----:B------:R-:W-:Y:S01]  /*3ed0*/  FFMA.FTZ R129, R66, UR22, -R6 ;  /* 0x0000001642817c23 */ /* 0x000fe20008010806 */
[----:B------:R-:W-:Y:S01]  /*3ee0*/  FADD.FTZ R31, R11, R32 ;  /* 0x000000200b1f7221 */ /* 0x000fe20000010000 */
[--C-:B------:R-:W-:Y:S01]  /*3ef0*/  FFMA.FTZ R32, R63, UR22, -R6.reuse ;  /* 0x000000163f207c23 */ /* 0x100fe20008010806 */
[--C-:B------:R-:W-:Y:S01]  /*3f00*/  FFMA.FTZ R131, R70, UR22, -R6.reuse ;  /* 0x0000001646837c23 */ /* 0x100fe20008010806 */
[----:B------:R-:W-:Y:S01]  /*3f10*/  FFMA.FTZ R74, R74, UR22, -R6 ;  /* 0x000000164a4a7c23 */ /* 0x000fe20008010806 */
[----:B------:R-:W-:Y:S01]  /*3f20*/  FADD.FTZ R36, R142, R31 ;  /* 0x0000001f8e247221 */ /* 0x000fe20000010000 */
[----:B------:R-:W0:Y:S01]  /*3f30*/  MUFU.EX2 R145, R145 ;  /* 0x0000009100917308 */ /* 0x000e220000000800 */
[----:B-1----:R-:W-:Y:S01]  /*3f40*/  FADD.FTZ R27, R151, R34 ;  /* 0x00000022971b7221 */ /* 0x002fe20000010000 */
[----:B------:R-:W-:Y:S01]  /*3f50*/  FFMA.FTZ R75, R75, UR22, -R6 ;  /* 0x000000164b4b7c23 */ /* 0x000fe20008010806 */
[----:B------:R-:W-:Y:S01]  /*3f60*/  FADD.FTZ R31, R13, R36 ;  /* 0x000000240d1f7221 */ /* 0x000fe20000010000 */
[--C-:B------:R-:W-:Y:S01]  /*3f70*/  FFMA.FTZ R78, R78, UR22, -R6.reuse ;  /* 0x000000164e4e7c23 */ /* 0x100fe20008010806 */
[--C-:B------:R-:W-:Y:S01]  /*3f80*/  FFMA.FTZ R79, R79, UR22, -R6.reuse ;  /* 0x000000164f4f7c23 */ /* 0x100fe20008010806 */
[--C-:B------:R-:W-:Y:S01]  /*3f90*/  FFMA.FTZ R82, R82, UR22, -R6.reuse ;  /* 0x0000001652527c23 */ /* 0x100fe20008010806 */
[--C-:B------:R-:W-:Y:S01]  /*3fa0*/  FFMA.FTZ R83, R83, UR22, -R6.reuse ;  /* 0x0000001653537c23 */ /* 0x100fe20008010806 */
[----:B------:R-:W1:Y:S01]  /*3fb0*/  MUFU.EX2 R12, R12 ;  /* 0x0000000c000c7308 */ /* 0x000e620000000800 */
[----:B--2---:R-:W-:Y:S01]  /*3fc0*/  FADD.FTZ R34, R10, R27 ;  /* 0x0000001b0a227221 */ /* 0x004fe20000010000 */
[--C-:B------:R-:W-:Y:S01]  /*3fd0*/  FFMA.FTZ R86, R86, UR22, -R6.reuse ;  /* 0x0000001656567c23 */ /* 0x100fe20008010806 */
[----:B------:R-:W-:Y:S01]  /*3fe0*/  FFMA.FTZ R87, R87, UR22, -R6 ;  /* 0x0000001657577c23 */ /* 0x000fe20008010806 */
[----:B------:R-:W-:-:S02]  /*3ff0*/  F2FP.BF16.F32.PACK_AB R148, R3, R148 ;  /* 0x000000940394723e */ /* 0x000fc400000010ff */
[----:B------:R-:W-:Y:S02]  /*4000*/  F2FP.BF16.F32.PACK_AB R150, R5, R150 ;  /* 0x000000960596723e */ /* 0x000fe400000010ff */
[----:B------:R-:W2:Y:S01]  /*4010*/  MUFU.EX2 R147, R147 ;  /* 0x0000009300937308 */ /* 0x000ea20000000800 */
[----:B0-----:R-:W-:Y:S01]  /*4020*/  FADD.FTZ R27, R145, R34 ;  /* 0x00000022911b7221 */ /* 0x001fe20000010000 */
[----:B------:R-:W-:Y:S01]  /*4030*/  FADD.FTZ R34, R136, R31 ;  /* 0x0000001f88227221 */ /* 0x000fe20000010000 */
[----:B------:R-:W-:Y:S02]  /*4040*/  F2FP.BF16.F32.PACK_AB R149, R8, R149 ;  /* 0x000000950895723e */ /* 0x000fe400000010ff */
[----:B------:R-:W-:Y:S01]  /*4050*/  F2FP.BF16.F32.PACK_AB R144, R7, R144 ;  /* 0x000000900790723e */ /* 0x000fe200000010ff */
[----:B------:R-:W-:Y:S01]  /*4060*/  FADD.FTZ R31, R15, R34 ;  /* 0x000000220f1f7221 */ /* 0x000fe20000010000 */
[----:B------:R-:W-:Y:S01]  /*4070*/  FFMA.FTZ R34, R67, UR22, -R6 ;  /* 0x0000001643227c23 */ /* 0x000fe20008010806 */
[----:B------:R-:W0:Y:S01]  /*4080*/  MUFU.EX2 R14, R14 ;  /* 0x0000000e000e7308 */ /* 0x000e220000000800 */
[----:B-1----:R-:W-:Y:S01]  /*4090*/  FADD.FTZ R36, R12, R27 ;  /* 0x0000001b0c247221 */ /* 0x002fe20000010000 */
[----:B------:R-:W-:-:S02]  /*40a0*/  F2FP.BF16.F32.PACK_AB R146, R9, R146 ;  /* 0x000000920992723e */ /* 0x000fc400000010ff */
[----:B------:R-:W-:Y:S02]  /*40b0*/  F2FP.BF16.F32.PACK_AB R140, R11, R140 ;  /* 0x0000008c0b8c723e */ /* 0x000fe400000010ff */
[----:B------:R-:W-:Y:S02]  /*40c0*/  F2FP.BF16.F32.PACK_AB R142, R13, R142 ;  /* 0x0000008e0d8e723e */ /* 0x000fe400000010ff */
[----:B------:R-:W1:Y:S01]  /*40d0*/  MUFU.EX2 R141, R141 ;  /* 0x0000008d008d7308 */ /* 0x000e620000000800 */
[----:B--2---:R-:W-:Y:S01]  /*40e0*/  FADD.FTZ R27, R147, R36 ;  /* 0x00000024931b7221 */ /* 0x004fe20000010000 */
[----:B------:R-:W-:Y:S01]  /*40f0*/  FADD.FTZ R36, R138, R31 ;  /* 0x0000001f8a247221 */ /* 0x000fe20000010000 */
[----:B------:R-:W-:Y:S02]  /*4100*/  F2FP.BF16.F32.PACK_AB R136, R15, R136 ;  /* 0x000000880f88723e */ /* 0x000fe400000010ff */
[C---:B------:R-:W-:Y:S01]  /*4110*/  F2FP.BF16.F32.PACK_AB R138, R21.reuse, R138 ;  /* 0x0000008a158a723e */ /* 0x040fe200000010ff */
[----:B------:R-:W-:Y:S01]  /*4120*/  FADD.FTZ R31, R21, R36 ;  /* 0x00000024151f7221 */ /* 0x000fe20000010000 */
[----:B------:R-:W-:Y:S01]  /*4130*/  FFMA.FTZ R36, R71, UR22, -R6 ;  /* 0x0000001647247c23 */ /* 0x000fe20008010806 */
[----:B------:R-:W2:Y:S01]  /*4140*/  MUFU.EX2 R20, R20 ;  /* 0x0000001400147308 */ /* 0x000ea20000000800 */
[----:B0-----:R-:W-:Y:S01]  /*4150*/  FADD.FTZ R38, R14, R27 ;  /* 0x0000001b0e267221 */ /* 0x001fe20000010000 */
[----:B------:R-:W-:Y:S01]  /*4160*/  FADD.FTZ R40, R132, R31 ;  /* 0x0000001f84287221 */ /* 0x000fe20000010000 */
[----:B------:R-:W-:-:S02]  /*4170*/  F2FP.BF16.F32.PACK_AB R132, R25, R132 ;  /* 0x000000841984723e */ /* 0x000fc400000010ff */
[----:B------:R-:W-:Y:S01]  /*4180*/  F2FP.BF16.F32.PACK_AB R151, R10, R151 ;  /* 0x000000970a97723e */ /* 0x000fe200000010ff */
[----:B------:R-:W-:Y:S01]  /*4190*/  FADD.FTZ R31, R25, R40 ;  /* 0x00000028191f7221 */ /* 0x000fe20000010000 */
[----:B------:R-:W-:Y:S01]  /*41a0*/  F2FP.BF16.F32.PACK_AB R145, R12, R145 ;  /* 0x000000910c91723e */ /* 0x000fe200000010ff */
[----:B------:R-:W0:Y:S01]  /*41b0*/  MUFU.EX2 R143, R143 ;  /* 0x0000008f008f7308 */ /* 0x000e220000000800 */
[----:B-1----:R-:W-:Y:S01]  /*41c0*/  FADD.FTZ R27, R141, R38 ;  /* 0x000000268d1b7221 */ /* 0x002fe20000010000 */
[----:B------:R-:W-:Y:S01]  /*41d0*/  FADD.FTZ R40, R134, R31 ;  /* 0x0000001f86287221 */ /* 0x000fe20000010000 */
[C---:B------:R-:W-:Y:S02]  /*41e0*/  F2FP.BF16.F32.PACK_AB R134, R29.reuse, R134 ;  /* 0x000000861d86723e */ /* 0x040fe400000010ff */
[----:B------:R-:W-:Y:S01]  /*41f0*/  F2FP.BF16.F32.PACK_AB R147, R14, R147 ;  /* 0x000000930e93723e */ /* 0x000fe200000010ff */
[----:B------:R-:W-:Y:S01]  /*4200*/  FADD.FTZ R31, R29, R40 ;  /* 0x000000281d1f7221 */ /* 0x000fe20000010000 */
[----:B------:R-:W-:Y:S01]  /*4210*/  IMAD.IADD R40, R17, 0x1, -R18 ;  /* 0x0000000111287824 */ /* 0x000fe200078e0a12 */
[----:B------:R-:W1:Y:S01]  /*4220*/  MUFU.EX2 R24, R24 ;  /* 0x0000001800187308 */ /* 0x000e620000000800 */
[C---:B--2---:R-:W-:Y:S01]  /*4230*/  FADD.FTZ R38, R20.reuse, R27 ;  /* 0x0000001b14267221 */ /* 0x044fe20000010000 */
[----:B------:R-:W-:Y:S01]  /*4240*/  F2FP.BF16.F32.PACK_AB R141, R20, R141 ;  /* 0x0000008d148d723e */ /* 0x000fe200000010ff */
[----:B------:R-:W-:-:S05]  /*4250*/  IMAD R40, R153, 0xc0, R40 ;  /* 0x000000c099287824 */ /* 0x000fca00078e0228 */
[----:B------:R-:W2:Y:S01]  /*4260*/  MUFU.EX2 R137, R137 ;  /* 0x0000008900897308 */ /* 0x000ea20000000800 */
[----:B0-----:R-:W-:Y:S01]  /*4270*/  FADD.FTZ R27, R143, R38 ;  /* 0x000000268f1b7221 */ /* 0x001fe20000010000 */
[----:B------:R-:W-:-:S06]  /*4280*/  R2UR UR10, R40 ;  /* 0x00000000280a72ca */ /* 0x000fcc00000e0000 */
[----:B------:R-:W0:Y:S01]  /*4290*/  MUFU.EX2 R26, R26 ;  /* 0x0000001a001a7308 */ /* 0x000e220000000800 */
[C---:B-1----:R-:W-:Y:S01]  /*42a0*/  FADD.FTZ R38, R24.reuse, R27 ;  /* 0x0000001b18267221 */ /* 0x042fe20000010000 */
[----:B------:R-:W-:-:S05]  /*42b0*/  F2FP.BF16.F32.PACK_AB R143, R24, R143 ;  /* 0x0000008f188f723e */ /* 0x000fca00000010ff */
[----:B------:R-:W-:Y:S01]  /*42c0*/  UIADD3 UR6, UR10, UR6, URZ ;  /* 0x000000060a067290 */ /* 0x000fe2000fffe03f */
[----:B------:R-:W1:Y:S01]  /*42d0*/  MUFU.EX2 R139, R139 ;  /* 0x0000008b008b7308 */ /* 0x000e620000000800 */
[----:B--2---:R-:W-:Y:S01]  /*42e0*/  FADD.FTZ R27, R137, R38 ;  /* 0x00000026891b7221 */ /* 0x004fe20000010000 */
[----:B------:R-:W-:Y:S01]  /*42f0*/  FADD.FTZ R38, R128, R31 ;  /* 0x0000001f80267221 */ /* 0x000fe20000010000 */
[----:B------:R-:W-:-:S05]  /*4300*/  F2FP.BF16.F32.PACK_AB R128, R33, R128 ;  /* 0x000000802180723e */ /* 0x000fca00000010ff */
[----:B------:R-:W2:Y:S01]  /*4310*/  MUFU.EX2 R28, R28 ;  /* 0x0000001c001c7308 */ /* 0x000ea20000000800 */
[C---:B0-----:R-:W-:Y:S01]  /*4320*/  FADD.FTZ R6, R26.reuse, R27 ;  /* 0x0000001b1a067221 */ /* 0x041fe20000010000 */
[----:B------:R-:W-:Y:S01]  /*4330*/  FADD.FTZ R27, R33, R38 ;  /* 0x00000026211b7221 */ /* 0x000fe20000010000 */
[----:B------:R-:W-:-:S03]  /*4340*/  F2FP.BF16.F32.PACK_AB R137, R26, R137 ;  /* 0x000000891a89723e */ /* 0x000fc600000010ff */
[----:B------:R-:W-:Y:S01]  /*4350*/  FADD.FTZ R38, R130, R27 ;  /* 0x0000001b82267221 */ /* 0x000fe20000010000 */
[----:B------:R-:W-:Y:S01]  /*4360*/  F2FP.BF16.F32.PACK_AB R130, R37, R130 ;  /* 0x000000822582723e */ /* 0x000fe200000010ff */
[----:B------:R-:W0:Y:S01]  /*4370*/  MUFU.EX2 R133, R133 ;  /* 0x0000008500857308 */ /* 0x000e220000000800 */
[----:B-1----:R-:W-:Y:S01]  /*4380*/  FADD.FTZ R3, R139, R6 ;  /* 0x000000068b037221 */ /* 0x002fe20000010000 */
[----:B------:R-:W-:-:S06]  /*4390*/  FADD.FTZ R5, R37, R38 ;  /* 0x0000002625057221 */ /* 0x000fcc0000010000 */
[----:B------:R-:W1:Y:S01]  /*43a0*/  MUFU.EX2 R30, R30 ;  /* 0x0000001e001e7308 */ /* 0x000e620000000800 */
[C---:B--2---:R-:W-:Y:S01]  /*43b0*/  FADD.FTZ R6, R28.reuse, R3 ;  /* 0x000000031c067221 */ /* 0x044fe20000010000 */
[----:B------:R-:W-:-:S06]  /*43c0*/  F2FP.BF16.F32.PACK_AB R139, R28, R139 ;  /* 0x0000008b1c8b723e */ /* 0x000fcc00000010ff */
[----:B------:R-:W2:Y:S01]  /*43d0*/  MUFU.EX2 R135, R135 ;  /* 0x0000008700877308 */ /* 0x000ea20000000800 */
[----:B0-----:R-:W-:-:S07]  /*43e0*/  FADD.FTZ R3, R133, R6 ;  /* 0x0000000685037221 */ /* 0x001fce0000010000 */
[----:B------:R-:W0:Y:S01]  /*43f0*/  MUFU.EX2 R124, R124 ;  /* 0x0000007c007c7308 */ /* 0x000e220000000800 */
[C---:B-1----:R-:W-:Y:S01]  /*4400*/  FADD.FTZ R6, R30.reuse, R3 ;  /* 0x000000031e067221 */ /* 0x042fe20000010000 */
[----:B------:R-:W-:-:S06]  /*4410*/  F2FP.BF16.F32.PACK_AB R133, R30, R133 ;  /* 0x000000851e85723e */ /* 0x000fcc00000010ff */
[----:B------:R-:W1:Y:S01]  /*4420*/  MUFU.EX2 R32, R32 ;  /* 0x0000002000207308 */ /* 0x000e620000000800 */
[----:B--2---:R-:W-:-:S07]  /*4430*/  FADD.FTZ R3, R135, R6 ;  /* 0x0000000687037221 */ /* 0x004fce0000010000 */
[----:B------:R-:W2:Y:S01]  /*4440*/  MUFU.EX2 R41, R41 ;  /* 0x0000002900297308 */ /* 0x000ea20000000800 */
[----:B0-----:R-:W-:-:S07]  /*4450*/  FADD.FTZ R38, R124, R5 ;  /* 0x000000057c267221 */ /* 0x001fce0000010000 */
[----:B------:R-:W0:Y:S01]  /*4460*/  MUFU.EX2 R129, R129 ;  /* 0x0000008100817308 */ /* 0x000e220000000800 */
[C---:B-1----:R-:W-:Y:S01]  /*4470*/  FADD.FTZ R6, R32.reuse, R3 ;  /* 0x0000000320067221 */ /* 0x042fe20000010000 */
[----:B------:R-:W-:-:S06]  /*4480*/  F2FP.BF16.F32.PACK_AB R135, R32, R135 ;  /* 0x000000872087723e */ /* 0x000fcc00000010ff */
[----:B------:R-:W1:Y:S01]  /*4490*/  MUFU.EX2 R126, R126 ;  /* 0x0000007e007e7308 */ /* 0x000e620000000800 */
[C---:B--2---:R-:W-:Y:S01]  /*44a0*/  FADD.FTZ R5, R41.reuse, R38 ;  /* 0x0000002629057221 */ /* 0x044fe20000010000 */
[----:B------:R-:W-:-:S06]  /*44b0*/  F2FP.BF16.F32.PACK_AB R124, R41, R124 ;  /* 0x0000007c297c723e */ /* 0x000fcc00000010ff */
[----:B------:R-:W2:Y:S01]  /*44c0*/  MUFU.EX2 R34, R34 ;  /* 0x0000002200227308 */ /* 0x000ea20000000800 */
[----:B0-----:R-:W-:-:S07]  /*44d0*/  FADD.FTZ R3, R129, R6 ;  /* 0x0000000681037221 */ /* 0x001fce0000010000 */
[----:B------:R-:W0:Y:S01]  /*44e0*/  MUFU.EX2 R45, R45 ;  /* 0x0000002d002d7308 */ /* 0x000e220000000800 */
[----:B-1----:R-:W-:-:S07]  /*44f0*/  FADD.FTZ R38, R126, R5 ;  /* 0x000000057e267221 */ /* 0x002fce0000010000 */
[----:B------:R-:W1:Y:S01]  /*4500*/  MUFU.EX2 R131, R131 ;  /* 0x0000008300837308 */ /* 0x000e620000000800 */
[C---:B--2---:R-:W-:Y:S01]  /*4510*/  FADD.FTZ R6, R34.reuse, R3 ;  /* 0x0000000322067221 */ /* 0x044fe20000010000 */
[----:B------:R-:W-:-:S06]  /*4520*/  F2FP.BF16.F32.PACK_AB R129, R34, R129 ;  /* 0x000000812281723e */ /* 0x000fcc00000010ff */
[----:B------:R-:W2:Y:S01]  /*4530*/  MUFU.EX2 R120, R120 ;  /* 0x0000007800787308 */ /* 0x000ea20000000800 */
[C---:B0-----:R-:W-:Y:S01]  /*4540*/  FADD.FTZ R5, R45.reuse, R38 ;  /* 0x000000262d057221 */ /* 0x041fe20000010000 */
[----:B------:R-:W-:-:S06]  /*4550*/  F2FP.BF16.F32.PACK_AB R126, R45, R126 ;  /* 0x0000007e2d7e723e */ /* 0x000fcc00000010ff */
[----:B------:R-:W0:Y:S01]  /*4560*/  MUFU.EX2 R36, R36 ;  /* 0x0000002400247308 */ /* 0x000e220000000800 */
[----:B-1----:R-:W-:-:S07]  /*4570*/  FADD.FTZ R3, R131, R6 ;  /* 0x0000000683037221 */ /* 0x002fce0000010000 */
[----:B------:R-:W1:Y:S01]  /*4580*/  MUFU.EX2 R49, R49 ;  /* 0x0000003100317308 */ /* 0x000e620000000800 */
[----:B--2---:R-:W-:-:S07]  /*4590*/  FADD.FTZ R38, R120, R5 ;  /* 0x0000000578267221 */ /* 0x004fce0000010000 */
[----:B------:R-:W2:Y:S01]  /*45a0*/  MUFU.EX2 R74, R74 ;  /* 0x0000004a004a7308 */ /* 0x000ea20000000800 */
[C---:B0-----:R-:W-:Y:S01]  /*45b0*/  FADD.FTZ R3, R36.reuse, R3 ;  /* 0x0000000324037221 */ /* 0x041fe20000010000 */
[----:B------:R-:W-:-:S06]  /*45c0*/  F2FP.BF16.F32.PACK_AB R131, R36, R131 ;  /* 0x000000832483723e */ /* 0x000fcc00000010ff */
[----:B------:R-:W0:Y:S01]  /*45d0*/  MUFU.EX2 R75, R75 ;  /* 0x0000004b004b7308 */ /* 0x000e220000000800 */
[C---:B-1----:R-:W-:Y:S01]  /*45e0*/  FADD.FTZ R5, R49.reuse, R38 ;  /* 0x0000002631057221 */ /* 0x042fe20000010000 */
[----:B------:R-:W-:-:S06]  /*45f0*/  F2FP.BF16.F32.PACK_AB R120, R49, R120 ;  /* 0x000000783178723e */ /* 0x000fcc00000010ff */
[----:B------:R-:W1:Y:S01]  /*4600*/  MUFU.EX2 R78, R78 ;  /* 0x0000004e004e7308 */ /* 0x000e620000000800 */
[----:B--2---:R-:W-:-:S07]  /*4610*/  FADD.FTZ R38, R74, R3 ;  /* 0x000000034a267221 */ /* 0x004fce0000010000 */
[----:B------:R-:W2:Y:S01]  /*4620*/  MUFU.EX2 R79, R79 ;  /* 0x0000004f004f7308 */ /* 0x000ea20000000800 */
[C---:B0-----:R-:W-:Y:S01]  /*4630*/  FADD.FTZ R3, R75.reuse, R38 ;  /* 0x000000264b037221 */ /* 0x041fe20000010000 */
[----:B------:R-:W-:-:S06]  /*4640*/  F2FP.BF16.F32.PACK_AB R125, R75, R74 ;  /* 0x0000004a4b7d723e */ /* 0x000fcc00000010ff */
[----:B------:R-:W0:Y:S01]  /*4650*/  MUFU.EX2 R82, R82 ;  /* 0x0000005200527308 */ /* 0x000e220000000800 */
[----:B-1----:R-:W-:-:S07]  /*4660*/  FADD.FTZ R8, R78, R3 ;  /* 0x000000034e087221 */ /* 0x002fce0000010000 */
        /* <DEDUP_REMOVED lines=11> */
[----:B0-----:R-:W-:Y:S01]  /*4720*/  FADD.FTZ R8, R86, R3 ;  /* 0x0000000356087221 */ /* 0x001fe20000010000 */
[----:B------:R-:W-:Y:S02]  /*4730*/  VIADD R3, R88, 0xfffffffe ;  /* 0xfffffffe58037836 */ /* 0x000fe40000000000 */
[C---:B-1----:R-:W-:Y:S01]  /*4740*/  FADD.FTZ R6, R53.reuse, R6 ;  /* 0x0000000635067221 */ /* 0x042fe20000010000 */
[----:B------:R-:W-:Y:S01]  /*4750*/  F2FP.BF16.F32.PACK_AB R122, R53, R122 ;  /* 0x0000007a357a723e */ /* 0x000fe200000010ff */
[C---:B--2---:R-:W-:Y:S01]  /*4760*/  FADD.FTZ R5, R87.reuse, R8 ;  /* 0x0000000857057221 */ /* 0x044fe20000010000 */
[----:B------:R-:W-:Y:S01]  /*4770*/  F2FP.BF16.F32.PACK_AB R123, R87, R86 ;  /* 0x00000056577b723e */ /* 0x000fe200000010ff */
[----:B------:R-:W-:Y:S06]  /*4780*/  @P2 BRA `(.L_x_865) ;  /* 0x0000000000482947 */ /* 0x000fec0003800000 */
[C---:B------:R-:W-:Y:S01]  /*4790*/  ISETP.GT.AND P2, PT, R40.reuse, RZ, PT ;  /* 0x000000ff2800720c */ /* 0x040fe20003f44270 */
[----:B------:R-:W-:-:S05]  /*47a0*/  VIADD R7, R40, 0xffffffff ;  /* 0xffffffff28077836 */ /* 0x000fca0000000000 */
[----:B------:R-:W-:-:S07]  /*47b0*/  R2UR UR14, R7 ;  /* 0x00000000070e72ca */ /* 0x000fce00000e0000 */
[----:B------:R-:W-:Y:S08]  /*47c0*/  @P2 BRA `(.L_x_866) ;  /* 0x00000000001c2947 */ /* 0x000ff00003800000 */
[----:B------:R-:W-:Y:S02]  /*47d0*/  UISETP.NE.AND UP1, UPT, UR7, 0x1, UPT ;  /* 0x000000010700788c */ /* 0x000fe4000bf25270 */
[----:B------:R-:W-:-:S09]  /*47e0*/  UIADD3 UR14, -UR10, URZ, URZ ;  /* 0x0000003f0a0e7290 */ /* 0x000fd2000fffe13f */
[----:B------:R-:W-:Y:S02]  /*47f0*/  @UP1 ULDC.64 UR18, c[0x0][0x9e8] ;  /* 0x00027a0000121ab9 */ /* 0x000fe40000000a00 */
[----:B------:R-:W-:-:S04]  /*4800*/  UIMAD.WIDE.U32 UR10, UR14, UR18, URZ ;  /* 0x000000120e0a72a5 */ /* 0x000fc8000f8e003f */
[----:B------:R-:W-:-:S04]  /*4810*/  @UP1 USHF.R.U32.HI UR14, URZ, UR19, UR11 ;  /* 0x000000133f0e1299 */ /* 0x000fc8000801160b */
[----:B------:R-:W-:Y:S01]  /*4820*/  ULOP3.LUT UR14, URZ, UR14, URZ, 0x33, !UPT ;  /* 0x0000000e3f0e7292 */ /* 0x000fe2000f8e333f */
[----:B------:R-:W-:Y:S11]  /*4830*/  BRA `(.L_x_867) ;  /* 0x0000000000107947 */ /* 0x000ff60003800000 */
.L_x_866:
[----:B------:R-:W-:-:S11]  /*4840*/  UISETP.NE.AND UP1, UPT, UR7, 0x1, UPT ;  /* 0x000000010700788c */ /* 0x000fd6000bf25270 */
[----:B------:R-:W-:Y:S02]  /*4850*/  @UP1 ULDC.64 UR18, c[0x0][0x9e8] ;  /* 0x00027a0000121ab9 */ /* 0x000fe40000000a00 */
[----:B------:R-:W-:-:S04]  /*4860*/  UIMAD.WIDE.U32 UR10, UR14, UR18, URZ ;  /* 0x000000120e0a72a5 */ /* 0x000fc8000f8e003f */
[----:B------:R-:W-:-:S12]  /*4870*/  @UP1 USHF.R.U32.HI UR14, URZ, UR19, UR11 ;  /* 0x000000133f0e1299 */ /* 0x000fd8000801160b */
.L_x_867:
[----:B------:R-:W-:-:S04]  /*4880*/  UIMAD UR7, UR14, UR7, UR7 ;  /* 0x000000070e0772a4 */ /* 0x000fc8000f8e0207 */
[----:B------:R-:W-:-:S04]  /*4890*/  UISETP.LT.AND UP1, UPT, UR6, UR7, UPT ;  /* 0x000000070600728c */ /* 0x000fc8000bf21270 */
[----:B------:R-:W-:-:S12]  /*48a0*/  USEL UR6, UR6, UR7, UP1 ;  /* 0x0000000706067287 */ /* 0x000fd80008800000 */
.L_x_865:
        /* <DEDUP_REMOVED lines=23> */
[----:B------:R-:W-:Y:S01]  /*4a20*/  IADD3 R7, R4, R17, -R18 ;  /* 0x0000001104077210 */ /* 0x000fe20007ffe812 */
[----:B------:R-:W-:Y:S01]  /*4a30*/  IMAD.MOV.U32 R119, RZ, RZ, RZ ;  /* 0x000000ffff777224 */ /* 0x000fe200078e00ff */
[----:B------:R-:W-:Y:S01]  /*4a40*/  ULDC UR24, c[0x0][0x9e4] ;  /* 0x0002790000187ab9 */ /* 0x000fe20000000800 */
[----:B------:R-:W-:Y:S01]  /*4a50*/  ULDC UR23, c[0x0][0x9dc] ;  /* 0x0002770000177ab9 */ /* 0x000fe20000000800 */
[----:B------:R-:W-:Y:S01]  /*4a60*/  LOP3.LUT R11, RZ, R7, RZ, 0x33, !PT ;  /* 0x00000007ff0b7212 */ /* 0x000fe200078e33ff */
[----:B------:R-:W-:Y:S01]  /*4a70*/  VIADD R9, R7, 0x8 ;  /* 0x0000000807097836 */ /* 0x000fe20000000000 */
[----:B------:R-:W-:Y:S01]  /*4a80*/  ULDC UR22, c[0x0][0x988] ;  /* 0x0002620000167ab9 */ /* 0x000fe20000000800 */
[----:B------:R-:W-:-:S03]  /*4a90*/  ULDC UR21, c[0x0][0x9e0] ;  /* 0x0002780000157ab9 */ /* 0x000fc60000000800 */
[----:B------:R-:W-:-:S07]  /*4aa0*/  LOP3.LUT R13, RZ, R9, RZ, 0x33, !PT ;  /* 0x00000009ff0d7212 */ /* 0x000fce00078e33ff */
.L_x_885:
        /* <DEDUP_REMOVED lines=9> */
.L_x_870:
[----:B------:R-:W-:Y:S01]  /*4b40*/  ULEA UR6, UR26, UR45, 0x3 ;  /* 0x0000002d1a067291 */ /* 0x000fe2000f8e183f */
[----:B------:R-:W-:-:S05]  /*4b50*/  IMAD.U32 R8, RZ, RZ, UR25 ;  /* 0x00000019ff087e24 */ /* 0x000fca000f8e00ff */
[----:B------:R-:W-:-:S04]  /*4b60*/  SHF.L.U32 R8, R8, 0x1f, RZ ;  /* 0x0000001f08087819 */ /* 0x000fc800000006ff */
[----:B------:R0:W1:Y:S01]  /*4b70*/  SYNCS.PHASECHK.TRANS64.TRYWAIT P2, [UR6+0x16830], R8 ;  /* 0x01683008ff0075a7 */ /* 0x0000620008040146 */
[----:B------:R-:W-:Y:S05]  /*4b80*/  @!P0 BRA `(.L_x_871) ;  /* 0x0000000000048947 */ /* 0x000fea0003800000 */
[----:B------:R-:W-:Y:S01]  /*4b90*/  BPT.TRAP 0x1 ;  /* 0x000000040000795c */ /* 0x000fe20000300000 */
.L_x_871:
[----:B-1----:R-:W-:Y:S05]  /*4ba0*/  @P2 BRA `(.L_x_869) ;  /* 0x0000000000082947 */ /* 0x002fea0003800000 */
[----:B------:R-:W1:Y:S02]  /*4bb0*/  SYNCS.PHASECHK.TRANS64.TRYWAIT P2, [UR6+0x16830], R8 ;  /* 0x01683008ff0075a7 */ /* 0x000e640008040146 */
[----:B-1----:R-:W-:Y:S05]  /*4bc0*/  @!P2 BRA `(.L_x_872) ;  /* 0x000000dc00f8a947 */ /* 0x002fea0003800000 */
.L_x_869:
[----:B------:R-:W2:Y:S01]  /*4bd0*/  S2R R10, SR_TID.X ;  /* 0x00000000000a7919 */ /* 0x000ea20000002100 */
[----:B------:R-:W-:Y:S01]  /*4be0*/  ULEA UR18, UR26, UR20, 0xa ;  /* 0x000000141a127291 */ /* 0x000fe2000f8e503f */
        /* <DEDUP_REMOVED lines=8> */
[----:B01----:R-:W-:-:S05]  /*4c70*/  VIADD R8, R10, 0x8 ;  /* 0x000000080a087836 */ /* 0x003fca0000000000 */
[----:B------:R0:W-:Y:S06]  /*4c80*/  BAR.SYNC.DEFER_BLOCKING R8, 0x100 ;  /* 0x000400080000751d */ /* 0x0001ec0000010000 */
        /* <DEDUP_REMOVED lines=12> */
[----:B0-----:R-:W-:Y:S05]  /*4d50*/  @P3 BRA `(.L_x_873) ;  /* 0x00000000002c3947 */ /* 0x001fea0003800000 */
[----:B------:R-:W-:Y:S05]  /*4d60*/  @!P0 BRA `(.L_x_874) ;  /* 0x0000000000048947 */ /* 0x000fea0003800000 */
[----:B------:R-:W-:Y:S01]  /*4d70*/  BPT.TRAP 0x1 ;  /* 0x000000040000795c */ /* 0x000fe20000300000 */
.L_x_874:
[----:B------:R-:W-:Y:S01]  /*4d80*/  ULEA UR6, UR39, UR45, 0x3 ;  /* 0x0000002d27067291 */ /* 0x000fe2000f8e183f */
[----:B------:R-:W-:-:S05]  /*4d90*/  IMAD.U32 R8, RZ, RZ, UR38 ;  /* 0x00000026ff087e24 */ /* 0x000fca000f8e00ff */
[----:B------:R-:W-:-:S04]  /*4da0*/  SHF.L.U32 R8, R8, 0x1f, RZ ;  /* 0x0000001f08087819 */ /* 0x000fc800000006ff */
[----:B------:R0:W1:Y:S01]  /*4db0*/  SYNCS.PHASECHK.TRANS64.TRYWAIT P2, [UR6+0x16850], R8 ;  /* 0x01685008ff0075a7 */ /* 0x0000620008040146 */
[----:B------:R-:W-:Y:S05]  /*4dc0*/  @!P0 BRA `(.L_x_875) ;  /* 0x0000000000048947 */ /* 0x000fea0003800000 */
[----:B------:R-:W-:Y:S01]  /*4dd0*/  BPT.TRAP 0x1 ;  /* 0x000000040000795c */ /* 0x000fe20000300000 */
.L_x_875:
[----:B-1----:R-:W-:Y:S05]  /*4de0*/  @P2 BRA `(.L_x_873) ;  /* 0x0000000000082947 */ /* 0x002fea0003800000 */
[----:B------:R-:W1:Y:S02]  /*4df0*/  SYNCS.PHASECHK.TRANS64.TRYWAIT P2, [UR6+0x16850], R8 ;  /* 0x01685008ff0075a7 */ /* 0x000e640008040146 */
[----:B-1----:R-:W-:Y:S05]  /*4e00*/  @!P2 BRA `(.L_x_876) ;  /* 0x000000dc0080a947 */ /* 0x002fea0003800000 */
.L_x_873:
[----:B------:R-:W-:Y:S01]  /*4e10*/  UIADD3 UR6, UR45, 0x400, URZ ;  /* 0x000004002d067890 */ /* 0x000fe2000fffe03f */
[----:B------:R-:W-:Y:S01]  /*4e20*/  WARPGROUP.ARRIVE ;  /* 0x00000000000079c5 */ /* 0x000fe20000000000 */
[----:B------:R-:W-:-:S05]  /*4e30*/  UMOV UR7, 0x40000040 ;  /* 0x4000004000077882 */ /* 0x000fca0000000000 */
[----:B------:R-:W2:Y:S01]  /*4e40*/  S2R R14, SR_TID.X ;  /* 0x00000000000e7919 */ /* 0x000ea20000002100 */
[----:B------:R-:W-:Y:S01]  /*4e50*/  USHF.R.U32.HI UR6, URZ, 0x4, UR6 ;  /* 0x000000043f067899 */ /* 0x000fe20008011606 */
[----:B------:R-:W-:Y:S02]  /*4e60*/  IMAD.U32 R12, RZ, RZ, UR26 ;  /* 0x0000001aff0c7e24 */ /* 0x000fe4000f8e00ff */
[----:B01----:R-:W-:Y:S01]  /*4e70*/  IMAD.SHL.U32 R8, R3, 0x80, RZ ;  /* 0x0000008003087824 */ /* 0x003fe200078e00ff */
[----:B------:R-:W-:Y:S02]  /*4e80*/  ULOP3.LUT UR6, UR6, 0x3fff, URZ, 0xc0, !UPT ;  /* 0x00003fff06067892 */ /* 0x000fe4000f8ec03f */
[----:B------:R-:W-:Y:S02]  /*4e90*/  @!P1 LEA R12, R12, UR45, 0x3 ;  /* 0x0000002d0c0c9c11 */ /* 0x000fe4000f8e18ff */
[----:B------:R-:W-:Y:S01]  /*4ea0*/  ULEA UR10, UR39, UR6, 0xa ;  /* 0x00000006270a7291 */ /* 0x000fe2000f8e503f */
[----:B------:R-:W-:-:S02]  /*4eb0*/  IADD3 R15, R17, 0x1, -R8 ;  /* 0x00000001110f7810 */ /* 0x000fc40007ffe808 */
[----:B------:R-:W-:-:S03]  /*4ec0*/  @!P1 VIADD R12, R12, 0x16840 ;  /* 0x000168400c0c9836 */ /* 0x000fc60000000000 */
[----:B------:R-:W-:Y:S01]  /*4ed0*/  IMAD.IADD R15, R15, 0x1, -R18 ;  /* 0x000000010f0f7824 */ /* 0x000fe200078e0a12 */
[----:B------:R-:W-:Y:S01]  /*4ee0*/  UMOV UR6, UR10 ;  /* 0x0000000a00067c82 */ /* 0x000fe20008000000 */
[----:B------:R-:W-:Y:S01]  /*4ef0*/  @!P1 PRMT R12, RZ, 0x654, R12 ;  /* 0x00000654ff0c9816 */ /* 0x000fe2000000000c */
[----:B------:R-:W-:Y:S01]  /*4f00*/  HGMMA.64x64x16.F32.BF16 R88, R148, gdesc[UR4].tnspB, R88, gsb0 ;  /* 0x40e0000494587df0 */ /* 0x000fe20008001858 */
[----:B------:R-:W-:Y:S01]  /*4f10*/  UIADD3 UR6, UR10, 0x80, URZ ;  /* 0x000000800a067890 */ /* 0x000fe2000fffe03f */
[----:B------:R-:W-:Y:S01]  /*4f20*/  IMAD R15, R16, -0x2, R15 ;  /* 0xfffffffe100f7824 */ /* 0x000fe200078e020f */
[----:B------:R-:W-:Y:S01]  /*4f30*/  UMOV UR7, 0x40000040 ;  /* 0x4000004000077882 */ /* 0x000fe20000000000 */
[----:B--2---:R-:W-:Y:S02]  /*4f40*/  SHF.R.U32.HI R10, RZ, 0x7, R14 ;  /* 0x00000007ff0a7819 */ /* 0x004fe4000001160e */
[----:B------:R-:W-:-:S03]  /*4f50*/  ISETP.GE.U32.AND P2, PT, R14, 0x180, PT ;  /* 0x000001800e00780c */ /* 0x000fc60003f46070 */
[----:B------:R-:W-:-:S05]  /*4f60*/  VIADD R10, R10, 0x9 ;  /* 0x000000090a0a7836 */ /* 0x000fca0000000000 */
[----:B------:R-:W-:Y:S02]  /*4f70*/  SEL R14, R10, 0x9, !P2 ;  /* 0x000000090a0e7807 */ /* 0x000fe40005000000 */
[----:B------:R-:W-:Y:S01]  /*4f80*/  PLOP3.LUT P2, PT, PT, PT, UP0, 0x40, 0x0 ;  /* 0x000000000000781c */ /* 0x000fe20003f4e808 */
        /* <DEDUP_REMOVED lines=36> */
[C---:B------:R-:W-:Y:S01]  /*51d0*/  VIADD R123, R15.reuse, UR21 ;  /* 0x000000150f7b7c36 */ /* 0x040fe20008000000 */
[----:B------:R1:W-:Y:S01]  /*51e0*/  @!P1 SYNCS.ARRIVE.TRANS64.RED.A1T0 RZ, [R12+URZ], RZ ;  /* 0x000000ff0cff99a7 */ /* 0x0003e2000810043f */
[----:B------:R-:W-:-:S04]  /*51f0*/  VIADD R121, R15, UR6 ;  /* 0x000000060f797c36 */ /* 0x000fc80008000000 */
[C---:B------:R-:W-:Y:S02]  /*5200*/  IMAD.IADD R10, R4.reuse, 0x1, R121 ;  /* 0x00000001040a7824 */ /* 0x040fe400078e0279 */
[----:B-1----:R-:W-:Y:S01]  /*5210*/  IMAD.IADD R12, R4, 0x1, R123 ;  /* 0x00000001040c7824 */ /* 0x002fe200078e027b */
[----:B0-----:R-:W-:Y:S06]  /*5220*/  @P2 BRA `(.L_x_877) ;  /* 0x0000000000582947 */ /* 0x001fec0003800000 */
[----:B------:R-:W-:Y:S01]  /*5230*/  ISETP.GT.AND P2, PT, R7, -0x1, PT ;  /* 0xffffffff0700780c */ /* 0x000fe20003f44270 */
[----:B------:R-:W-:-:S12]  /*5240*/  BSSY B0, `(.L_x_878) ;  /* 0x0000010000007945 */ /* 0x000fd80003800000 */
[----:B------:R-:W-:Y:S05]  /*5250*/  @P2 BRA `(.L_x_879) ;  /* 0x0000000000202947 */ /* 0x000fea0003800000 */
[----:B------:R-:W-:-:S05]  /*5260*/  IMAD.U32 R120, RZ, RZ, UR24 ;  /* 0x00000018ff787e24 */ /* 0x000fca000f8e00ff */
[----:B------:R-:W-:-:S13]  /*5270*/  ISETP.NE.AND P2, PT, R120, 0x1, PT ;  /* 0x000000017800780c */ /* 0x000fda0003f45270 */
[----:B------:R-:W0:Y:S02]  /*5280*/  @P2 LDC.64 R14, c[0x0][0x9e8] ;  /* 0x00027a00ff0e2b82 */ /* 0x000e240000000a00 */
[----:B0-----:R-:W-:-:S04]  /*5290*/  @P2 IMAD.HI.U32 R20, R11, R14, RZ ;  /* 0x0000000e0b142227 */ /* 0x001fc800078e00ff */
[----:B------:R-:W-:Y:S01]  /*52a0*/  IMAD.MOV.U32 R14, RZ, RZ, R11 ;  /* 0x000000ffff0e7224 */ /* 0x000fe200078e000b */
[----:B------:R-:W-:-:S04]  /*52b0*/  @P2 SHF.R.U32.HI R14, RZ, R15, R20 ;  /* 0x0000000fff0e2219 */ /* 0x000fc80000011614 */
[----:B------:R-:W-:Y:S01]  /*52c0*/  LOP3.LUT R21, RZ, R14, RZ, 0x33, !PT ;  /* 0x0000000eff157212 */ /* 0x000fe200078e33ff */
[----:B------:R-:W-:Y:S06]  /*52d0*/  BRA `(.L_x_880) ;  /* 0x0000000000187947 */ /* 0x000fec0003800000 */
.L_x_879:
[----:B------:R-:W-:Y:S02]  /*52e0*/  IMAD.U32 R120, RZ, RZ, UR24 ;  /* 0x00000018ff787e24 */ /* 0x000fe4000f8e00ff */
[----:B------:R-:W-:-:S03]  /*52f0*/  IMAD.MOV.U32 R21, RZ, RZ, R7 ;  /* 0x000000ffff157224 */ /* 0x000fc600078e0007 */
[----:B------:R-:W-:-:S13]  /*5300*/  ISETP.NE.AND P2, PT, R120, 0x1, PT ;  /* 0x000000017800780c */ /* 0x000fda0003f45270 */
[----:B------:R-:W0:Y:S02]  /*5310*/  @P2 LDC.64 R14, c[0x0][0x9e8] ;  /* 0x00027a00ff0e2b82 */ /* 0x000e240000000a00 */
[----:B0-----:R-:W-:-:S05]  /*5320*/  @P2 IMAD.HI.U32 R14, R7, R14, RZ ;  /* 0x0000000e070e2227 */ /* 0x001fca00078e00ff */
[----:B------:R-:W-:-:S07]  /*5330*/  @P2 SHF.R.U32.HI R21, RZ, R15, R14 ;  /* 0x0000000fff152219 */ /* 0x000fce000001160e */
.L_x_880:
[----:B------:R-:W-:Y:S05]  /*5340*/  BSYNC B0 ;  /* 0x0000000000007941 */ /* 0x000fea0003800000 */
.L_x_878:
[----:B------:R-:W-:-:S04]  /*5350*/  IMAD R15, R21, R120, -R8 ;  /* 0x00000078150f7224 */ /* 0x000fc800078e0a08 */
[----:B------:R-:W-:-:S05]  /*5360*/  IMAD R15, R16, -0x2, R15 ;  /* 0xfffffffe100f7824 */ /* 0x000fca00078e020f */
[----:B------:R-:W-:Y:S02]  /*5370*/  VIADDMNMX R12, R15, R120, R12, PT ;  /* 0x000000780f0c7246 */ /* 0x000fe4000380010c */
[----:B------:R-:W-:-:S07]  /*5380*/  VIMNMX R10, R10, R15, !PT ;  /* 0x0000000f0a0a7248 */ /* 0x000fce0007fe0100 */
.L_x_877:
[----:B------:R-:W-:Y:S02]  /*5390*/  ISETP.GT.AND P2, PT, R3, -0x1, PT ;  /* 0xffffffff0300780c */ /* 0x000fe40003f44270 */
[----:B------:R-:W-:Y:S02]  /*53a0*/  IADD3 R123, R123, 0x8, R4 ;  /* 0x000000087b7b7810 */ /* 0x000fe40007ffe004 */
[C---:B------:R-:W-:Y:S02]  /*53b0*/  ISETP.GT.AND P5, PT, R10.reuse, RZ, P2 ;  /* 0x000000ff0a00720c */ /* 0x040fe400017a4270 */
[----:B------:R-:W-:Y:S02]  /*53c0*/  ISETP.GT.AND P4, PT, R10, 0x1, P2 ;  /* 0x000000010a00780c */ /* 0x000fe40001784270 */
        /* <DEDUP_REMOVED lines=92> */
[----:B------:R-:W-:Y:S02]  /*5990*/  IADD3 R121, R121, 0x8, R4 ;  /* 0x0000000879797810 */ /* 0x000fe40007ffe004 */
[----:B------:R-:W-:Y:S02]  /*59a0*/  FSEL R81, R81, -INF , !P4 ;  /* 0xff80000051517808 */ /* 0x000fe40006000000 */
[----:B------:R-:W-:Y:S02]  /*59b0*/  FSEL R84, R84, -INF , !P6 ;  /* 0xff80000054547808 */ /* 0x000fe40007000000 */
[----:B------:R-:W-:Y:S01]  /*59c0*/  FSEL R85, R85, -INF , !P3 ;  /* 0xff80000055557808 */ /* 0x000fe20005800000 */
[----:B------:R-:W-:Y:S06]  /*59d0*/  @P5 BRA `(.L_x_881) ;  /* 0x0000000000585947 */ /* 0x000fec0003800000 */
[----:B------:R-:W-:Y:S01]  /*59e0*/  ISETP.GT.AND P3, PT, R9, -0x1, PT ;  /* 0xffffffff0900780c */ /* 0x000fe20003f64270 */
[----:B------:R-:W-:-:S12]  /*59f0*/  BSSY B0, `(.L_x_882) ;  /* 0x0000010000007945 */ /* 0x000fd80003800000 */
[----:B------:R-:W-:Y:S05]  /*5a00*/  @P3 BRA `(.L_x_883) ;  /* 0x0000000000203947 */ /* 0x000fea0003800000 */
[----:B------:R-:W-:Y:S02]  /*5a10*/  IMAD.U32 R12, RZ, RZ, UR24 ;  /* 0x00000018ff0c7e24 */ /* 0x000fe4000f8e00ff */
[----:B------:R-:W-:-:S03]  /*5a20*/  IMAD.MOV.U32 R10, RZ, RZ, R13 ;  /* 0x000000ffff0a7224 */ /* 0x000fc600078e000d */
[----:B------:R-:W-:-:S13]  /*5a30*/  ISETP.NE.AND P3, PT, R12, 0x1, PT ;  /* 0x000000010c00780c */ /* 0x000fda0003f65270 */
[----:B------:R-:W0:Y:S02]  /*5a40*/  @P3 LDC.64 R14, c[0x0][0x9e8] ;  /* 0x00027a00ff0e3b82 */ /* 0x000e240000000a00 */
[----:B0-----:R-:W-:-:S05]  /*5a50*/  @P3 IMAD.HI.U32 R14, R13, R14, RZ ;  /* 0x0000000e0d0e3227 */ /* 0x001fca00078e00ff */
[----:B------:R-:W-:-:S04]  /*5a60*/  @P3 SHF.R.U32.HI R10, RZ, R15, R14 ;  /* 0x0000000fff0a3219 */ /* 0x000fc8000001160e */
[----:B------:R-:W-:Y:S01]  /*5a70*/  LOP3.LUT R125, RZ, R10, RZ, 0x33, !PT ;  /* 0x0000000aff7d7212 */ /* 0x000fe200078e33ff */
[----:B------:R-:W-:Y:S06]  /*5a80*/  BRA `(.L_x_884) ;  /* 0x0000000000187947 */ /* 0x000fec0003800000 */
.L_x_883:
[----:B------:R-:W-:Y:S02]  /*5a90*/  IMAD.U32 R12, RZ, RZ, UR24 ;  /* 0x00000018ff0c7e24 */ /* 0x000fe4000f8e00ff */
[----:B------:R-:W-:-:S03]  /*5aa0*/  IMAD.MOV.U32 R125, RZ, RZ, R9 ;  /* 0x000000ffff7d7224 */ /* 0x000fc600078e0009 */
[----:B------:R-:W-:-:S13]  /*5ab0*/  ISETP.NE.AND P3, PT, R12, 0x1, PT ;  /* 0x000000010c00780c */ /* 0x000fda0003f65270 */
[----:B------:R-:W0:Y:S02]  /*5ac0*/  @P3 LDC.64 R14, c[0x0][0x9e8] ;  /* 0x00027a00ff0e3b82 */ /* 0x000e240000000a00 */
[----:B0-----:R-:W-:-:S05]  /*5ad0*/  @P3 IMAD.HI.U32 R14, R9, R14, RZ ;  /* 0x0000000e090e3227 */ /* 0x001fca00078e00ff */
[----:B------:R-:W-:-:S07]  /*5ae0*/  @P3 SHF.R.U32.HI R125, RZ, R15, R14 ;  /* 0x0000000fff7d3219 */ /* 0x000fce000001160e */
.L_x_884:
[----:B------:R-:W-:Y:S05]  /*5af0*/  BSYNC B0 ;  /* 0x0000000000007941 */ /* 0x000fea0003800000 */
.L_x_882:
[----:B------:R-:W-:-:S04]  /*5b00*/  IMAD R15, R125, R12, -R8 ;  /* 0x0000000c7d0f7224 */ /* 0x000fc800078e0a08 */
[----:B------:R-:W-:-:S05]  /*5b10*/  IMAD R8, R16, -0x2, R15 ;  /* 0xfffffffe10087824 */ /* 0x000fca00078e020f */
[----:B------:R-:W-:Y:S02]  /*5b20*/  VIADDMNMX R123, R8, R12, R123, PT ;  /* 0x0000000c087b7246 */ /* 0x000fe4000380017b */
[----:B------:R-:W-:-:S07]  /*5b30*/  VIMNMX R121, R121, R8, !PT ;  /* 0x0000000879797248 */ /* 0x000fce0007fe0100 */
.L_x_881:
[----:B------:R-:W-:Y:S01]  /*5b40*/  FMNMX.FTZ R8, R21, R2, !PT ;  /* 0x0000000215087209 */ /* 0x000fe20007810000 */
[----:B------:R-:W-:Y:S01]  /*5b50*/  UMOV UR38, UR25 ;  /* 0x0000001900267c82 */ /* 0x000fe20008000000 */
        /* <DEDUP_REMOVED lines=18> */
[C---:B------:R-:W-:Y:S02]  /*5c80*/  ISETP.GT.AND P5, PT, R121.reuse, RZ, P2 ;  /* 0x000000ff7900720c */ /* 0x040fe400017a4270 */
[----:B------:R-:W-:Y:S02]  /*5c90*/  FMNMX.FTZ R8, R44, R15, !PT ;  /* 0x0000000f2c087209 */ /* 0x000fe40007810000 */
[----:B------:R-:W-:Y:S02]  /*5ca0*/  ISETP.GT.AND P4, PT, R121, 0x1, P2 ;  /* 0x000000017900780c */ /* 0x000fe40001784270 */
[----:B------:R-:W-:Y:S02]  /*5cb0*/  FMNMX.FTZ R15, R45, R8, !PT ;  /* 0x000000082d0f7209 */ /* 0x000fe40007810000 */
[----:B------:R-:W-:-:S02]  /*5cc0*/  ISETP.LT.OR P5, PT, R123, 0x1, P5 ;  /* 0x000000017b00780c */ /* 0x000fc40002fa1670 */
[----:B------:R-:W-:Y:S02]  /*5cd0*/  FMNMX.FTZ R8, R48, R15, !PT ;  /* 0x0000000f30087209 */ /* 0x000fe40007810000 */
[----:B------:R-:W-:Y:S02]  /*5ce0*/  ISETP.LT.OR P4, PT, R123, 0x2, P4 ;  /* 0x000000027b00780c */ /* 0x000fe40002781670 */
[----:B------:R-:W-:Y:S02]  /*5cf0*/  FMNMX.FTZ R15, R49, R8, !PT ;  /* 0x00000008310f7209 */ /* 0x000fe40007810000 */
[----:B------:R-:W-:Y:S02]  /*5d00*/  ISETP.GT.AND P3, PT, R121, 0x9, P2 ;  /* 0x000000097900780c */ /* 0x000fe40001764270 */
[----:B------:R-:W-:Y:S02]  /*5d10*/  FMNMX.FTZ R8, R52, R15, !PT ;  /* 0x0000000f34087209 */ /* 0x000fe40007810000 */
[----:B------:R-:W-:-:S02]  /*5d20*/  FSEL R27, R27, -INF , !P4 ;  /* 0xff8000001b1b7808 */ /* 0x000fc40006000000 */
[----:B------:R-:W-:Y:S02]  /*5d30*/  FMNMX.FTZ R15, R53, R8, !PT ;  /* 0x00000008350f7209 */ /* 0x000fe40007810000 */
[----:B------:R-:W-:Y:S02]  /*5d40*/  ISETP.GT.AND P4, PT, R121, 0x10, P2 ;  /* 0x000000107900780c */ /* 0x000fe40001784270 */
[----:B------:R-:W-:Y:S02]  /*5d50*/  FMNMX.FTZ R8, R56, R15, !PT ;  /* 0x0000000f38087209 */ /* 0x000fe40007810000 */
[----:B------:R-:W-:Y:S02]  /*5d60*/  ISETP.LT.OR P3, PT, R123, 0xa, P3 ;  /* 0x0000000a7b00780c */ /* 0x000fe40001f61670 */
[----:B------:R-:W-:Y:S02]  /*5d70*/  FMNMX.FTZ R15, R57, R8, !PT ;  /* 0x00000008390f7209 */ /* 0x000fe40007810000 */
[----:B------:R-:W-:-:S02]  /*5d80*/  ISETP.LT.OR P4, PT, R123, 0x11, P4 ;  /* 0x000000117b00780c */ /* 0x000fc40002781670 */
[----:B------:R-:W-:Y:S02]  /*5d90*/  FMNMX.FTZ R8, R60, R15, !PT ;  /* 0x0000000f3c087209 */ /* 0x000fe40007810000 */
[----:B------:R-:W-:Y:S02]  /*5da0*/  FSEL R31, R31, -INF , !P3 ;  /* 0xff8000001f1f7808 */ /* 0x000fe40005800000 */
        /* <DEDUP_REMOVED lines=25> */
[C---:B------:R-:W-:Y:S02]  /*5f40*/  ISETP.GT.AND P3, PT, R121.reuse, 0x29, P2 ;  /* 0x000000297900780c */ /* 0x040fe40001764270 */
[----:B------:R-:W-:Y:S01]  /*5f50*/  FSEL R46, R46, -INF , !P4 ;  /* 0xff8000002e2e7808 */ /* 0x000fe20006000000 */
[----:B------:R-:W0:Y:S01]  /*5f60*/  SHFL.BFLY PT, R15, R10, 0x2, 0x1f ;  /* 0x0c401f000a0f7f89 */ /* 0x000e2200000e0000 */
[----:B------:R-:W-:-:S04]  /*5f70*/  ISETP.GT.AND P4, PT, R121, 0x30, P2 ;  /* 0x000000307900780c */ /* 0x000fc80001784270 */
[----:B------:R-:W-:-:S04]  /*5f80*/  ISETP.LT.OR P4, PT, R123, 0x31, P4 ;  /* 0x000000317b00780c */ /* 0x000fc80002781670 */
[----:B------:R-:W-:Y:S02]  /*5f90*/  FSEL R50, R50, -INF , !P4 ;  /* 0xff80000032327808 */ /* 0x000fe40006000000 */
[----:B------:R-:W-:-:S04]  /*5fa0*/  ISETP.GT.AND P4, PT, R121, 0x39, P2 ;  /* 0x000000397900780c */ /* 0x000fc80001784270 */
[----:B------:R-:W-:-:S04]  /*5fb0*/  ISETP.LT.OR P4, PT, R123, 0x3a, P4 ;  /* 0x0000003a7b00780c */ /* 0x000fc80002781670 */
[----:B------:R-:W-:Y:S02]  /*5fc0*/  FSEL R55, R55, -INF , !P4 ;  /* 0xff80000037377808 */ /* 0x000fe40006000000 */
[----:B------:R-:W-:Y:S02]  /*5fd0*/  ISETP.GT.AND P4, PT, R121, 0x48, P2 ;  /* 0x000000487900780c */ /* 0x000fe40001784270 */
[----:B0-----:R-:W-:Y:S02]  /*5fe0*/  FMNMX.FTZ R15, R10, R15, !PT ;  /* 0x0000000f0a0f7209 */ /* 0x001fe40007810000 */
[----:B------:R-:W-:-:S03]  /*5ff0*/  ISETP.LT.OR P4, PT, R123, 0x49, P4 ;  /* 0x000000497b00780c */ /* 0x000fc60002781670 */
[----:B------:R-:W0:Y:S01]  /*6000*/  SHFL.BFLY PT, R8, R15, 0x1, 0x1f ;  /* 0x0c201f000f087f89 */ /* 0x000e2200000e0000 */
[----:B------:R-:W-:Y:S02]  /*6010*/  FSEL R62, R62, -INF , !P4 ;  /* 0xff8000003e3e7808 */ /* 0x000fe40006000000 */
        /* <DEDUP_REMOVED lines=8> */
[----:B------:R-:W-:Y:S02]  /*60a0*/  ISETP.LT.OR P4, PT, R123, 0x6a, P4 ;  /* 0x0000006a7b00780c */ /* 0x000fe40002781670 */
[C---:B------:R-:W-:Y:S01]  /*60b0*/  FSETP.NEU.FTZ.AND P6, PT, R8.reuse, -INF , PT ;  /* 0xff8000000800780b */ /* 0x040fe20003fdd000 */
[----:B------:R-:W-:Y:S01]  /*60c0*/  FMUL.FTZ R12, R8, UR22 ;  /* 0x00000016080c7c20 */ /* 0x000fe20008410000 */
[----:B------:R-:W-:-:S02]  /*60d0*/  FSEL R79, R79, -INF , !P4 ;  /* 0xff8000004f4f7808 */ /* 0x000fc40006000000 */
[----:B------:R-:W-:Y:S02]  /*60e0*/  ISETP.GT.AND P4, PT, R121, 0x78, P2 ;  /* 0x000000787900780c */ /* 0x000fe40001784270 */
[----:B------:R-:W-:Y:S02]  /*60f0*/  FSEL R10, R12, RZ, P6 ;  /* 0x000000ff0c0a7208 */ /* 0x000fe40003000000 */
[----:B------:R-:W-:-:S03]  /*6100*/  ISETP.LT.OR P4, PT, R123, 0x79, P4 ;  /* 0x000000797b00780c */ /* 0x000fc60002781670 */
[--C-:B------:R-:W-:Y:S01]  /*6110*/  FFMA.FTZ R15, R21, UR22, -R10.reuse ;  /* 0x00000016150f7c23 */ /* 0x100fe2000801080a */
[--C-:B------:R-:W-:Y:S01]  /*6120*/  FFMA.FTZ R21, R29, UR22, -R10.reuse ;  /* 0x000000161d157c23 */ /* 0x100fe2000801080a */
[----:B------:R-:W-:Y:S01]  /*6130*/  FSEL R29, R26, -INF , !P5 ;  /* 0xff8000001a1d7808 */ /* 0x000fe20006800000 */
[--C-:B------:R-:W-:Y:S01]  /*6140*/  FFMA.FTZ R148, R25, UR22, -R10.reuse ;  /* 0x0000001619947c23 */ /* 0x100fe2000801080a */
[--C-:B------:R-:W-:Y:S01]  /*6150*/  FFMA.FTZ R25, R33, UR22, -R10.reuse ;  /* 0x0000001621197c23 */ /* 0x100fe2000801080a */
[----:B------:R-:W-:Y:S01]  /*6160*/  ISETP.LT.OR P5, PT, R123, 0x2a, P3 ;  /* 0x0000002a7b00780c */ /* 0x000fe20001fa1670 */
[----:B------:R-:W-:Y:S01]  /*6170*/  MUFU.EX2 R15, R15 ;  /* 0x0000000f000f7308 */ /* 0x000fe20000000800 */
        /* <DEDUP_REMOVED lines=35> */
[----:B------:R-:W-:Y:S01]  /*63b0*/  FFMA.FTZ R85, R85, UR22, -R10 ;  /* 0x0000001655557c23 */ /* 0x000fe2000801080a */
[----:B------:R-:W-:Y:S01]  /*63c0*/  FMNMX.FTZ R41, R43, R12, !PT ;  /* 0x0000000c2b297209 */ /* 0x000fe20007810000 */
[----:B------:R-:W-:Y:S01]  /*63d0*/  MUFU.EX2 R148, R148 ;  /* 0x0000009400947308 */ /* 0x000fe20000000800 */
[----:B------:R-:W-:-:S02]  /*63e0*/  ISETP.LT.OR P3, PT, R123, 0x41, P3 ;  /* 0x000000417b00780c */ /* 0x000fc40001f61670 */
[----:B------:R-:W-:Y:S02]  /*63f0*/  FMNMX.FTZ R12, R46, R41, !PT ;  /* 0x000000292e0c7209 */ /* 0x000fe40007810000 */
[----:B------:R-:W-:Y:S02]  /*6400*/  ISETP.LT.OR P5, PT, R123, 0x42, P5 ;  /* 0x000000427b00780c */ /* 0x000fe40002fa1670 */
[----:B------:R-:W-:Y:S01]  /*6410*/  FMNMX.FTZ R41, R47, R12, !PT ;  /* 0x0000000c2f297209 */ /* 0x000fe20007810000 */
[----:B------:R-:W-:Y:S01]  /*6420*/  MUFU.EX2 R150, R150 ;  /* 0x0000009600967308 */ /* 0x000fe20000000800 */
[----:B------:R-:W-:Y:S02]  /*6430*/  FSEL R58, R58, -INF , !P3 ;  /* 0xff8000003a3a7808 */ /* 0x000fe40005800000 */
[----:B------:R-:W-:Y:S01]  /*6440*/  FMNMX.FTZ R12, R50, R41, !PT ;  /* 0x00000029320c7209 */ /* 0x000fe20007810000 */
[----:B------:R-:W-:Y:S01]  /*6450*/  FFMA.FTZ R41, R45, UR22, -R10 ;  /* 0x000000162d297c23 */ /* 0x000fe2000801080a */
[----:B------:R-:W-:-:S02]  /*6460*/  ISETP.GT.AND P3, PT, R121, 0x49, P2 ;  /* 0x000000497900780c */ /* 0x000fc40001764270 */
[----:B------:R-:W-:Y:S01]  /*6470*/  FMNMX.FTZ R45, R51, R12, !PT ;  /* 0x0000000c332d7209 */ /* 0x000fe20007810000 */
[----:B------:R-:W-:Y:S01]  /*6480*/  MUFU.EX2 R21, R21 ;  /* 0x0000001500157308 */ /* 0x000fe20000000800 */
[----:B------:R-:W-:Y:S02]  /*6490*/  FSEL R59, R59, -INF , !P5 ;  /* 0xff8000003b3b7808 */ /* 0x000fe40006800000 */
[----:B------:R-:W-:Y:S02]  /*64a0*/  FMNMX.FTZ R12, R54, R45, !PT ;  /* 0x0000002d360c7209 */ /* 0x000fe40007810000 */
[----:B------:R-:W-:Y:S02]  /*64b0*/  ISETP.GT.AND P5, PT, R121, 0x50, P2 ;  /* 0x000000507900780c */ /* 0x000fe400017a4270 */
[----:B------:R-:W-:Y:S01]  /*64c0*/  FMNMX.FTZ R45, R55, R12, !PT ;  /* 0x0000000c372d7209 */ /* 0x000fe20007810000 */
[----:B------:R-:W-:Y:S01]  /*64d0*/  MUFU.EX2 R144, R144 ;  /* 0x0000009000907308 */ /* 0x000fe20000000800 */
[----:B------:R-:W-:-:S02]  /*64e0*/  ISETP.LT.OR P3, PT, R123, 0x4a, P3 ;  /* 0x0000004a7b00780c */ /* 0x000fc40001f61670 */
[----:B------:R-:W-:Y:S01]  /*64f0*/  FMNMX.FTZ R12, R58, R45, !PT ;  /* 0x0000002d3a0c7209 */ /* 0x000fe20007810000 */
[----:B------:R-:W-:Y:S01]  /*6500*/  FFMA.FTZ R45, R49, UR22, -R10 ;  /* 0x00000016312d7c23 */ /* 0x000fe2000801080a */
[----:B------:R-:W-:Y:S02]  /*6510*/  FSEL R63, R63, -INF , !P3 ;  /* 0xff8000003f3f7808 */ /* 0x000fe40005800000 */
[----:B------:R-:W-:Y:S01]  /*6520*/  FMNMX.FTZ R49, R59, R12, !PT ;  /* 0x0000000c3b317209 */ /* 0x000fe20007810000 */
[----:B------:R-:W-:Y:S01]  /*6530*/  MUFU.EX2 R25, R25 ;  /* 0x0000001900197308 */ /* 0x000fe20000000800 */
[----:B------:R-:W-:Y:S02]  /*6540*/  ISETP.LT.OR P5, PT, R123, 0x51, P5 ;  /* 0x000000517b00780c */ /* 0x000fe40002fa1670 */
[----:B------:R-:W-:Y:S02]  /*6550*/  FMNMX.FTZ R12, R62, R49, !PT ;  /* 0x000000313e0c7209 */ /* 0x000fe40007810000 */
[----:B------:R-:W-:-:S02]  /*6560*/  ISETP.GT.AND P3, PT, R121, 0x58, P2 ;  /* 0x000000587900780c */ /* 0x000fc40001764270 */
[----:B------:R-:W-:Y:S01]  /*6570*/  FSEL R66, R66, -INF , !P5 ;  /* 0xff80000042427808 */ /* 0x000fe20006800000 */
[----:B------:R-:W-:Y:S01]  /*6580*/  MUFU.EX2 R146, R146 ;  /* 0x0000009200927308 */ /* 0x000fe20000000800 */
[----:B------:R-:W-:Y:S02]  /*6590*/  FMNMX.FTZ R49, R63, R12, !PT ;  /* 0x0000000c3f317209 */ /* 0x000fe40007810000 */
[----:B------:R-:W-:Y:S02]  /*65a0*/  ISETP.GT.AND P5, PT, R121, 0x59, P2 ;  /* 0x000000597900780c */ /* 0x000fe400017a4270 */
[----:B------:R-:W-:Y:S02]  /*65b0*/  ISETP.LT.OR P3, PT, R123, 0x59, P3 ;  /* 0x000000597b00780c */ /* 0x000fe40001f61670 */
[----:B------:R-:W-:Y:S01]  /*65c0*/  FMNMX.FTZ R12, R66, R49, !PT ;  /* 0x00000031420c7209 */ /* 0x000fe20007810000 */
[----:B------:R-:W-:Y:S01]  /*65d0*/  FFMA.FTZ R49, R53, UR22, -R10 ;  /* 0x0000001635317c23 */ /* 0x000fe2000801080a */
[----:B------:R-:W-:Y:S01]  /*65e0*/  ISETP.LT.OR P5, PT, R123, 0x5a, P5 ;  /* 0x0000005a7b00780c */ /* 0x000fe20002fa1670 */
[----:B------:R-:W-:Y:S01]  /*65f0*/  MUFU.EX2 R33, R33 ;  /* 0x0000002100217308 */ /* 0x000fe20000000800 */
[----:B------:R-:W-:-:S02]  /*6600*/  FSEL R70, R70, -INF , !P3 ;  /* 0xff80000046467808 */ /* 0x000fc40005800000 */
[----:B------:R-:W-:Y:S02]  /*6610*/  FMNMX.FTZ R53, R67, R12, !PT ;  /* 0x0000000c43357209 */ /* 0x000fe40007810000 */
[----:B------:R-:W-:Y:S02]  /*6620*/  ISETP.GT.AND P3, PT, R121, 0x61, P2 ;  /* 0x000000617900780c */ /* 0x000fe40001764270 */
[----:B------:R-:W-:Y:S01]  /*6630*/  FSEL R71, R71, -INF , !P5 ;  /* 0xff80000047477808 */ /* 0x000fe20006800000 */
[----:B------:R-:W-:Y:S01]  /*6640*/  MUFU.EX2 R140, R140 ;  /* 0x0000008c008c7308 */ /* 0x000fe20000000800 */
[----:B------:R-:W-:Y:S02]  /*6650*/  FMNMX.FTZ R12, R70, R53, !PT ;  /* 0x00000035460c7209 */ /* 0x000fe40007810000 */
[----:B------:R-:W-:Y:S02]  /*6660*/  ISETP.GT.AND P5, PT, R121, 0x68, P2 ;  /* 0x000000687900780c */ /* 0x000fe400017a4270 */
[----:B------:R-:W-:-:S02]  /*6670*/  ISETP.LT.OR P3, PT, R123, 0x62, P3 ;  /* 0x000000627b00780c */ /* 0x000fc40001f61670 */
[----:B------:R-:W-:Y:S01]  /*6680*/  FMNMX.FTZ R53, R71, R12, !PT ;  /* 0x0000000c47357209 */ /* 0x000fe20007810000 */
[----:B------:R-:W-:Y:S01]  /*6690*/  MUFU.EX2 R37, R37 ;  /* 0x0000002500257308 */ /* 0x000fe20000000800 */
[----:B------:R-:W-:Y:S02]  /*66a0*/  FSEL R75, R75, -INF , !P3 ;  /* 0xff8000004b4b7808 */ /* 0x000fe40005800000 */
[----:B------:R-:W-:Y:S02]  /*66b0*/  ISETP.LT.OR P5, PT, R123, 0x69, P5 ;  /* 0x000000697b00780c */ /* 0x000fe40002fa1670 */
[----:B------:R-:W-:Y:S01]  /*66c0*/  FMNMX.FTZ R12, R74, R53, !PT ;  /* 0x000000354a0c7209 */ /* 0x000fe20007810000 */
[----:B------:R-:W-:Y:S01]  /*66d0*/  FFMA.FTZ R53, R57, UR22, -R10 ;  /* 0x0000001639357c23 */ /* 0x000fe2000801080a */
[----:B------:R-:W-:Y:S01]  /*66e0*/  ISETP.GT.AND P3, PT, R121, 0x70, P2 ;  /* 0x000000707900780c */ /* 0x000fe20001764270 */
[----:B------:R-:W-:Y:S01]  /*66f0*/  MUFU.EX2 R142, R142 ;  /* 0x0000008e008e7308 */ /* 0x000fe20000000800 */
[----:B------:R-:W-:-:S02]  /*6700*/  FSEL R78, R78, -INF , !P5 ;  /* 0xff8000004e4e7808 */ /* 0x000fc40006800000 */
[----:B------:R-:W-:Y:S02]  /*6710*/  FMNMX.FTZ R57, R75, R12, !PT ;  /* 0x0000000c4b397209 */ /* 0x000fe40007810000 */
[----:B------:R-:W-:Y:S02]  /*6720*/  ISETP.GT.AND P5, PT, R121, 0x71, P2 ;  /* 0x000000717900780c */ /* 0x000fe400017a4270 */
[C---:B------:R-:W-:Y:S01]  /*6730*/  ISETP.LT.OR P3, PT, R123.reuse, 0x71, P3 ;  /* 0x000000717b00780c */ /* 0x040fe20001f61670 */
[----:B------:R-:W-:Y:S01]  /*6740*/  MUFU.EX2 R41, R41 ;  /* 0x0000002900297308 */ /* 0x000fe20000000800 */
[----:B------:R-:W-:Y:S02]  /*6750*/  FMNMX.FTZ R12, R78, R57, !PT ;  /* 0x000000394e0c7209 */ /* 0x000fe40007810000 */
[----:B------:R-:W-:Y:S02]  /*6760*/  ISETP.LT.OR P5, PT, R123, 0x72, P5 ;  /* 0x000000727b00780c */ /* 0x000fe40002fa1670 */
[----:B------:R-:W-:-:S02]  /*6770*/  FSEL R82, R82, -INF , !P3 ;  /* 0xff80000052527808 */ /* 0x000fc40005800000 */
[----:B------:R-:W-:Y:S01]  /*6780*/  FMNMX.FTZ R57, R79, R12, !PT ;  /* 0x0000000c4f397209 */ /* 0x000fe20007810000 */
[----:B------:R-:W-:Y:S01]  /*6790*/  MUFU.EX2 R136, R136 ;  /* 0x0000008800887308 */ /* 0x000fe20000000800 */
[----:B------:R-:W-:Y:S02]  /*67a0*/  ISETP.GT.AND P2, PT, R121, 0x79, P2 ;  /* 0x000000797900780c */ /* 0x000fe40001744270 */
[----:B------:R-:W-:Y:S02]  /*67b0*/  FSEL R83, R83, -INF , !P5 ;  /* 0xff80000053537808 */ /* 0x000fe40006800000 */
[----:B------:R-:W-:Y:S01]  /*67c0*/  FMNMX.FTZ R12, R82, R57, !PT ;  /* 0x00000039520c7209 */ /* 0x000fe20007810000 */
[----:B------:R-:W-:Y:S01]  /*67d0*/  FFMA.FTZ R57, R61, UR22, -R10 ;  /* 0x000000163d397c23 */ /* 0x000fe2000801080a */
[----:B------:R-:W-:Y:S01]  /*67e0*/  ISETP.LT.OR P2, PT, R123, 0x7a, P2 ;  /* 0x0000007a7b00780c */ /* 0x000fe20001741670 */
[----:B------:R-:W-:Y:S01]  /*67f0*/  MUFU.EX2 R45, R45 ;  /* 0x0000002d002d7308 */ /* 0x000fe20000000800 */
[----:B------:R-:W-:-:S02]  /*6800*/  FSEL R86, R86, -INF , !P4 ;  /* 0xff80000056567808 */ /* 0x000fc40006000000 */
[----:B------:R-:W-:Y:S02]  /*6810*/  FMNMX.FTZ R61, R83, R12, !PT ;  /* 0x0000000c533d7209 */ /* 0x000fe40007810000 */
[----:B------:R-:W-:Y:S02]  /*6820*/  FSEL R87, R87, -INF , !P2 ;  /* 0xff80000057577808 */ /* 0x000fe40005000000 */
[----:B------:R-:W-:Y:S01]  /*6830*/  FMNMX.FTZ R12, R86, R61, !PT ;  /* 0x0000003d560c7209 */ /* 0x000fe20007810000 */
[--C-:B------:R-:W-:Y:S01]  /*6840*/  FFMA.FTZ R61, R65, UR22, -R10.reuse ;  /* 0x00000016413d7c23 */ /* 0x100fe2000801080a */
[--C-:B------:R-:W-:Y:S01]  /*6850*/  FFMA.FTZ R65, R69, UR22, -R10.reuse ;  /* 0x0000001645417c23 */ /* 0x100fe2000801080a */
[--C-:B------:R-:W-:Y:S01]  /*6860*/  FFMA.FTZ R69, R73, UR22, -R10.reuse ;  /* 0x0000001649457c23 */ /* 0x100fe2000801080a */
[----:B------:R-:W-:Y:S01]  /*6870*/  FMNMX.FTZ R12, R87, R12, !PT ;  /* 0x0000000c570c7209 */ /* 0x000fe20007810000 */
[--C-:B------:R-:W-:Y:S01]  /*6880*/  FFMA.FTZ R73, R77, UR22, -R10.reuse ;  /* 0x000000164d497c23 */ /* 0x100fe2000801080a */
[----:B------:R-:W-:Y:S01]  /*6890*/  FFMA.FTZ R77, R81, UR22, -R10 ;  /* 0x00000016514d7c23 */ /* 0x000fe2000801080a */
[----:B------:R-:W-:Y:S01]  /*68a0*/  FSEL R81, R8, RZ, P6 ;  /* 0x000000ff08517208 */ /* 0x000fe20003000000 */
[----:B------:R-:W-:Y:S01]  /*68b0*/  MUFU.EX2 R138, R138 ;  /* 0x0000008a008a7308 */ /* 0x000fe20000000800 */
[----:B------:R-:W0:Y:S03]  /*68c0*/  SHFL.BFLY PT, R121, R12, 0x2, 0x1f ;  /* 0x0c401f000c797f89 */ /* 0x000e2600000e0000 */
[----:B------:R-:W-:-:S04]  /*68d0*/  FADD.FTZ R2, -R81, R2 ;  /* 0x0000000251027221 */ /* 0x000fc80000010100 */
[----:B------:R-:W-:Y:S01]  /*68e0*/  FMUL.FTZ R2, R2, UR22 ;  /* 0x0000001602027c20 */ /* 0x000fe20008410000 */
[----:B------:R-:W-:Y:S08]  /*68f0*/  MUFU.EX2 R49, R49 ;  /* 0x0000003100317308 */ /* 0x000ff00000000800 */
[----:B------:R-:W1:Y:S01]  /*6900*/  MUFU.EX2 R2, R2 ;  /* 0x0000000200027308 */ /* 0x000e620000000800 */
[----:B0-----:R-:W-:-:S07]  /*6910*/  FMNMX.FTZ R121, R12, R121, !PT ;  /* 0x000000790c797209 */ /* 0x001fce0007810000 */
[----:B------:R-:W-:Y:S01]  /*6920*/  MUFU.EX2 R132, R132 ;  /* 0x0000008400847308 */ /* 0x000fe20000000800 */
[----:B------:R-:W0:Y:S07]  /*6930*/  SHFL.BFLY PT, R12, R121, 0x1, 0x1f ;  /* 0x0c201f00790c7f89 */ /* 0x000e2e00000e0000 */
[----:B------:R-:W-:Y:S01]  /*6940*/  MUFU.EX2 R53, R53 ;  /* 0x0000003500357308 */ /* 0x000fe20000000800 */
[-C--:B-1----:R-:W-:Y:S01]  /*6950*/  FMUL.FTZ R88, R88, R2.reuse ;  /* 0x0000000258587220 */ /* 0x082fe20000410000 */
[-C--:B------:R-:W-:Y:S01]  /*6960*/  FMUL.FTZ R89, R89, R2.reuse ;  /* 0x0000000259597220 */ /* 0x080fe20000410000 */
[-C--:B------:R-:W-:Y:S01]  /*6970*/  FMUL.FTZ R92, R92, R2.reuse ;  /* 0x000000025c5c7220 */ /* 0x080fe20000410000 */
[-C--:B------:R-:W-:Y:S01]  /*6980*/  FMUL.FTZ R93, R93, R2.reuse ;  /* 0x000000025d5d7220 */ /* 0x080fe20000410000 */
[-C--:B------:R-:W-:Y:S01]  /*6990*/  FMUL.FTZ R96, R96, R2.reuse ;  /* 0x0000000260607220 */ /* 0x080fe20000410000 */
[-C--:B------:R-:W-:Y:S01]  /*69a0*/  FMUL.FTZ R97, R97, R2.reuse ;  /* 0x0000000261617220 */ /* 0x080fe20000410000 */
[-C--:B------:R-:W-:Y:S01]  /*69b0*/  FMUL.FTZ R100, R100, R2.reuse ;  /* 0x0000000264647220 */ /* 0x080fe20000410000 */
[----:B------:R-:W-:Y:S01]  /*69c0*/  MUFU.EX2 R134, R134 ;  /* 0x0000008600867308 */ /* 0x000fe20000000800 */
[-C--:B------:R-:W-:Y:S01]  /*69d0*/  FMUL.FTZ R101, R101, R2.reuse ;  /* 0x0000000265657220 */ /* 0x080fe20000410000 */
        /* <DEDUP_REMOVED lines=8> */
[----:B------:R-:W-:Y:S01]  /*6a60*/  FMUL.FTZ R117, R117, R2 ;  /* 0x0000000275757220 */ /* 0x000fe20000410000 */
[----:B0-----:R-:W-:-:S04]  /*6a70*/  FMNMX.FTZ R10, R121, R12, !PT ;  /* 0x0000000c790a7209 */ /* 0x001fc80007810000 */
[C---:B------:R-:W-:Y:S01]  /*6a80*/  FSETP.NEU.FTZ.AND P2, PT, R10.reuse, -INF , PT ;  /* 0xff8000000a00780b */ /* 0x040fe20003f5d000 */
[----:B------:R-:W-:Y:S01]  /*6a90*/  FMUL.FTZ R40, R10, UR22 ;  /* 0x000000160a287c20 */ /* 0x000fe20008410000 */
[----:B------:R-:W-:Y:S04]  /*6aa0*/  MUFU.EX2 R128, R128 ;  /* 0x0000008000807308 */ /* 0x000fe80000000800 */
[----:B------:R-:W-:-:S04]  /*6ab0*/  FSEL R40, R40, RZ, P2 ;  /* 0x000000ff28287208 */ /* 0x000fc80001000000 */
[----:B------:R-:W-:Y:S01]  /*6ac0*/  MUFU.EX2 R61, R61 ;  /* 0x0000003d003d7308 */ /* 0x000fe20000000800 */
[--C-:B------:R-:W-:Y:S01]  /*6ad0*/  FFMA.FTZ R12, R27, UR22, -R40.reuse ;  /* 0x000000161b0c7c23 */ /* 0x100fe20008010828 */
[----:B------:R-:W-:Y:S01]  /*6ae0*/  FFMA.FTZ R27, R2, R6, R15 ;  /* 0x00000006021b7223 */ /* 0x000fe2000001000f */
[--C-:B------:R-:W-:Y:S01]  /*6af0*/  FFMA.FTZ R149, R29, UR22, -R40.reuse ;  /* 0x000000161d957c23 */ /* 0x100fe20008010828 */
[--C-:B------:R-:W-:Y:S01]  /*6b00*/  FFMA.FTZ R151, R30, UR22, -R40.reuse ;  /* 0x000000161e977c23 */ /* 0x100fe20008010828 */
[--C-:B------:R-:W-:Y:S01]  /*6b10*/  FFMA.FTZ R14, R31, UR22, -R40.reuse ;  /* 0x000000161f0e7c23 */ /* 0x100fe20008010828 */
[----:B------:R-:W-:Y:S01]  /*6b20*/  FADD.FTZ R27, R148, R27 ;  /* 0x0000001b941b7221 */ /* 0x000fe20000010000 */
[--C-:B------:R-:W-:Y:S01]  /*6b30*/  FFMA.FTZ R145, R34, UR22, -R40.reuse ;  /* 0x0000001622917c23 */ /* 0x100fe20008010828 */
[----:B------:R-:W-:Y:S01]  /*6b40*/  MUFU.EX2 R12, R12 ;  /* 0x0000000c000c7308 */ /* 0x000fe20000000800 */
[--C-:B------:R-:W-:Y:S01]  /*6b50*/  FFMA.FTZ R20, R35, UR22, -R40.reuse ;  /* 0x0000001623147c23 */ /* 0x100fe20008010828 */
[----:B------:R-:W-:Y:S01]  /*6b60*/  FADD.FTZ R6, R150, R27 ;  /* 0x0000001b96067221 */ /* 0x000fe20000010000 */
[----:B------:R-:W-:Y:S01]  /*6b70*/  FSEL R27, R10, RZ, P2 ;  /* 0x000000ff0a1b7208 */ /* 0x000fe20001000000 */
[--C-:B------:R-:W-:Y:S01]  /*6b80*/  FFMA.FTZ R147, R38, UR22, -R40.reuse ;  /* 0x0000001626937c23 */ /* 0x100fe20008010828 */
[----:B------:R-:W-:Y:S01]  /*6b90*/  FFMA.FTZ R24, R39, UR22, -R40 ;  /* 0x0000001627187c23 */ /* 0x000fe20008010828 */
[----:B------:R-:W-:Y:S01]  /*6ba0*/  FADD.FTZ R29, R21, R6 ;  /* 0x00000006151d7221 */ /* 0x000fe20000010000 */
[----:B------:R-:W-:Y:S01]  /*6bb0*/  FFMA.FTZ R141, R42, UR22, -R40 ;  /* 0x000000162a8d7c23 */ /* 0x000fe20008010828 */
[----:B------:R-:W-:Y:S01]  /*6bc0*/  FADD.FTZ R27, -R27, R0 ;  /* 0x000000001b1b7221 */ /* 0x000fe20000010100 */
[----:B------:R-:W-:Y:S01]  /*6bd0*/  MUFU.EX2 R149, R149 ;  /* 0x0000009500957308 */ /* 0x000fe20000000800 */
[----:B------:R-:W-:Y:S01]  /*6be0*/  FADD.FTZ R6, R144, R29 ;  /* 0x0000001d90067221 */ /* 0x000fe20000010000 */
[--C-:B------:R-:W-:Y:S01]  /*6bf0*/  FFMA.FTZ R26, R43, UR22, -R40.reuse ;  /* 0x000000162b1a7c23 */ /* 0x100fe20008010828 */
[----:B------:R-:W-:Y:S01]  /*6c00*/  FMUL.FTZ R0, R27, UR22 ;  /* 0x000000161b007c20 */ /* 0x000fe20008410000 */
[----:B------:R-:W-:Y:S01]  /*6c10*/  FFMA.FTZ R143, R46, UR22, -R40 ;  /* 0x000000162e8f7c23 */ /* 0x000fe20008010828 */
[----:B------:R-:W-:Y:S01]  /*6c20*/  FADD.FTZ R29, R25, R6 ;  /* 0x00000006191d7221 */ /* 0x000fe20000010000 */
[--C-:B------:R-:W-:Y:S01]  /*6c30*/  FFMA.FTZ R28, R47, UR22, -R40.reuse ;  /* 0x000000162f1c7c23 */ /* 0x100fe20008010828 */
[--C-:B------:R-:W-:Y:S01]  /*6c40*/  FFMA.FTZ R137, R50, UR22, -R40.reuse ;  /* 0x0000001632897c23 */ /* 0x100fe20008010828 */
        /* <DEDUP_REMOVED lines=8> */
[----:B------:R-:W0:Y:S01]  /*6cd0*/  MUFU.EX2 R0, R0 ;  /* 0x0000000000007308 */ /* 0x000e220000000800 */
[----:B------:R-:W-:Y:S01]  /*6ce0*/  FADD.FTZ R6, R140, R27 ;  /* 0x0000001b8c067221 */ /* 0x000fe20000010000 */
[--C-:B------:R-:W-:Y:S01]  /*6cf0*/  FFMA.FTZ R135, R62, UR22, -R40.reuse ;  /* 0x000000163e877c23 */ /* 0x100fe20008010828 */
[----:B------:R-:W-:Y:S01]  /*6d00*/  F2FP.BF16.F32.PACK_AB R148, R148, R15 ;  /* 0x0000000f9494723e */ /* 0x000fe200000010ff */
[----:B------:R-:W-:Y:S01]  /*6d10*/  FFMA.FTZ R36, R63, UR22, -R40 ;  /* 0x000000163f247c23 */ /* 0x000fe20008010828 */
[----:B------:R-:W-:Y:S01]  /*6d20*/  FADD.FTZ R27, R37, R6 ;  /* 0x00000006251b7221 */ /* 0x000fe20000010000 */
[--C-:B------:R-:W-:Y:S01]  /*6d30*/  FFMA.FTZ R129, R66, UR22, -R40.reuse ;  /* 0x0000001642817c23 */ /* 0x100fe20008010828 */
[--C-:B------:R-:W-:Y:S01]  /*6d40*/  FFMA.FTZ R131, R70, UR22, -R40.reuse ;  /* 0x0000001646837c23 */ /* 0x100fe20008010828 */
[----:B------:R-:W1:Y:S01]  /*6d50*/  MUFU.EX2 R14, R14 ;  /* 0x0000000e000e7308 */ /* 0x000e620000000800 */
[----:B------:R-:W-:Y:S01]  /*6d60*/  FADD.FTZ R6, R142, R27 ;  /* 0x0000001b8e067221 */ /* 0x000fe20000010000 */
[--C-:B------:R-:W-:Y:S01]  /*6d70*/  FFMA.FTZ R74, R74, UR22, -R40.reuse ;  /* 0x000000164a4a7c23 */ /* 0x100fe20008010828 */
[--C-:B------:R-:W-:Y:S01]  /*6d80*/  FFMA.FTZ R75, R75, UR22, -R40.reuse ;  /* 0x000000164b4b7c23 */ /* 0x100fe20008010828 */
[----:B------:R-:W-:Y:S01]  /*6d90*/  FFMA.FTZ R78, R78, UR22, -R40 ;  /* 0x000000164e4e7c23 */ /* 0x000fe20008010828 */
[----:B------:R-:W-:Y:S01]  /*6da0*/  FADD.FTZ R27, R41, R6 ;  /* 0x00000006291b7221 */ /* 0x000fe20000010000 */
[--C-:B------:R-:W-:Y:S01]  /*6db0*/  FFMA.FTZ R79, R79, UR22, -R40.reuse ;  /* 0x000000164f4f7c23 */ /* 0x100fe20008010828 */
[--C-:B------:R-:W-:Y:S01]  /*6dc0*/  FFMA.FTZ R82, R82, UR22, -R40.reuse ;  /* 0x0000001652527c23 */ /* 0x100fe20008010828 */
[----:B------:R-:W2:Y:S01]  /*6dd0*/  MUFU.EX2 R145, R145 ;  /* 0x0000009100917308 */ /* 0x000ea20000000800 */
[----:B0-----:R-:W-:Y:S01]  /*6de0*/  FFMA.FTZ R5, R0, R5, R149 ;  /* 0x0000000500057223 */ /* 0x001fe20000010095 */
[----:B------:R-:W-:Y:S01]  /*6df0*/  FADD.FTZ R38, R136, R27 ;  /* 0x0000001b88267221 */ /* 0x000fe20000010000 */
[--C-:B------:R-:W-:Y:S01]  /*6e00*/  FFMA.FTZ R83, R83, UR22, -R40.reuse ;  /* 0x0000001653537c23 */ /* 0x100fe20008010828 */
[----:B------:R-:W-:Y:S01]  /*6e10*/  FFMA.FTZ R86, R86, UR22, -R40 ;  /* 0x0000001656567c23 */ /* 0x000fe20008010828 */
[----:B------:R-:W-:Y:S01]  /*6e20*/  FADD.FTZ R6, R12, R5 ;  /* 0x000000050c067221 */ /* 0x000fe20000010000 */
[----:B------:R-:W-:Y:S01]  /*6e30*/  FADD.FTZ R27, R45, R38 ;  /* 0x000000262d1b7221 */ /* 0x000fe20000010000 */
[----:B------:R-:W-:Y:S01]  /*6e40*/  FFMA.FTZ R38, R67, UR22, -R40 ;  /* 0x0000001643267c23 */ /* 0x000fe20008010828 */
[----:B------:R-:W0:Y:S01]  /*6e50*/  MUFU.EX2 R20, R20 ;  /* 0x0000001400147308 */ /* 0x000e220000000800 */
[----:B------:R-:W-:Y:S01]  /*6e60*/  FADD.FTZ R5, R151, R6 ;  /* 0x0000000697057221 */ /* 0x000fe20000010000 */
[----:B------:R-:W-:Y:S01]  /*6e70*/  FADD.FTZ R42, R138, R27 ;  /* 0x0000001b8a2a7221 */ /* 0x000fe20000010000 */
[----:B------:R-:W-:Y:S01]  /*6e80*/  IMAD.U32 R29, RZ, RZ, UR39 ;  /* 0x00000027ff1d7e24 */ /* 0x000fe2000f8e00ff */
[----:B------:R-:W-:Y:S01]  /*6e90*/  ISETP.GT.AND P2, PT, R3, UR27, PT ;  /* 0x0000001b03007c0c */ /* 0x000fe2000bf44270 */
[----:B-1----:R-:W-:Y:S01]  /*6ea0*/  FADD.FTZ R6, R14, R5 ;  /* 0x000000050e067221 */ /* 0x002fe20000010000 */
[----:B------:R-:W-:Y:S01]  /*6eb0*/  FADD.FTZ R27, R49, R42 ;  /* 0x0000002a311b7221 */ /* 0x000fe20000010000 */
[----:B------:R-:W-:Y:S01]  /*6ec0*/  FFMA.FTZ R42, R71, UR22, -R40 ;  /* 0x00000016472a7c23 */ /* 0x000fe20008010828 */
[----:B------:R-:W1:Y:S01]  /*6ed0*/  MUFU.EX2 R147, R147 ;  /* 0x0000009300937308 */ /* 0x000e620000000800 */
[----:B--2---:R-:W-:Y:S01]  /*6ee0*/  FADD.FTZ R5, R145, R6 ;  /* 0x0000000691057221 */ /* 0x004fe20000010000 */
[----:B------:R-:W-:Y:S01]  /*6ef0*/  FADD.FTZ R44, R132, R27 ;  /* 0x0000001b842c7221 */ /* 0x000fe20000010000 */
[----:B------:R-:W-:Y:S01]  /*6f00*/  FFMA.FTZ R40, R87, UR22, -R40 ;  /* 0x0000001657287c23 */ /* 0x000fe20008010828 */
[----:B------:R-:W-:Y:S01]  /*6f10*/  @!P1 LEA R29, R29, UR45, 0x3 ;  /* 0x0000002d1d1d9c11 */ /* 0x000fe2000f8e18ff */
[----:B------:R-:W-:Y:S01]  /*6f20*/  UMOV UR39, UR26 ;  /* 0x0000001a00277c82 */ /* 0x000fe20008000000 */
[----:B------:R-:W-:Y:S01]  /*6f30*/  FADD.FTZ R27, R53, R44 ;  /* 0x0000002c351b7221 */ /* 0x000fe20000010000 */
[----:B------:R-:W-:Y:S01]  /*6f40*/  FMUL.FTZ R90, R90, R0 ;  /* 0x000000005a5a7220 */ /* 0x000fe20000410000 */
[----:B------:R-:W2:Y:S01]  /*6f50*/  MUFU.EX2 R24, R24 ;  /* 0x0000001800187308 */ /* 0x000ea20000000800 */
[----:B0-----:R-:W-:Y:S01]  /*6f60*/  FADD.FTZ R6, R20, R5 ;  /* 0x0000000514067221 */ /* 0x001fe20000010000 */
[----:B------:R-:W-:Y:S01]  /*6f70*/  FADD.FTZ R44, R134, R27 ;  /* 0x0000001b862c7221 */ /* 0x000fe20000010000 */
[----:B------:R-:W-:-:S02]  /*6f80*/  @!P1 VIADD R29, R29, 0x16860 ;  /* 0x000168601d1d9836 */ /* 0x000fc40000000000 */
[-C--:B------:R-:W-:Y:S01]  /*6f90*/  FMUL.FTZ R91, R91, R0.reuse ;  /* 0x000000005b5b7220 */ /* 0x080fe20000410000 */
[-C--:B------:R-:W-:Y:S01]  /*6fa0*/  FMUL.FTZ R94, R94, R0.reuse ;  /* 0x000000005e5e7220 */ /* 0x080fe20000410000 */
[----:B------:R-:W-:Y:S01]  /*6fb0*/  FADD.FTZ R27, R57, R44 ;  /* 0x0000002c391b7221 */ /* 0x000fe20000010000 */
[-C--:B------:R-:W-:Y:S01]  /*6fc0*/  FMUL.FTZ R95, R95, R0.reuse ;  /* 0x000000005f5f7220 */ /* 0x080fe20000410000 */
[----:B------:R-:W0:Y:S01]  /*6fd0*/  MUFU.EX2 R141, R141 ;  /* 0x0000008d008d7308 */ /* 0x000e220000000800 */
[----:B-1----:R-:W-:Y:S01]  /*6fe0*/  FADD.FTZ R5, R147, R6 ;  /* 0x0000000693057221 */ /* 0x002fe20000010000 */
[----:B------:R-:W-:Y:S01]  /*6ff0*/  FADD.FTZ R44, R128, R27 ;  /* 0x0000001b802c7221 */ /* 0x000fe20000010000 */
[----:B------:R-:W-:Y:S01]  /*7000*/  @!P1 PRMT R29, RZ, 0x654, R29 ;  /* 0x00000654ff1d9816 */ /* 0x000fe2000000001d */
[-C--:B------:R-:W-:Y:S01]  /*7010*/  FMUL.FTZ R98, R98, R0.reuse ;  /* 0x0000000062627220 */ /* 0x080fe20000410000 */
[-C--:B------:R-:W-:Y:S01]  /*7020*/  FMUL.FTZ R99, R99, R0.reuse ;  /* 0x0000000063637220 */ /* 0x080fe20000410000 */
[----:B------:R-:W-:Y:S01]  /*7030*/  FADD.FTZ R27, R61, R44 ;  /* 0x0000002c3d1b7221 */ /* 0x000fe20000010000 */
[----:B------:R1:W-:Y:S01]  /*7040*/  @!P1 SYNCS.ARRIVE.TRANS64.RED.A1T0 RZ, [R29+URZ], RZ ;  /* 0x000000ff1dff99a7 */ /* 0x0003e2000810043f */
[----:B------:R-:W3:Y:S01]  /*7050*/  MUFU.EX2 R26, R26 ;  /* 0x0000001a001a7308 */ /* 0x000ee20000000800 */
[----:B--2---:R-:W-:Y:S01]  /*7060*/  FADD.FTZ R6, R24, R5 ;  /* 0x0000000518067221 */ /* 0x004fe20000010000 */
[-C--:B------:R-:W-:Y:S01]  /*7070*/  FMUL.FTZ R102, R102, R0.reuse ;  /* 0x0000000066667220 */ /* 0x080fe20000410000 */
[-C--:B------:R-:W-:Y:S01]  /*7080*/  FMUL.FTZ R103, R103, R0.reuse ;  /* 0x0000000067677220 */ /* 0x080fe20000410000 */
[-C--:B------:R-:W-:Y:S01]  /*7090*/  FMUL.FTZ R106, R106, R0.reuse ;  /* 0x000000006a6a7220 */ /* 0x080fe20000410000 */
[-C--:B------:R-:W-:Y:S01]  /*70a0*/  FMUL.FTZ R107, R107, R0.reuse ;  /* 0x000000006b6b7220 */ /* 0x080fe20000410000 */
[-C--:B------:R-:W-:Y:S01]  /*70b0*/  FMUL.FTZ R110, R110, R0.reuse ;  /* 0x000000006e6e7220 */ /* 0x080fe20000410000 */
[-C--:B------:R-:W-:Y:S01]  /*70c0*/  FMUL.FTZ R111, R111, R0.reuse ;  /* 0x000000006f6f7220 */ /* 0x080fe20000410000 */
[----:B------:R-:W2:Y:S01]  /*70d0*/  MUFU.EX2 R143, R143 ;  /* 0x0000008f008f7308 */ /* 0x000ea20000000800 */
[----:B0-----:R-:W-:Y:S01]  /*70e0*/  FADD.FTZ R5, R141, R6 ;  /* 0x000000068d057221 */ /* 0x001fe20000010000 */
[-C--:B------:R-:W-:Y:S01]  /*70f0*/  FMUL.FTZ R114, R114, R0.reuse ;  /* 0x0000000072727220 */ /* 0x080fe20000410000 */
[-C--:B------:R-:W-:Y:S01]  /*7100*/  FMUL.FTZ R115, R115, R0.reuse ;  /* 0x0000000073737220 */ /* 0x080fe20000410000 */
[-C--:B------:R-:W-:Y:S01]  /*7110*/  FMUL.FTZ R118, R118, R0.reuse ;  /* 0x0000000076767220 */ /* 0x080fe20000410000 */
[----:B------:R-:W-:Y:S01]  /*7120*/  FMUL.FTZ R119, R119, R0 ;  /* 0x0000000077777220 */ /* 0x000fe20000410000 */
[----:B------:R-:W-:Y:S01]  /*7130*/  F2FP.BF16.F32.PACK_AB R150, R21, R150 ;  /* 0x000000961596723e */ /* 0x000fe200000010ff */
[----:B------:R-:W-:Y:S01]  /*7140*/  VIADD R3, R3, 0xffffffff ;  /* 0xffffffff03037836 */ /* 0x000fe20000000000 */
[----:B------:R-:W0:Y:S01]  /*7150*/  MUFU.EX2 R28, R28 ;  /* 0x0000001c001c7308 */ /* 0x000e220000000800 */
[----:B---3--:R-:W-:Y:S01]  /*7160*/  FADD.FTZ R6, R26, R5 ;  /* 0x000000051a067221 */ /* 0x008fe20000010000 */
[----:B------:R-:W-:Y:S01]  /*7170*/  F2FP.BF16.F32.PACK_AB R144, R25, R144 ;  /* 0x000000901990723e */ /* 0x000fe200000010ff */
[----:B------:R-:W-:Y:S01]  /*7180*/  IMAD.MOV.U32 R2, RZ, RZ, R8 ;  /* 0x000000ffff027224 */ /* 0x000fe200078e0008 */
[----:B------:R-:W-:Y:S01]  /*7190*/  F2FP.BF16.F32.PACK_AB R146, R33, R146 ;  /* 0x000000922192723e */ /* 0x000fe200000010ff */
[----:B------:R-:W-:Y:S01]  /*71a0*/  IMAD.MOV.U32 R0, RZ, RZ, R10 ;  /* 0x000000ffff007224 */ /* 0x000fe200078e000a */
[----:B------:R-:W-:-:S02]  /*71b0*/  F2FP.BF16.F32.PACK_AB R140, R37, R140 ;  /* 0x0000008c258c723e */ /* 0x000fc400000010ff */
[----:B------:R-:W3:Y:S01]  /*71c0*/  MUFU.EX2 R130, R130 ;  /* 0x0000008200827308 */ /* 0x000ee20000000800 */
[----:B--2---:R-:W-:Y:S01]  /*71d0*/  FADD.FTZ R5, R143, R6 ;  /* 0x000000068f057221 */ /* 0x004fe20000010000 */
[----:B------:R-:W-:Y:S02]  /*71e0*/  F2FP.BF16.F32.PACK_AB R142, R41, R142 ;  /* 0x0000008e298e723e */ /* 0x000fe400000010ff */
[----:B------:R-:W-:Y:S02]  /*71f0*/  F2FP.BF16.F32.PACK_AB R136, R45, R136 ;  /* 0x000000882d88723e */ /* 0x000fe400000010ff */
[----:B------:R-:W-:Y:S02]  /*7200*/  F2FP.BF16.F32.PACK_AB R138, R49, R138 ;  /* 0x0000008a318a723e */ /* 0x000fe400000010ff */
[----:B------:R-:W2:Y:S01]  /*7210*/  MUFU.EX2 R137, R137 ;  /* 0x0000008900897308 */ /* 0x000ea20000000800 */
[----:B0-----:R-:W-:Y:S01]  /*7220*/  FADD.FTZ R6, R28, R5 ;  /* 0x000000051c067221 */ /* 0x001fe20000010000 */
[----:B------:R-:W-:-:S02]  /*7230*/  F2FP.BF16.F32.PACK_AB R132, R53, R132 ;  /* 0x000000843584723e */ /* 0x000fc400000010ff */
[----:B------:R-:W-:Y:S02]  /*7240*/  F2FP.BF16.F32.PACK_AB R134, R57, R134 ;  /* 0x000000863986723e */ /* 0x000fe400000010ff */
[----:B------:R-:W-:Y:S02]  /*7250*/  F2FP.BF16.F32.PACK_AB R128, R61, R128 ;  /* 0x000000803d80723e */ /* 0x000fe400000010ff */
[----:B------:R-:W0:Y:S01]  /*7260*/  MUFU.EX2 R65, R65 ;  /* 0x0000004100417308 */ /* 0x000e220000000800 */
[----:B---3--:R-:W-:Y:S01]  /*7270*/  FADD.FTZ R44, R130, R27 ;  /* 0x0000001b822c7221 */ /* 0x008fe20000010000 */
[----:B------:R-:W-:Y:S02]  /*7280*/  F2FP.BF16.F32.PACK_AB R149, R12, R149 ;  /* 0x000000950c95723e */ /* 0x000fe400000010ff */
[----:B------:R-:W-:Y:S02]  /*7290*/  F2FP.BF16.F32.PACK_AB R151, R14, R151 ;  /* 0x000000970e97723e */ /* 0x000fe400000010ff */
[----:B------:R-:W-:-:S02]  /*72a0*/  F2FP.BF16.F32.PACK_AB R145, R20, R145 ;  /* 0x000000911491723e */ /* 0x000fc400000010ff */
[----:B------:R-:W3:Y:S01]  /*72b0*/  MUFU.EX2 R30, R30 ;  /* 0x0000001e001e7308 */ /* 0x000ee20000000800 */
[----:B--2---:R-:W-:Y:S01]  /*72c0*/  FADD.FTZ R5, R137, R6 ;  /* 0x0000000689057221 */ /* 0x004fe20000010000 */
[----:B------:R-:W-:Y:S02]  /*72d0*/  F2FP.BF16.F32.PACK_AB R147, R24, R147 ;  /* 0x000000931893723e */ /* 0x000fe400000010ff */
[----:B------:R-:W-:Y:S02]  /*72e0*/  F2FP.BF16.F32.PACK_AB R141, R26, R141 ;  /* 0x0000008d1a8d723e */ /* 0x000fe400000010ff */
[----:B------:R-:W-:Y:S02]  /*72f0*/  F2FP.BF16.F32.PACK_AB R143, R28, R143 ;  /* 0x0000008f1c8f723e */ /* 0x000fe400000010ff */
[----:B------:R-:W2:Y:S01]  /*7300*/  MUFU.EX2 R124, R124 ;  /* 0x0000007c007c7308 */ /* 0x000ea20000000800 */
[C---:B0-----:R-:W-:Y:S01]  /*7310*/  FADD.FTZ R15, R65.reuse, R44 ;  /* 0x0000002c410f7221 */ /* 0x041fe20000010000 */
[----:B------:R-:W-:-:S06]  /*7320*/  F2FP.BF16.F32.PACK_AB R130, R65, R130 ;  /* 0x000000824182723e */ /* 0x000fcc00000010ff */
[----:B------:R-:W0:Y:S01]  /*7330*/  MUFU.EX2 R139, R139 ;  /* 0x0000008b008b7308 */ /* 0x000e220000000800 */
[C---:B---3--:R-:W-:Y:S01]  /*7340*/  FADD.FTZ R6, R30.reuse, R5 ;  /* 0x000000051e067221 */ /* 0x048fe20000010000 */
[----:B------:R-:W-:-:S06]  /*7350*/  F2FP.BF16.F32.PACK_AB R137, R30, R137 ;  /* 0x000000891e89723e */ /* 0x000fcc00000010ff */
[----:B------:R-:W3:Y:S01]  /*7360*/  MUFU.EX2 R69, R69 ;  /* 0x0000004500457308 */ /* 0x000ee20000000800 */
[----:B--2---:R-:W-:-:S07]  /*7370*/  FADD.FTZ R44, R124, R15 ;  /* 0x0000000f7c2c7221 */ /* 0x004fce0000010000 */
[----:B------:R-:W2:Y:S01]  /*7380*/  MUFU.EX2 R32, R32 ;  /* 0x0000002000207308 */ /* 0x000ea20000000800 */
[----:B0-----:R-:W-:-:S07]  /*7390*/  FADD.FTZ R5, R139, R6 ;  /* 0x000000068b057221 */ /* 0x001fce0000010000 */
[----:B------:R-:W0:Y:S01]  /*73a0*/  MUFU.EX2 R126, R126 ;  /* 0x0000007e007e7308 */ /* 0x000e220000000800 */
[C---:B---3--:R-:W-:Y:S01]  /*73b0*/  FADD.FTZ R15, R69.reuse, R44 ;  /* 0x0000002c450f7221 */ /* 0x048fe20000010000 */
[----:B------:R-:W-:-:S06]  /*73c0*/  F2FP.BF16.F32.PACK_AB R124, R69, R124 ;  /* 0x0000007c457c723e */ /* 0x000fcc00000010ff */
[----:B------:R-:W3:Y:S01]  /*73d0*/  MUFU.EX2 R133, R133 ;  /* 0x0000008500857308 */ /* 0x000ee20000000800 */
[C---:B--2---:R-:W-:Y:S01]  /*73e0*/  FADD.FTZ R6, R32.reuse, R5 ;  /* 0x0000000520067221 */ /* 0x044fe20000010000 */
[----:B------:R-:W-:-:S06]  /*73f0*/  F2FP.BF16.F32.PACK_AB R139, R32, R139 ;  /* 0x0000008b208b723e */ /* 0x000fcc00000010ff */
[----:B------:R-:W2:Y:S01]  /*7400*/  MUFU.EX2 R73, R73 ;  /* 0x0000004900497308 */ /* 0x000ea20000000800 */
[----:B0-----:R-:W-:-:S07]  /*7410*/  FADD.FTZ R44, R126, R15 ;  /* 0x0000000f7e2c7221 */ /* 0x001fce0000010000 */
[----:B------:R-:W0:Y:S01]  /*7420*/  MUFU.EX2 R34, R34 ;  /* 0x0000002200227308 */ /* 0x000e220000000800 */
[----:B---3--:R-:W-:-:S07]  /*7430*/  FADD.FTZ R5, R133, R6 ;  /* 0x0000000685057221 */ /* 0x008fce0000010000 */
[----:B------:R-:W3:Y:S01]  /*7440*/  MUFU.EX2 R120, R120 ;  /* 0x0000007800787308 */ /* 0x000ee20000000800 */
[C---:B--2---:R-:W-:Y:S01]  /*7450*/  FADD.FTZ R15, R73.reuse, R44 ;  /* 0x0000002c490f7221 */ /* 0x044fe20000010000 */
[----:B------:R-:W-:-:S06]  /*7460*/  F2FP.BF16.F32.PACK_AB R126, R73, R126 ;  /* 0x0000007e497e723e */ /* 0x000fcc00000010ff */
[----:B------:R-:W2:Y:S01]  /*7470*/  MUFU.EX2 R135, R135 ;  /* 0x0000008700877308 */ /* 0x000ea20000000800 */
[C---:B0-----:R-:W-:Y:S01]  /*7480*/  FADD.FTZ R6, R34.reuse, R5 ;  /* 0x0000000522067221 */ /* 0x041fe20000010000 */
[----:B------:R-:W-:-:S06]  /*7490*/  F2FP.BF16.F32.PACK_AB R133, R34, R133 ;  /* 0x000000852285723e */ /* 0x000fcc00000010ff */
[----:B------:R-:W0:Y:S01]  /*74a0*/  MUFU.EX2 R77, R77 ;  /* 0x0000004d004d7308 */ /* 0x000e220000000800 */
[----:B---3--:R-:W-:-:S07]  /*74b0*/  FADD.FTZ R44, R120, R15 ;  /* 0x0000000f782c7221 */ /* 0x008fce0000010000 */
[----:B------:R-:W3:Y:S01]  /*74c0*/  MUFU.EX2 R36, R36 ;  /* 0x0000002400247308 */ /* 0x000ee20000000800 */
[----:B--2---:R-:W-:-:S07]  /*74d0*/  FADD.FTZ R5, R135, R6 ;  /* 0x0000000687057221 */ /* 0x004fce0000010000 */
        /* <DEDUP_REMOVED lines=9> */
[C---:B0-----:R-:W-:Y:S01]  /*7570*/  FADD.FTZ R44, R38.reuse, R5 ;  /* 0x00000005262c7221 */ /* 0x041fe20000010000 */
[----:B------:R-:W-:-:S06]  /*7580*/  F2FP.BF16.F32.PACK_AB R129, R38, R129 ;  /* 0x000000812681723e */ /* 0x000fcc00000010ff */
[----:B------:R-:W0:Y:S01]  /*7590*/  MUFU.EX2 R74, R74 ;  /* 0x0000004a004a7308 */ /* 0x000e220000000800 */
[----:B---3--:R-:W-:-:S07]  /*75a0*/  FADD.FTZ R5, R131, R44 ;  /* 0x0000002c83057221 */ /* 0x008fce0000010000 */
[----:B------:R-:W3:Y:S01]  /*75b0*/  MUFU.EX2 R75, R75 ;  /* 0x0000004b004b7308 */ /* 0x000ee20000000800 */
[C---:B--2---:R-:W-:Y:S01]  /*75c0*/  FADD.FTZ R5, R42.reuse, R5 ;  /* 0x000000052a057221 */ /* 0x044fe20000010000 */
[----:B------:R-:W-:-:S06]  /*75d0*/  F2FP.BF16.F32.PACK_AB R131, R42, R131 ;  /* 0x000000832a83723e */ /* 0x000fcc00000010ff */
[----:B------:R-:W2:Y:S01]  /*75e0*/  MUFU.EX2 R127, R78 ;  /* 0x0000004e007f7308 */ /* 0x000ea20000000800 */
[----:B0-----:R-:W-:-:S07]  /*75f0*/  FADD.FTZ R44, R74, R5 ;  /* 0x000000054a2c7221 */ /* 0x001fce0000010000 */
        /* <DEDUP_REMOVED lines=16> */
[----:B---3--:R-:W-:Y:S01]  /*7700*/  FADD.FTZ R44, R123, R44 ;  /* 0x0000002c7b2c7221 */ /* 0x008fe20000010000 */
[C---:B--2---:R-:W-:Y:S01]  /*7710*/  FADD.FTZ R6, R81.reuse, R6 ;  /* 0x0000000651067221 */ /* 0x044fe20000010000 */
[----:B------:R-:W-:Y:S02]  /*7720*/  F2FP.BF16.F32.PACK_AB R122, R81, R122 ;  /* 0x0000007a517a723e */ /* 0x000fe400000010ff */
[C---:B0-----:R-:W-:Y:S01]  /*7730*/  FADD.FTZ R5, R40.reuse, R44 ;  /* 0x0000002c28057221 */ /* 0x041fe20000010000 */
[----:B------:R-:W-:Y:S01]  /*7740*/  F2FP.BF16.F32.PACK_AB R123, R40, R123 ;  /* 0x0000007b287b723e */ /* 0x000fe200000010ff */
[----:B-1----:R-:W-:Y:S06]  /*7750*/  @P2 BRA `(.L_x_885) ;  /* 0xffffffd000d42947 */ /* 0x002fec000383ffff */
[----:B------:R-:W-:Y:S01]  /*7760*/  IMAD.MOV.U32 R0, RZ, RZ, R10 ;  /* 0x000000ffff007224 */ /* 0x000fe200078e000a */
[----:B------:R-:W-:Y:S01]  /*7770*/  UMOV UR39, UR26 ;  /* 0x0000001a00277c82 */ /* 0x000fe20008000000 */
[----:B------:R-:W-:Y:S01]  /*7780*/  IMAD.MOV.U32 R2, RZ, RZ, R8 ;  /* 0x000000ffff027224 */ /* 0x000fe200078e0008 */
[----:B------:R-:W-:-:S06]  /*7790*/  UMOV UR38, UR25 ;  /* 0x0000001900267c82 */ /* 0x000fcc0008000000 */
.L_x_868:
[----:B------:R-:W-:Y:S01]  /*77a0*/  IADD3 R8, R17, 0xc0, -R18 ;  /* 0x000000c011087810 */ /* 0x000fe20007ffe812 */
[----:B------:R-:W-:Y:S02]  /*77b0*/  ULDC UR11, c[0x0][0x9e4] ;  /* 0x00027900000b7ab9 */ /* 0x000fe40000000800 */
[----:B------:R-:W-:Y:S02]  /*77c0*/  UISETP.GE.AND UP0, UPT, UR11, 0x1, UPT ;  /* 0x000000010b00788c */ /* 0x000fe4000bf06270 */
[----:B------:R-:W-:-:S04]  /*77d0*/  IMAD R8, R153, 0xc0, R8 ;  /* 0x000000c099087824 */ /* 0x000fc800078e0208 */
[----:B------:R-:W-:Y:S02]  /*77e0*/  PLOP3.LUT P5, PT, PT, PT, UP0, 0x80, 0x0 ;  /* 0x000000000000781c */ /* 0x000fe40003faf008 */
[----:B------:R-:W-:-:S13]  /*77f0*/  R2UR UR10, R8 ;  /* 0x00000000080a72ca */ /* 0x000fda00000e0000 */
[----:B------:R-:W-:Y:S01]  /*7800*/  UIADD3 UR23, UR10, -UR23, URZ ;  /* 0x800000170a177290 */ /* 0x000fe2000fffe03f */
        /* <DEDUP_REMOVED lines=11> */
.L_x_887:
[----:B------:R-:W-:-:S11]  /*78c0*/  UISETP.NE.AND UP0, UPT, UR11, 0x1, UPT ;  /* 0x000000010b00788c */ /* 0x000fd6000bf05270 */
[----:B------:R-:W-:Y:S02]  /*78d0*/  @UP0 ULDC.64 UR14, c[0x0][0x9e8] ;  /* 0x00027a00000e0ab9 */ /* 0x000fe40000000a00 */
[----:B------:R-:W-:-:S04]  /*78e0*/  UIMAD.WIDE.U32 UR6, UR10, UR14, URZ ;  /* 0x0000000e0a0672a5 */ /* 0x000fc8000f8e003f */
[----:B------:R-:W-:-:S12]  /*78f0*/  @UP0 USHF.R.U32.HI UR10, URZ, UR15, UR7 ;  /* 0x0000000f3f0a0299 */ /* 0x000fd80008011607 */
.L_x_888:
[----:B------:R-:W-:-:S04]  /*7900*/  UIMAD UR10, UR10, UR11, URZ ;  /* 0x0000000b0a0a72a4 */ /* 0x000fc8000f8e023f */
[----:B------:R-:W-:-:S04]  /*7910*/  UISETP.LT.AND UP0, UPT, UR23, UR10, UPT ;  /* 0x0000000a1700728c */ /* 0x000fc8000bf01270 */
[----:B------:R-:W-:-:S12]  /*7920*/  USEL UR23, UR23, UR10, !UP0 ;  /* 0x0000000a17177287 */ /* 0x000fd8000c000000 */
.L_x_886:
        /* <DEDUP_REMOVED lines=13> */
.L_x_898:
        /* <DEDUP_REMOVED lines=9> */
.L_x_891:
[----:B------:R-:W-:Y:S01]  /*7a90*/  ULEA UR6, UR39, UR45, 0x3 ;  /* 0x0000002d27067291 */ /* 0x000fe2000f8e183f */
[----:B------:R-:W-:-:S05]  /*7aa0*/  IMAD.U32 R0, RZ, RZ, UR38 ;  /* 0x00000026ff007e24 */ /* 0x000fca000f8e00ff */
[----:B------:R-:W-:-:S04]  /*7ab0*/  SHF.L.U32 R0, R0, 0x1f, RZ ;  /* 0x0000001f00007819 */ /* 0x000fc800000006ff */
[----:B------:R0:W1:Y:S01]  /*7ac0*/  SYNCS.PHASECHK.TRANS64.TRYWAIT P2, [UR6+0x16830], R0 ;  /* 0x01683000ff0075a7 */ /* 0x0000620008040146 */
[----:B------:R-:W-:Y:S05]  /*7ad0*/  @!P0 BRA `(.L_x_892) ;  /* 0x0000000000048947 */ /* 0x000fea0003800000 */
[----:B------:R-:W-:Y:S01]  /*7ae0*/  BPT.TRAP 0x1 ;  /* 0x000000040000795c */ /* 0x000fe20000300000 */
.L_x_892:
[----:B-1----:R-:W-:Y:S05]  /*7af0*/  @P2 BRA `(.L_x_890) ;  /* 0x0000000000082947 */ /* 0x002fea0003800000 */
[----:B------:R-:W1:Y:S02]  /*7b00*/  SYNCS.PHASECHK.TRANS64.TRYWAIT P2, [UR6+0x16830], R0 ;  /* 0x01683000ff0075a7 */ /* 0x000e640008040146 */
[----:B-1----:R-:W-:Y:S05]  /*7b10*/  @!P2 BRA `(.L_x_893) ;  /* 0x000000b00054a947 */ /* 0x002fea0003800000 */
.L_x_890:
        /* <DEDUP_REMOVED lines=27> */
.L_x_895:
[----:B------:R-:W-:Y:S01]  /*7cd0*/  ULEA UR6, UR23, UR45, 0x3 ;  /* 0x0000002d17067291 */ /* 0x000fe2000f8e183f */
[----:B------:R-:W-:-:S05]  /*7ce0*/  IMAD.U32 R0, RZ, RZ, UR24 ;  /* 0x00000018ff007e24 */ /* 0x000fca000f8e00ff */
[----:B------:R-:W-:-:S04]  /*7cf0*/  SHF.L.U32 R0, R0, 0x1f, RZ ;  /* 0x0000001f00007819 */ /* 0x000fc800000006ff */
[----:B------:R0:W1:Y:S01]  /*7d00*/  SYNCS.PHASECHK.TRANS64.TRYWAIT P2, [UR6+0x16850], R0 ;  /* 0x01685000ff0075a7 */ /* 0x0000620008040146 */
[----:B------:R-:W-:Y:S05]  /*7d10*/  @!P0 BRA `(.L_x_896) ;  /* 0x0000000000048947 */ /* 0x000fea0003800000 */
[----:B------:R-:W-:Y:S01]  /*7d20*/  BPT.TRAP 0x1 ;  /* 0x000000040000795c */ /* 0x000fe20000300000 */
.L_x_896:
[----:B-1----:R-:W-:Y:S05]  /*7d30*/  @P2 BRA `(.L_x_894) ;  /* 0x0000000000082947 */ /* 0x002fea0003800000 */
[----:B------:R-:W1:Y:S02]  /*7d40*/  SYNCS.PHASECHK.TRANS64.TRYWAIT P2, [UR6+0x16850], R0 ;  /* 0x01685000ff0075a7 */ /* 0x000e640008040146 */
[----:B-1----:R-:W-:Y:S05]  /*7d50*/  @!P2 BRA `(.L_x_897) ;  /* 0x000000ac00dca947 */ /* 0x002fea0003800000 */
.L_x_894:
[----:B------:R-:W-:Y:S01]  /*7d60*/  UIADD3 UR6, UR45, 0x400, URZ ;  /* 0x000004002d067890 */ /* 0x000fe2000fffe03f */
[----:B------:R-:W-:Y:S01]  /*7d70*/  WARPGROUP.ARRIVE ;  /* 0x00000000000079c5 */ /* 0x000fe20000000000 */
[----:B------:R-:W-:Y:S01]  /*7d80*/  UMOV UR7, 0x40000040 ;  /* 0x4000004000077882 */ /* 0x000fe20000000000 */
[----:B01----:R-:W-:Y:S01]  /*7d90*/  FMNMX.FTZ R0, R24, R9, !PT ;  /* 0x0000000918007209 */ /* 0x003fe20007810000 */
[----:B------:R-:W-:-:S03]  /*7da0*/  USHF.R.U32.HI UR6, URZ, 0x4, UR6 ;  /* 0x000000043f067899 */ /* 0x000fc60008011606 */
[----:B------:R-:W0:Y:S01]  /*7db0*/  S2R R153, SR_TID.X ;  /* 0x0000000000997919 */ /* 0x000e220000002100 */
[----:B------:R-:W-:Y:S01]  /*7dc0*/  UMOV UR24, UR38 ;  /* 0x0000002600187c82 */ /* 0x000fe20008000000 */
[----:B------:R-:W-:Y:S01]  /*7dd0*/  FMNMX.FTZ R11, R25, R0, !PT ;  /* 0x00000000190b7209 */ /* 0x000fe20007810000 */
[----:B------:R-:W-:-:S03]  /*7de0*/  ULOP3.LUT UR6, UR6, 0x3fff, URZ, 0xc0, !UPT ;  /* 0x00003fff06067892 */ /* 0x000fc6000f8ec03f */
        /* <DEDUP_REMOVED lines=11> */
[----:B------:R-:W-:Y:S02]  /*7ea0*/  FMNMX.FTZ R0, R40, R11, !PT ;  /* 0x0000000b28007209 */ /* 0x000fe40007810000 */
[----:B0-----:R-:W-:Y:S02]  /*7eb0*/  SHF.R.U32.HI R152, RZ, 0x7, R153 ;  /* 0x00000007ff987819 */ /* 0x001fe40000011699 */
[----:B------:R-:W-:Y:S02]  /*7ec0*/  FMNMX.FTZ R11, R41, R0, !PT ;  /* 0x00000000290b7209 */ /* 0x000fe40007810000 */
[----:B------:R-:W-:Y:S02]  /*7ed0*/  ISETP.GE.U32.AND P2, PT, R153, 0x180, PT ;  /* 0x000001809900780c */ /* 0x000fe40003f46070 */
        /* <DEDUP_REMOVED lines=27> */
[----:B------:R-:W0:Y:S02]  /*8090*/  SHFL.BFLY PT, R11, R0, 0x2, 0x1f ;  /* 0x0c401f00000b7f89 */ /* 0x000e2400000e0000 */
[----:B0-----:R-:W-:Y:S02]  /*80a0*/  FMNMX.FTZ R11, R0, R11, !PT ;  /* 0x0000000b000b7209 */ /* 0x001fe40007810000 */
[----:B------:R-:W-:-:S03]  /*80b0*/  FMNMX.FTZ R0, R26, R7, !PT ;  /* 0x000000071a007209 */ /* 0x000fc60007810000 */
[----:B------:R-:W0:Y:S01]  /*80c0*/  SHFL.BFLY PT, R2, R11, 0x1, 0x1f ;  /* 0x0c201f000b027f89 */ /* 0x000e2200000e0000 */
        /* <DEDUP_REMOVED lines=8> */
[----:B0-----:R-:W-:Y:S02]  /*8150*/  FMNMX.FTZ R2, R11, R2, !PT ;  /* 0x000000020b027209 */ /* 0x001fe40007810000 */
        /* <DEDUP_REMOVED lines=13> */
[----:B------:R0:W-:Y:S01]  /*8230*/  MUFU.EX2 R13, R33 ;  /* 0x00000021000d7308 */ /* 0x0001e20000000800 */
        /* <DEDUP_REMOVED lines=16> */
[----:B0-----:R-:W-:Y:S01]  /*8340*/  FMNMX.FTZ R33, R55, R0, !PT ;  /* 0x0000000037217209 */ /* 0x001fe20007810000 */
        /* <DEDUP_REMOVED lines=13> */
[----:B------:R0:W-:Y:S01]  /*8420*/  MUFU.EX2 R33, R49 ;  /* 0x0000003100217308 */ /* 0x0001e20000000800 */
[----:B------:R-:W-:-:S04]  /*8430*/  FMNMX.FTZ R0, R66, R37, !PT ;  /* 0x0000002542007209 */ /* 0x000fc80007810000 */
[----:B------:R-:W-:-:S03]  /*8440*/  FMNMX.FTZ R37, R67, R0, !PT ;  /* 0x0000000043257209 */ /* 0x000fc60007810000 */
[----:B------:R-:W1:Y:S01]  /*8450*/  MUFU.EX2 R148, R148 ;  /* 0x0000009400947308 */ /* 0x000e620000000800 */
[----:B------:R-:W-:Y:S01]  /*8460*/  FMNMX.FTZ R0, R70, R37, !PT ;  /* 0x0000002546007209 */ /* 0x000fe20007810000 */
[--C-:B0-----:R-:W-:Y:S01]  /*8470*/  FFMA.FTZ R49, R65, UR22, -R8.reuse ;  /* 0x0000001641317c23 */ /* 0x101fe20008010808 */
[----:B------:R-:W-:Y:S02]  /*8480*/  FFMA.FTZ R65, R81, UR22, -R8 ;  /* 0x0000001651417c23 */ /* 0x000fe40008010808 */
[----:B------:R-:W-:-:S03]  /*8490*/  FMNMX.FTZ R37, R71, R0, !PT ;  /* 0x0000000047257209 */ /* 0x000fc60007810000 */
[----:B------:R-:W0:Y:S01]  /*84a0*/  MUFU.EX2 R11, R11 ;  /* 0x0000000b000b7308 */ /* 0x000e220000000800 */
[----:B------:R-:W-:-:S04]  /*84b0*/  FMNMX.FTZ R0, R74, R37, !PT ;  /* 0x000000254a007209 */ /* 0x000fc80007810000 */
[----:B------:R-:W-:-:S03]  /*84c0*/  FMNMX.FTZ R37, R75, R0, !PT ;  /* 0x000000004b257209 */ /* 0x000fc60007810000 */
[----:B------:R-:W-:Y:S01]  /*84d0*/  MUFU.EX2 R150, R150 ;  /* 0x0000009600967308 */ /* 0x000fe20000000800 */
[----:B------:R-:W-:Y:S01]  /*84e0*/  FMNMX.FTZ R0, R78, R37, !PT ;  /* 0x000000254e007209 */ /* 0x000fe20007810000 */
[----:B-1----:R-:W-:Y:S01]  /*84f0*/  FFMA.FTZ R6, R9, R6, R148 ;  /* 0x0000000609067223 */ /* 0x002fe20000010094 */
[----:B------:R-:W-:Y:S02]  /*8500*/  WARPGROUP.DEPBAR.LE gsb0, 0x0 ;  /* 0x00008000000079c5 */ /* 0x000fe40000010000 */
[----:B------:R-:W-:Y:S01]  /*8510*/  WARPGROUP.ARRIVE ;  /* 0x00000000000079c5 */ /* 0x000fe20000000000 */
[----:B------:R-:W-:Y:S01]  /*8520*/  FMNMX.FTZ R45, R79, R0, !PT ;  /* 0x000000004f2d7209 */ /* 0x000fe20007810000 */
[--C-:B------:R-:W-:Y:S01]  /*8530*/  FFMA.FTZ R140, R40, UR22, -R8.reuse ;  /* 0x00000016288c7c23 */ /* 0x100fe20008010808 */
[----:B------:R1:W-:Y:S01]  /*8540*/  MUFU.EX2 R37, R57 ;  /* 0x0000003900257308 */ /* 0x0003e20000000800 */
[----:B------:R-:W-:Y:S01]  /*8550*/  FFMA.FTZ R142, R44, UR22, -R8 ;  /* 0x000000162c8e7c23 */ /* 0x000fe20008010808 */
[----:B------:R-:W-:Y:S01]  /*8560*/  FMNMX.FTZ R0, R82, R45, !PT ;  /* 0x0000002d52007209 */ /* 0x000fe20007810000 */
[----:B------:R-:W-:Y:S01]  /*8570*/  HGMMA.64x64x16.F32.BF16 R88, R136, gdesc[UR4].tnspB, R88, gsb0 ;  /* 0x40e0000488587df0 */ /* 0x000fe20008001858 */
[----:B------:R-:W-:Y:S01]  /*8580*/  UIADD3 UR6, UR10, 0x200, URZ ;  /* 0x000002000a067890 */ /* 0x000fe2000fffe03f */
[----:B0-----:R-:W-:Y:S01]  /*8590*/  F2FP.BF16.F32.PACK_AB R148, R11, R148 ;  /* 0x000000940b94723e */ /* 0x001fe200000010ff */
[----:B------:R-:W-:Y:S01]  /*85a0*/  UMOV UR7, 0x40000040 ;  /* 0x4000004000077882 */ /* 0x000fe20000000000 */
[----:B------:R-:W-:Y:S01]  /*85b0*/  FMNMX.FTZ R45, R83, R0, !PT ;  /* 0x00000000532d7209 */ /* 0x000fe20007810000 */
[----:B------:R-:W-:Y:S03]  /*85c0*/  MUFU.EX2 R15, R15 ;  /* 0x0000000f000f7308 */ /* 0x000fe60000000800 */
[----:B------:R-:W-:-:S04]  /*85d0*/  FMNMX.FTZ R0, R86, R45, !PT ;  /* 0x0000002d56007209 */ /* 0x000fc80007810000 */
[----:B------:R-:W-:Y:S01]  /*85e0*/  FMNMX.FTZ R0, R87, R0, !PT ;  /* 0x0000000057007209 */ /* 0x000fe20007810000 */
[----:B------:R0:W-:Y:S04]  /*85f0*/  MUFU.EX2 R45, R61 ;  /* 0x0000003d002d7308 */ /* 0x0001e80000000800 */
[----:B-1----:R-:W1:Y:S04]  /*8600*/  SHFL.BFLY PT, R57, R0, 0x2, 0x1f ;  /* 0x0c401f0000397f89 */ /* 0x002e6800000e0000 */
[----:B------:R-:W-:Y:S01]  /*8610*/  MUFU.EX2 R144, R144 ;  /* 0x0000009000907308 */ /* 0x000fe20000000800 */
[----:B0-----:R-:W-:-:S07]  /*8620*/  FFMA.FTZ R61, R77, UR22, -R8 ;  /* 0x000000164d3d7c23 */ /* 0x001fce0008010808 */
[----:B------:R-:W-:Y:S08]  /*8630*/  MUFU.EX2 R146, R146 ;  /* 0x0000009200927308 */ /* 0x000ff00000000800 */
[----:B------:R-:W-:Y:S01]  /*8640*/  MUFU.EX2 R25, R25 ;  /* 0x0000001900197308 */ /* 0x000fe20000000800 */
[----:B-1----:R-:W-:Y:S01]  /*8650*/  FMNMX.FTZ R28, R0, R57, !PT ;  /* 0x00000039001c7209 */ /* 0x002fe20007810000 */
[----:B------:R-:W-:-:S06]  /*8660*/  FFMA.FTZ R57, R73, UR22, -R8 ;  /* 0x0000001649397c23 */ /* 0x000fcc0008010808 */
[----:B------:R-:W-:Y:S01]  /*8670*/  MUFU.EX2 R140, R140 ;  /* 0x0000008c008c7308 */ /* 0x000fe20000000800 */
[----:B------:R-:W0:Y:S07]  /*8680*/  SHFL.BFLY PT, R69, R28, 0x1, 0x1f ;  /* 0x0c201f001c457f89 */ /* 0x000e2e00000e0000 */
[----:B------:R-:W-:Y:S08]  /*8690*/  MUFU.EX2 R29, R29 ;  /* 0x0000001d001d7308 */ /* 0x000ff00000000800 */
[----:B------:R-:W-:Y:S08]  /*86a0*/  MUFU.EX2 R142, R142 ;  /* 0x0000008e008e7308 */ /* 0x000ff00000000800 */
[----:B------:R-:W-:Y:S01]  /*86b0*/  MUFU.EX2 R41, R41 ;  /* 0x0000002900297308 */ /* 0x000fe20000000800 */
[----:B0-----:R-:W-:-:S05]  /*86c0*/  FMNMX.FTZ R0, R28, R69, !PT ;  /* 0x000000451c007209 */ /* 0x001fca0007810000 */
[----:B------:R-:W-:Y:S02]  /*86d0*/  FMUL.FTZ R32, R0, UR22 ;  /* 0x0000001600207c20 */ /* 0x000fe40008410000 */
[----:B------:R-:W-:Y:S01]  /*86e0*/  MUFU.EX2 R10, R10 ;  /* 0x0000000a000a7308 */ /* 0x000fe20000000800 */
[----:B------:R-:W-:Y:S02]  /*86f0*/  WARPGROUP.DEPBAR.LE gsb0, 0x0 ;  /* 0x00008000000079c5 */ /* 0x000fe40000010000 */
[----:B------:R-:W-:Y:S01]  /*8700*/  WARPGROUP.ARRIVE ;  /* 0x00000000000079c5 */ /* 0x000fe20000000000 */
[--C-:B------:R-:W-:Y:S01]  /*8710*/  FFMA.FTZ R136, R48, UR22, -R8.reuse ;  /* 0x0000001630887c23 */ /* 0x100fe20008010808 */
[----:B------:R-:W-:Y:S01]  /*8720*/  FFMA.FTZ R138, R52, UR22, -R8 ;  /* 0x00000016348a7c23 */ /* 0x000fe20008010808 */
[--C-:B------:R-:W-:Y:S01]  /*8730*/  FFMA.FTZ R149, R26, UR22, -R32.reuse ;  /* 0x000000161a957c23 */ /* 0x100fe20008010820 */
[--C-:B------:R-:W-:Y:S01]  /*8740*/  FFMA.FTZ R26, R27, UR22, -R32.reuse ;  /* 0x000000161b1a7c23 */ /* 0x100fe20008010820 */
[----:B------:R-:W-:Y:S01]  /*8750*/  IMAD.U32 R27, RZ, RZ, UR39 ;  /* 0x00000027ff1b7e24 */ /* 0x000fe2000f8e00ff */
[----:B------:R-:W-:Y:S01]  /*8760*/  HGMMA.64x64x16.F32.BF16 R88, R132, gdesc[UR4].tnspB, R88, gsb0 ;  /* 0x40e0000484587df0 */ /* 0x000fe20008001858 */
[----:B------:R-:W-:Y:S01]  /*8770*/  UIADD3 UR6, UR10, 0x280, URZ ;  /* 0x000002800a067890 */ /* 0x000fe2000fffe03f */
[--C-:B------:R-:W-:Y:S01]  /*8780*/  FFMA.FTZ R151, R30, UR22, -R32.reuse ;  /* 0x000000161e977c23 */ /* 0x100fe20008010820 */
[----:B------:R-:W-:Y:S01]  /*8790*/  UMOV UR7, 0x40000040 ;  /* 0x4000004000077882 */ /* 0x000fe20000000000 */
[----:B------:R-:W-:Y:S01]  /*87a0*/  MUFU.EX2 R149, R149 ;  /* 0x0000009500957308 */ /* 0x000fe20000000800 */
[----:B------:R-:W-:Y:S01]  /*87b0*/  @!P1 LEA R27, R27, UR45, 0x3 ;  /* 0x0000002d1b1b9c11 */ /* 0x000fe2000f8e18ff */
[----:B------:R-:W-:Y:S01]  /*87c0*/  FFMA.FTZ R30, R31, UR22, -R32 ;  /* 0x000000161f1e7c23 */ /* 0x000fe20008010820 */
[----:B------:R-:W-:-:S02]  /*87d0*/  VIADD R31, R152, 0x9 ;  /* 0x00000009981f7836 */ /* 0x000fc40000000000 */
[--C-:B------:R-:W-:Y:S01]  /*87e0*/  FFMA.FTZ R145, R34, UR22, -R32.reuse ;  /* 0x0000001622917c23 */ /* 0x100fe20008010820 */
[--C-:B------:R-:W-:Y:S01]  /*87f0*/  FFMA.FTZ R34, R35, UR22, -R32.reuse ;  /* 0x0000001623227c23 */ /* 0x100fe20008010820 */
[----:B------:R-:W-:Y:S02]  /*8800*/  @!P1 VIADD R27, R27, 0x16840 ;  /* 0x000168401b1b9836 */ /* 0x000fe40000000000 */
[--C-:B------:R-:W-:Y:S01]  /*8810*/  FFMA.FTZ R147, R38, UR22, -R32.reuse ;  /* 0x0000001626937c23 */ /* 0x100fe20008010820 */
[----:B------:R-:W-:Y:S01]  /*8820*/  MUFU.EX2 R26, R26 ;  /* 0x0000001a001a7308 */ /* 0x000fe20000000800 */
[----:B------:R-:W-:Y:S01]  /*8830*/  SEL R31, R31, 0x9, !P2 ;  /* 0x000000091f1f7807 */ /* 0x000fe20005000000 */
[--C-:B------:R-:W-:Y:S01]  /*8840*/  FFMA.FTZ R36, R39, UR22, -R32.reuse ;  /* 0x0000001627247c23 */ /* 0x100fe20008010820 */
[----:B------:R-:W-:Y:S01]  /*8850*/  @!P1 PRMT R27, RZ, 0x654, R27 ;  /* 0x00000654ff1b9816 */ /* 0x000fe2000000001b */
        /* <DEDUP_REMOVED lines=16> */
[----:B------:R-:W-:Y:S01]  /*8960*/  IMAD.U32 R35, RZ, RZ, UR23 ;  /* 0x00000017ff237e24 */ /* 0x000fe2000f8e00ff */
[C---:B------:R-:W-:Y:S01]  /*8970*/  ISETP.GT.AND P2, PT, R3.reuse, UR21, PT ;  /* 0x0000001503007c0c */ /* 0x040fe2000bf44270 */
[----:B------:R-:W-:Y:S01]  /*8980*/  UMOV UR23, UR39 ;  /* 0x0000002700177c82 */ /* 0x000fe20008000000 */
[----:B------:R-:W-:Y:S01]  /*8990*/  VIADD R3, R3, 0xffffffff ;  /* 0xffffffff03037836 */ /* 0x000fe20000000000 */
[----:B------:R-:W-:Y:S01]  /*89a0*/  MUFU.EX2 R145, R145 ;  /* 0x0000009100917308 */ /* 0x000fe20000000800 */
[----:B------:R-:W-:-:S07]  /*89b0*/  @!P1 LEA R35, R35, UR45, 0x3 ;  /* 0x0000002d23239c11 */ /* 0x000fce000f8e18ff */
[----:B------:R-:W-:Y:S08]  /*89c0*/  MUFU.EX2 R34, R34 ;  /* 0x0000002200227308 */ /* 0x000ff00000000800 */
[----:B------:R-:W-:Y:S08]  /*89d0*/  MUFU.EX2 R147, R147 ;  /* 0x0000009300937308 */ /* 0x000ff00000000800 */
[----:B------:R-:W-:Y:S08]  /*89e0*/  MUFU.EX2 R36, R36 ;  /* 0x0000002400247308 */ /* 0x000ff00000000800 */
[----:B------:R-:W-:Y:S08]  /*89f0*/  MUFU.EX2 R141, R141 ;  /* 0x0000008d008d7308 */ /* 0x000ff00000000800 */
[----:B------:R-:W-:Y:S01]  /*8a00*/  MUFU.EX2 R38, R38 ;  /* 0x0000002600267308 */ /* 0x000fe20000000800 */
[----:B------:R-:W-:-:S02]  /*8a10*/  WARPGROUP.DEPBAR.LE gsb0, 0x0 ;  /* 0x00008000000079c5 */ /* 0x000fc40000010000 */
[----:B------:R-:W-:Y:S01]  /*8a20*/  WARPGROUP.ARRIVE ;  /* 0x00000000000079c5 */ /* 0x000fe20000000000 */
[--C-:B------:R-:W-:Y:S01]  /*8a30*/  FFMA.FTZ R132, R56, UR22, -R8.reuse ;  /* 0x0000001638847c23 */ /* 0x100fe20008010808 */
[----:B------:R-:W-:Y:S01]  /*8a40*/  FFMA.FTZ R134, R60, UR22, -R8 ;  /* 0x000000163c867c23 */ /* 0x000fe20008010808 */
[----:B------:R-:W-:Y:S02]  /*8a50*/  FADD.FTZ R8, -R0, R7 ;  /* 0x0000000700087221 */ /* 0x000fe40000010100 */
[----:B------:R-:W-:Y:S01]  /*8a60*/  MUFU.EX2 R143, R143 ;  /* 0x0000008f008f7308 */ /* 0x000fe20000000800 */
[--C-:B------:R-:W-:Y:S01]  /*8a70*/  FFMA.FTZ R133, R58, UR22, -R32.reuse ;  /* 0x000000163a857c23 */ /* 0x100fe20008010820 */
[----:B------:R-:W-:Y:S01]  /*8a80*/  HGMMA.64x64x16.F32.BF16 R88, R128, gdesc[UR4].tnspB, R88, gsb0 ;  /* 0x40e0000480587df0 */ /* 0x000fe20008001858 */
[----:B------:R-:W-:Y:S01]  /*8a90*/  UIADD3 UR6, UR10, 0x300, URZ ;  /* 0x000003000a067890 */ /* 0x000fe2000fffe03f */
[----:B------:R-:W-:Y:S01]  /*8aa0*/  FMUL.FTZ R8, R8, UR22 ;  /* 0x0000001608087c20 */ /* 0x000fe20008410000 */
[----:B------:R-:W-:Y:S01]  /*8ab0*/  UMOV UR7, 0x40000040 ;  /* 0x4000004000077882 */ /* 0x000fe20000000000 */
[----:B------:R-:W-:-:S02]  /*8ac0*/  FFMA.FTZ R135, R62, UR22, -R32 ;  /* 0x000000163e877c23 */ /* 0x000fc40008010820 */
[----:B------:R-:W-:Y:S08]  /*8ad0*/  MUFU.EX2 R40, R40 ;  /* 0x0000002800287308 */ /* 0x000ff00000000800 */
[----:B------:R-:W0:Y:S08]  /*8ae0*/  MUFU.EX2 R8, R8 ;  /* 0x0000000800087308 */ /* 0x000e300000000800 */
[----:B------:R-:W-:Y:S08]  /*8af0*/  MUFU.EX2 R136, R136 ;  /* 0x0000008800887308 */ /* 0x000ff00000000800 */
[----:B------:R-:W1:Y:S01]  /*8b00*/  MUFU.EX2 R137, R137 ;  /* 0x0000008900897308 */ /* 0x000e620000000800 */
[----:B0-----:R-:W-:Y:S01]  /*8b10*/  FFMA.FTZ R5, R8, R5, R149 ;  /* 0x0000000508057223 */ /* 0x001fe20000010095 */
[----:B------:R-:W-:-:S03]  /*8b20*/  F2FP.BF16.F32.PACK_AB R149, R26, R149 ;  /* 0x000000951a95723e */ /* 0x000fc600000010ff */
[----:B------:R-:W-:-:S03]  /*8b30*/  FADD.FTZ R48, R26, R5 ;  /* 0x000000051a307221 */ /* 0x000fc60000010000 */
[----:B------:R-:W0:Y:S01]  /*8b40*/  MUFU.EX2 R42, R42 ;  /* 0x0000002a002a7308 */ /* 0x000e220000000800 */
[----:B------:R-:W-:Y:S01]  /*8b50*/  FADD.FTZ R5, R151, R48 ;  /* 0x0000003097057221 */ /* 0x000fe20000010000 */
[----:B------:R-:W-:-:S03]  /*8b60*/  F2FP.BF16.F32.PACK_AB R151, R30, R151 ;  /* 0x000000971e97723e */ /* 0x000fc600000010ff */
[----:B------:R-:W-:-:S03]  /*8b70*/  FADD.FTZ R48, R30, R5 ;  /* 0x000000051e307221 */ /* 0x000fc60000010000 */
[----:B------:R-:W-:Y:S01]  /*8b80*/  MUFU.EX2 R138, R138 ;  /* 0x0000008a008a7308 */ /* 0x000fe20000000800 */
[----:B------:R-:W-:Y:S01]  /*8b90*/  FADD.FTZ R5, R145, R48 ;  /* 0x0000003091057221 */ /* 0x000fe20000010000 */
[----:B------:R-:W-:Y:S01]  /*8ba0*/  FFMA.FTZ R48, R67, UR22, -R32 ;  /* 0x0000001643307c23 */ /* 0x000fe20008010820 */
[C---:B------:R-:W-:Y:S02]  /*8bb0*/  F2FP.BF16.F32.PACK_AB R145, R34.reuse, R145 ;  /* 0x000000912291723e */ /* 0x040fe400000010ff */
[----:B------:R-:W-:-:S03]  /*8bc0*/  FADD.FTZ R52, R34, R5 ;  /* 0x0000000522347221 */ /* 0x000fc60000010000 */
[----:B------:R-:W2:Y:S01]  /*8bd0*/  MUFU.EX2 R139, R139 ;  /* 0x0000008b008b7308 */ /* 0x000ea20000000800 */
[----:B------:R-:W-:Y:S01]  /*8be0*/  FADD.FTZ R5, R147, R52 ;  /* 0x0000003493057221 */ /* 0x000fe20000010000 */
[----:B------:R-:W-:-:S03]  /*8bf0*/  F2FP.BF16.F32.PACK_AB R147, R36, R147 ;  /* 0x000000932493723e */ /* 0x000fc600000010ff */
[----:B------:R-:W-:-:S03]  /*8c00*/  FADD.FTZ R52, R36, R5 ;  /* 0x0000000524347221 */ /* 0x000fc60000010000 */
[----:B------:R-:W3:Y:S01]  /*8c10*/  MUFU.EX2 R44, R44 ;  /* 0x0000002c002c7308 */ /* 0x000ee20000000800 */
[----:B------:R-:W-:Y:S01]  /*8c20*/  FADD.FTZ R5, R141, R52 ;  /* 0x000000348d057221 */ /* 0x000fe20000010000 */
[----:B------:R-:W-:-:S03]  /*8c30*/  F2FP.BF16.F32.PACK_AB R141, R38, R141 ;  /* 0x0000008d268d723e */ /* 0x000fc600000010ff */
[----:B------:R-:W-:-:S03]  /*8c40*/  FADD.FTZ R52, R38, R5 ;  /* 0x0000000526347221 */ /* 0x000fc60000010000 */
[----:B------:R-:W-:Y:S01]  /*8c50*/  MUFU.EX2 R132, R132 ;  /* 0x0000008400847308 */ /* 0x000fe20000000800 */
[----:B------:R-:W-:Y:S01]  /*8c60*/  FADD.FTZ R5, R143, R52 ;  /* 0x000000348f057221 */ /* 0x000fe20000010000 */
[----:B------:R-:W-:-:S03]  /*8c70*/  F2FP.BF16.F32.PACK_AB R143, R40, R143 ;  /* 0x0000008f288f723e */ /* 0x000fc600000010ff */
[----:B------:R-:W-:Y:S01]  /*8c80*/  FADD.FTZ R52, R40, R5 ;  /* 0x0000000528347221 */ /* 0x000fe20000010000 */
[----:B------:R-:W-:Y:S02]  /*8c90*/  WARPGROUP.DEPBAR.LE gsb0, 0x0 ;  /* 0x00008000000079c5 */ /* 0x000fe40000010000 */
[----:B------:R-:W-:Y:S01]  /*8ca0*/  WARPGROUP.ARRIVE ;  /* 0x00000000000079c5 */ /* 0x000fe20000000000 */
[----:B------:R-:W4:Y:S01]  /*8cb0*/  MUFU.EX2 R133, R133 ;  /* 0x0000008500857308 */ /* 0x000f220000000800 */
[----:B-1----:R-:W-:Y:S01]  /*8cc0*/  FADD.FTZ R5, R137, R52 ;  /* 0x0000003489057221 */ /* 0x002fe20000010000 */
[--C-:B------:R-:W-:Y:S01]  /*8cd0*/  FFMA.FTZ R129, R66, UR22, -R32.reuse ;  /* 0x0000001642817c23 */ /* 0x100fe20008010820 */
[----:B------:R-:W-:Y:S01]  /*8ce0*/  FFMA.FTZ R131, R70, UR22, -R32 ;  /* 0x0000001646837c23 */ /* 0x000fe20008010820 */
[C---:B0-----:R-:W-:Y:S01]  /*8cf0*/  F2FP.BF16.F32.PACK_AB R137, R42.reuse, R137 ;  /* 0x000000892a89723e */ /* 0x041fe200000010ff */
[----:B------:R-:W-:Y:S01]  /*8d00*/  HGMMA.64x64x16.F32.BF16 R88, R124, gdesc[UR4].tnspB, R88, gsb0 ;  /* 0x40e000047c587df0 */ /* 0x000fe20008001858 */
[----:B------:R-:W-:Y:S01]  /*8d10*/  UIADD3 UR6, UR10, 0x380, URZ ;  /* 0x000003800a067890 */ /* 0x000fe2000fffe03f */
[----:B------:R-:W-:Y:S01]  /*8d20*/  FADD.FTZ R52, R42, R5 ;  /* 0x000000052a347221 */ /* 0x000fe20000010000 */
[----:B------:R-:W-:Y:S01]  /*8d30*/  UMOV UR7, 0x40000040 ;  /* 0x4000004000077882 */ /* 0x000fe20000000000 */
[----:B------:R-:W0:Y:S02]  /*8d40*/  MUFU.EX2 R46, R46 ;  /* 0x0000002e002e7308 */ /* 0x000e240000000800 */
[----:B--2---:R-:W-:Y:S01]  /*8d50*/  FADD.FTZ R5, R139, R52 ;  /* 0x000000348b057221 */ /* 0x004fe20000010000 */
[----:B---3--:R-:W-:-:S03]  /*8d60*/  F2FP.BF16.F32.PACK_AB R139, R44, R139 ;  /* 0x0000008b2c8b723e */ /* 0x008fc600000010ff */
[----:B------:R-:W-:Y:S02]  /*8d70*/  FADD.FTZ R30, R44, R5 ;  /* 0x000000052c1e7221 */ /* 0x000fe40000010000 */
[----:B------:R-:W-:Y:S02]  /*8d80*/  MUFU.EX2 R134, R134 ;  /* 0x0000008600867308 */ /* 0x000fe40000000800 */
[----:B----4-:R-:W-:-:S06]  /*8d90*/  FADD.FTZ R5, R133, R30 ;  /* 0x0000001e85057221 */ /* 0x010fcc0000010000 */
[----:B------:R-:W1:Y:S01]  /*8da0*/  MUFU.EX2 R135, R135 ;  /* 0x0000008700877308 */ /* 0x000e620000000800 */
[C---:B0-----:R-:W-:Y:S01]  /*8db0*/  FADD.FTZ R30, R46.reuse, R5 ;  /* 0x000000052e1e7221 */ /* 0x041fe20000010000 */
[----:B------:R-:W-:-:S06]  /*8dc0*/  F2FP.BF16.F32.PACK_AB R133, R46, R133 ;  /* 0x000000852e85723e */ /* 0x000fcc00000010ff */
[----:B------:R-:W-:Y:S08]  /*8dd0*/  MUFU.EX2 R129, R129 ;  /* 0x0000008100817308 */ /* 0x000ff00000000800 */
[----:B------:R-:W0:Y:S01]  /*8de0*/  MUFU.EX2 R49, R49 ;  /* 0x0000003100317308 */ /* 0x000e220000000800 */
[----:B-1----:R-:W-:-:S07]  /*8df0*/  FADD.FTZ R5, R135, R30 ;  /* 0x0000001e87057221 */ /* 0x002fce0000010000 */
[----:B------:R-:W-:Y:S08]  /*8e00*/  MUFU.EX2 R48, R48 ;  /* 0x0000003000307308 */ /* 0x000ff00000000800 */
[----:B------:R-:W-:Y:S01]  /*8e10*/  MUFU.EX2 R12, R12 ;  /* 0x0000000c000c7308 */ /* 0x000fe20000000800 */
[----:B0-----:R-:W-:-:S07]  /*8e20*/  F2FP.BF16.F32.PACK_AB R128, R49, R10 ;  /* 0x0000000a3180723e */ /* 0x001fce00000010ff */
[----:B------:R-:W-:Y:S08]  /*8e30*/  MUFU.EX2 R131, R131 ;  /* 0x0000008300837308 */ /* 0x000ff00000000800 */
[----:B------:R-:W0:Y:S08]  /*8e40*/  MUFU.EX2 R53, R53 ;  /* 0x0000003500357308 */ /* 0x000e300000000800 */
[----:B------:R-:W-:Y:S01]  /*8e50*/  MUFU.EX2 R14, R14 ;  /* 0x0000000e000e7308 */ /* 0x000fe20000000800 */
[----:B------:R-:W-:-:S02]  /*8e60*/  WARPGROUP.DEPBAR.LE gsb0, 0x0 ;  /* 0x00008000000079c5 */ /* 0x000fc40000010000 */
[----:B------:R-:W-:Y:S01]  /*8e70*/  WARPGROUP.ARRIVE ;  /* 0x00000000000079c5 */ /* 0x000fe20000000000 */
[--C-:B------:R-:W-:Y:S01]  /*8e80*/  FFMA.FTZ R125, R74, UR22, -R32.reuse ;  /* 0x000000164a7d7c23 */ /* 0x100fe20008010820 */
[----:B------:R-:W-:-:S03]  /*8e90*/  FFMA.FTZ R127, R78, UR22, -R32 ;  /* 0x000000164e7f7c23 */ /* 0x000fc60008010820 */
[----:B------:R-:W1:Y:S01]  /*8ea0*/  MUFU.EX2 R57, R57 ;  /* 0x0000003900397308 */ /* 0x000e620000000800 */
[----:B0-----:R-:W-:Y:S01]  /*8eb0*/  F2FP.BF16.F32.PACK_AB R130, R53, R12 ;  /* 0x0000000c3582723e */ /* 0x001fe200000010ff */
[----:B------:R-:W-:Y:S06]  /*8ec0*/  HGMMA.64x64x16.F32.BF16 R88, R120, gdesc[UR4].tnspB, R88, gsb0 ;  /* 0x40e0000478587df0 */ /* 0x000fec0008001858 */
[----:B------:R-:W-:Y:S08]  /*8ed0*/  MUFU.EX2 R125, R125 ;  /* 0x0000007d007d7308 */ /* 0x000ff00000000800 */
[----:B------:R-:W-:Y:S01]  /*8ee0*/  MUFU.EX2 R20, R20 ;  /* 0x0000001400147308 */ /* 0x000fe20000000800 */
[----:B-1----:R-:W-:-:S07]  /*8ef0*/  F2FP.BF16.F32.PACK_AB R124, R57, R14 ;  /* 0x0000000e397c723e */ /* 0x002fce00000010ff */
[----:B------:R-:W-:Y:S08]  /*8f00*/  MUFU.EX2 R127, R127 ;  /* 0x0000007f007f7308 */ /* 0x000ff00000000800 */
[----:B------:R-:W0:Y:S08]  /*8f10*/  MUFU.EX2 R61, R61 ;  /* 0x0000003d003d7308 */ /* 0x000e300000000800 */
[----:B------:R-:W-:Y:S08]  /*8f20*/  MUFU.EX2 R79, R79 ;  /* 0x0000004f004f7308 */ /* 0x000ff00000000800 */
[----:B------:R-:W-:Y:S01]  /*8f30*/  MUFU.EX2 R24, R24 ;  /* 0x0000001800187308 */ /* 0x000fe20000000800 */
[----:B0-----:R-:W-:-:S07]  /*8f40*/  F2FP.BF16.F32.PACK_AB R126, R61, R20 ;  /* 0x000000143d7e723e */ /* 0x001fce00000010ff */
[----:B------:R-:W-:Y:S08]  /*8f50*/  MUFU.EX2 R65, R65 ;  /* 0x0000004100417308 */ /* 0x000ff00000000800 */
[----:B------:R-:W-:Y:S08]  /*8f60*/  MUFU.EX2 R83, R83 ;  /* 0x0000005300537308 */ /* 0x000ff00000000800 */
[----:B------:R-:W-:Y:S01]  /*8f70*/  MUFU.EX2 R28, R84 ;  /* 0x00000054001c7308 */ /* 0x000fe20000000800 */
[----:B------:R-:W-:-:S02]  /*8f80*/  WARPGROUP.DEPBAR.LE gsb0, 0x0 ;  /* 0x00008000000079c5 */ /* 0x000fc40000010000 */
[----:B------:R0:W-:Y:S06]  /*8f90*/  BAR.ARV R31, 0x100 ;  /* 0x0004001f0000751d */ /* 0x0001ec0000002000 */
[----:B------:R1:W-:Y:S01]  /*8fa0*/  @!P1 SYNCS.ARRIVE.TRANS64.RED.A1T0 RZ, [R27+URZ], RZ ;  /* 0x000000ff1bff99a7 */ /* 0x0003e2000810043f */
[----:B------:R-:W-:Y:S01]  /*8fb0*/  MUFU.EX2 R121, R82 ;  /* 0x0000005200797308 */ /* 0x000fe20000000800 */
[----:B0-----:R-:W-:Y:S02]  /*8fc0*/  @!P1 VIADD R31, R35, 0x16860 ;  /* 0x00016860231f9836 */ /* 0x001fe40000000000 */
[-C--:B------:R-:W-:Y:S01]  /*8fd0*/  FMUL.FTZ R88, R88, R9.reuse ;  /* 0x0000000958587220 */ /* 0x080fe20000410000 */
[-C--:B------:R-:W-:Y:S01]  /*8fe0*/  FMUL.FTZ R89, R89, R9.reuse ;  /* 0x0000000959597220 */ /* 0x080fe20000410000 */
[-C--:B------:R-:W-:Y:S01]  /*8ff0*/  FMUL.FTZ R92, R92, R9.reuse ;  /* 0x000000095c5c7220 */ /* 0x080fe20000410000 */
[-C--:B------:R-:W-:Y:S01]  /*9000*/  FMUL.FTZ R93, R93, R9.reuse ;  /* 0x000000095d5d7220 */ /* 0x080fe20000410000 */
[----:B------:R-:W-:Y:S01]  /*9010*/  @!P1 PRMT R31, RZ, 0x654, R31 ;  /* 0x00000654ff1f9816 */ /* 0x000fe2000000001f */
[----:B-1----:R-:W-:Y:S01]  /*9020*/  FADD.FTZ R27, R11, R6 ;  /* 0x000000060b1b7221 */ /* 0x002fe20000010000 */
[----:B------:R-:W-:Y:S01]  /*9030*/  FFMA.FTZ R6, R63, UR22, -R32 ;  /* 0x000000163f067c23 */ /* 0x000fe20008010820 */
[----:B------:R-:W-:Y:S01]  /*9040*/  MUFU.EX2 R123, R86 ;  /* 0x00000056007b7308 */ /* 0x000fe20000000800 */
[----:B------:R0:W-:Y:S01]  /*9050*/  @!P1 SYNCS.ARRIVE.TRANS64.RED.A1T0 RZ, [R31+URZ], RZ ;  /* 0x000000ff1fff99a7 */ /* 0x0001e2000810043f */
[----:B------:R-:W-:Y:S01]  /*9060*/  FADD.FTZ R50, R150, R27 ;  /* 0x0000001b96327221 */ /* 0x000fe20000010000 */
[-C--:B------:R-:W-:Y:S01]  /*9070*/  FMUL.FTZ R96, R96, R9.reuse ;  /* 0x0000000960607220 */ /* 0x080fe20000410000 */
[-C--:B------:R-:W-:Y:S01]  /*9080*/  FMUL.FTZ R97, R97, R9.reuse ;  /* 0x0000000961617220 */ /* 0x080fe20000410000 */
[-C--:B------:R-:W-:Y:S01]  /*9090*/  FMUL.FTZ R100, R100, R9.reuse ;  /* 0x0000000964647220 */ /* 0x080fe20000410000 */
[----:B------:R-:W-:Y:S01]  /*90a0*/  FADD.FTZ R27, R15, R50 ;  /* 0x000000320f1b7221 */ /* 0x000fe20000010000 */
[-C--:B------:R-:W-:Y:S01]  /*90b0*/  FMUL.FTZ R101, R101, R9.reuse ;  /* 0x0000000965657220 */ /* 0x080fe20000410000 */
[----:B------:R-:W1:Y:S01]  /*90c0*/  MUFU.EX2 R6, R6 ;  /* 0x0000000600067308 */ /* 0x000e620000000800 */
[-C--:B------:R-:W-:Y:S01]  /*90d0*/  FMUL.FTZ R104, R104, R9.reuse ;  /* 0x0000000968687220 */ /* 0x080fe20000410000 */
[----:B------:R-:W-:Y:S01]  /*90e0*/  FADD.FTZ R50, R144, R27 ;  /* 0x0000001b90327221 */ /* 0x000fe20000010000 */
[-C--:B------:R-:W-:Y:S01]  /*90f0*/  FMUL.FTZ R105, R105, R9.reuse ;  /* 0x0000000969697220 */ /* 0x080fe20000410000 */
[-C--:B------:R-:W-:Y:S01]  /*9100*/  FMUL.FTZ R108, R108, R9.reuse ;  /* 0x000000096c6c7220 */ /* 0x080fe20000410000 */
[-C--:B------:R-:W-:Y:S01]  /*9110*/  FMUL.FTZ R109, R109, R9.reuse ;  /* 0x000000096d6d7220 */ /* 0x080fe20000410000 */
[----:B------:R-:W-:Y:S01]  /*9120*/  FADD.FTZ R27, R13, R50 ;  /* 0x000000320d1b7221 */ /* 0x000fe20000010000 */
[--C-:B------:R-:W-:Y:S01]  /*9130*/  FFMA.FTZ R50, R71, UR22, -R32.reuse ;  /* 0x0000001647327c23 */ /* 0x100fe20008010820 */
[----:B------:R-:W-:Y:S01]  /*9140*/  FFMA.FTZ R32, R87, UR22, -R32 ;  /* 0x0000001657207c23 */ /* 0x000fe20008010820 */
[----:B------:R-:W2:Y:S01]  /*9150*/  MUFU.EX2 R7, R85 ;  /* 0x0000005500077308 */ /* 0x000ea20000000800 */
[----:B------:R-:W-:Y:S01]  /*9160*/  FADD.FTZ R54, R146, R27 ;  /* 0x0000001b92367221 */ /* 0x000fe20000010000 */
[-C--:B------:R-:W-:Y:S01]  /*9170*/  FMUL.FTZ R112, R112, R9.reuse ;  /* 0x0000000970707220 */ /* 0x080fe20000410000 */
[-C--:B------:R-:W-:Y:S01]  /*9180*/  FMUL.FTZ R113, R113, R9.reuse ;  /* 0x0000000971717220 */ /* 0x080fe20000410000 */
[-C--:B------:R-:W-:Y:S01]  /*9190*/  FMUL.FTZ R116, R116, R9.reuse ;  /* 0x0000000974747220 */ /* 0x080fe20000410000 */
[----:B------:R-:W-:Y:S01]  /*91a0*/  FADD.FTZ R27, R25, R54 ;  /* 0x00000036191b7221 */ /* 0x000fe20000010000 */
[----:B------:R-:W-:Y:S01]  /*91b0*/  FMUL.FTZ R117, R117, R9 ;  /* 0x0000000975757220 */ /* 0x000fe20000410000 */
[----:B------:R-:W-:Y:S01]  /*91c0*/  F2FP.BF16.F32.PACK_AB R150, R15, R150 ;  /* 0x000000960f96723e */ /* 0x000fe200000010ff */
[----:B------:R-:W3:Y:S01]  /*91d0*/  MUFU.EX2 R50, R50 ;  /* 0x0000003200327308 */ /* 0x000ee20000000800 */
[----:B------:R-:W-:Y:S01]  /*91e0*/  FADD.FTZ R54, R140, R27 ;  /* 0x0000001b8c367221 */ /* 0x000fe20000010000 */
[C---:B-1----:R-:W-:Y:S01]  /*91f0*/  FADD.FTZ R30, R6.reuse, R5 ;  /* 0x00000005061e7221 */ /* 0x042fe20000010000 */
[----:B------:R-:W-:Y:S01]  /*9200*/  F2FP.BF16.F32.PACK_AB R135, R6, R135 ;  /* 0x000000870687723e */ /* 0x000fe200000010ff */
[----:B------:R-:W-:Y:S01]  /*9210*/  FMUL.FTZ R90, R90, R8 ;  /* 0x000000085a5a7220 */ /* 0x000fe20000410000 */
[----:B------:R-:W-:Y:S01]  /*9220*/  FADD.FTZ R27, R29, R54 ;  /* 0x000000361d1b7221 */ /* 0x000fe20000010000 */
[----:B------:R-:W-:Y:S01]  /*9230*/  FADD.FTZ R5, R129, R30 ;  /* 0x0000001e81057221 */ /* 0x000fe20000010000 */
[----:B------:R-:W-:Y:S01]  /*9240*/  F2FP.BF16.F32.PACK_AB R144, R13, R144 ;  /* 0x000000900d90723e */ /* 0x000fe200000010ff */
[----:B------:R-:W-:Y:S01]  /*9250*/  MUFU.EX2 R32, R32 ;  /* 0x0000002000207308 */ /* 0x000fe20000000800 */
[----:B------:R-:W-:Y:S01]  /*9260*/  FADD.FTZ R54, R142, R27 ;  /* 0x0000001b8e367221 */ /* 0x000fe20000010000 */
[----:B------:R-:W-:Y:S01]  /*9270*/  FADD.FTZ R30, R48, R5 ;  /* 0x00000005301e7221 */ /* 0x000fe20000010000 */
[----:B--2---:R-:W-:Y:S01]  /*9280*/  F2FP.BF16.F32.PACK_AB R122, R7, R28 ;  /* 0x0000001c077a723e */ /* 0x004fe200000010ff */
[----:B------:R-:W-:Y:S01]  /*9290*/  FMUL.FTZ R91, R91, R8 ;  /* 0x000000085b5b7220 */ /* 0x000fe20000410000 */
[----:B------:R-:W-:Y:S01]  /*92a0*/  FADD.FTZ R27, R21, R54 ;  /* 0x00000036151b7221 */ /* 0x000fe20000010000 */
[----:B------:R-:W-:Y:S01]  /*92b0*/  FADD.FTZ R5, R131, R30 ;  /* 0x0000001e83057221 */ /* 0x000fe20000010000 */
[----:B------:R-:W-:Y:S01]  /*92c0*/  F2FP.BF16.F32.PACK_AB R146, R25, R146 ;  /* 0x000000921992723e */ /* 0x000fe200000010ff */
[----:B------:R-:W-:Y:S01]  /*92d0*/  FMUL.FTZ R94, R94, R8 ;  /* 0x000000085e5e7220 */ /* 0x000fe20000410000 */
[----:B------:R-:W-:Y:S01]  /*92e0*/  FADD.FTZ R54, R136, R27 ;  /* 0x0000001b88367221 */ /* 0x000fe20000010000 */
[----:B---3--:R-:W-:Y:S01]  /*92f0*/  FADD.FTZ R30, R50, R5 ;  /* 0x00000005321e7221 */ /* 0x008fe20000010000 */
[----:B------:R-:W-:Y:S01]  /*9300*/  F2FP.BF16.F32.PACK_AB R140, R29, R140 ;  /* 0x0000008c1d8c723e */ /* 0x000fe200000010ff */
[----:B------:R-:W-:Y:S01]  /*9310*/  FMUL.FTZ R95, R95, R8 ;  /* 0x000000085f5f7220 */ /* 0x000fe20000410000 */
[----:B------:R-:W-:Y:S01]  /*9320*/  FADD.FTZ R11, R33, R54 ;  /* 0x00000036210b7221 */ /* 0x000fe20000010000 */
[----:B------:R-:W-:Y:S01]  /*9330*/  FADD.FTZ R5, R125, R30 ;  /* 0x0000001e7d057221 */ /* 0x000fe20000010000 */
[----:B------:R-:W-:Y:S01]  /*9340*/  F2FP.BF16.F32.PACK_AB R142, R21, R142 ;  /* 0x0000008e158e723e */ /* 0x000fe200000010ff */
[----:B------:R-:W-:Y:S01]  /*9350*/  FMUL.FTZ R98, R98, R8 ;  /* 0x0000000862627220 */ /* 0x000fe20000410000 */
[----:B------:R-:W-:Y:S01]  /*9360*/  FADD.FTZ R26, R138, R11 ;  /* 0x0000000b8a1a7221 */ /* 0x000fe20000010000 */
[----:B------:R-:W-:Y:S01]  /*9370*/  F2FP.BF16.F32.PACK_AB R136, R33, R136 ;  /* 0x000000882188723e */ /* 0x000fe200000010ff */
[----:B------:R-:W-:Y:S01]  /*9380*/  FMUL.FTZ R99, R99, R8 ;  /* 0x0000000863637220 */ /* 0x000fe20000410000 */
[C---:B------:R-:W-:Y:S01]  /*9390*/  F2FP.BF16.F32.PACK_AB R138, R41.reuse, R138 ;  /* 0x0000008a298a723e */ /* 0x040fe200000010ff */
[----:B------:R-:W-:Y:S01]  /*93a0*/  FADD.FTZ R11, R41, R26 ;  /* 0x0000001a290b7221 */ /* 0x000fe20000010000 */
[----:B------:R-:W-:Y:S01]  /*93b0*/  F2FP.BF16.F32.PACK_AB R129, R48, R129 ;  /* 0x000000813081723e */ /* 0x000fe200000010ff */
[----:B------:R-:W1:Y:S01]  /*93c0*/  MUFU.EX2 R26, R75 ;  /* 0x0000004b001a7308 */ /* 0x000e620000000800 */
[----:B------:R-:W-:Y:S01]  /*93d0*/  F2FP.BF16.F32.PACK_AB R131, R50, R131 ;  /* 0x000000833283723e */ /* 0x000fe200000010ff */
[----:B------:R-:W-:Y:S01]  /*93e0*/  FADD.FTZ R34, R132, R11 ;  /* 0x0000000b84227221 */ /* 0x000fe20000010000 */
[----:B------:R-:W-:Y:S01]  /*93f0*/  F2FP.BF16.F32.PACK_AB R132, R37, R132 ;  /* 0x000000842584723e */ /* 0x000fe200000010ff */
[----:B------:R-:W-:Y:S01]  /*9400*/  FMUL.FTZ R102, R102, R8 ;  /* 0x0000000866667220 */ /* 0x000fe20000410000 */
[----:B------:R-:W-:Y:S01]  /*9410*/  F2FP.BF16.F32.PACK_AB R120, R65, R24 ;  /* 0x000000184178723e */ /* 0x000fe200000010ff */
[----:B------:R-:W-:Y:S01]  /*9420*/  FADD.FTZ R11, R37, R34 ;  /* 0x00000022250b7221 */ /* 0x000fe20000010000 */
[-C--:B------:R-:W-:Y:S01]  /*9430*/  FMUL.FTZ R103, R103, R8.reuse ;  /* 0x0000000867677220 */ /* 0x080fe20000410000 */
[-C--:B------:R-:W-:Y:S01]  /*9440*/  FMUL.FTZ R106, R106, R8.reuse ;  /* 0x000000086a6a7220 */ /* 0x080fe20000410000 */
[----:B------:R-:W-:Y:S01]  /*9450*/  FMUL.FTZ R107, R107, R8 ;  /* 0x000000086b6b7220 */ /* 0x000fe20000410000 */
[----:B------:R-:W-:Y:S01]  /*9460*/  FADD.FTZ R34, R134, R11 ;  /* 0x0000000b86227221 */ /* 0x000fe20000010000 */
[----:B------:R-:W-:Y:S01]  /*9470*/  F2FP.BF16.F32.PACK_AB R134, R45, R134 ;  /* 0x000000862d86723e */ /* 0x000fe200000010ff */
[-C--:B------:R-:W-:Y:S01]  /*9480*/  FMUL.FTZ R110, R110, R8.reuse ;  /* 0x000000086e6e7220 */ /* 0x080fe20000410000 */
[-C--:B------:R-:W-:Y:S01]  /*9490*/  FMUL.FTZ R111, R111, R8.reuse ;  /* 0x000000086f6f7220 */ /* 0x080fe20000410000 */
[----:B------:R-:W-:Y:S01]  /*94a0*/  FADD.FTZ R11, R45, R34 ;  /* 0x000000222d0b7221 */ /* 0x000fe20000010000 */
[-C--:B------:R-:W-:Y:S01]  /*94b0*/  FMUL.FTZ R114, R114, R8.reuse ;  /* 0x0000000872727220 */ /* 0x080fe20000410000 */
[-C--:B------:R-:W-:Y:S01]  /*94c0*/  FMUL.FTZ R115, R115, R8.reuse ;  /* 0x0000000873737220 */ /* 0x080fe20000410000 */
[----:B-1----:R-:W-:Y:S01]  /*94d0*/  FADD.FTZ R6, R26, R5 ;  /* 0x000000051a067221 */ /* 0x002fe20000010000 */
[----:B------:R-:W-:Y:S01]  /*94e0*/  FADD.FTZ R34, R10, R11 ;  /* 0x0000000b0a227221 */ /* 0x000fe20000010000 */
[----:B------:R-:W-:Y:S01]  /*94f0*/  F2FP.BF16.F32.PACK_AB R125, R26, R125 ;  /* 0x0000007d1a7d723e */ /* 0x000fe200000010ff */
[-C--:B------:R-:W-:Y:S01]  /*9500*/  FMUL.FTZ R118, R118, R8.reuse ;  /* 0x0000000876767220 */ /* 0x080fe20000410000 */
[----:B------:R-:W-:Y:S01]  /*9510*/  FADD.FTZ R6, R127, R6 ;  /* 0x000000067f067221 */ /* 0x000fe20000010000 */
[----:B------:R-:W-:Y:S01]  /*9520*/  FADD.FTZ R11, R49, R34 ;  /* 0x00000022310b7221 */ /* 0x000fe20000010000 */
[----:B------:R-:W-:Y:S01]  /*9530*/  F2FP.BF16.F32.PACK_AB R127, R79, R127 ;  /* 0x0000007f4f7f723e */ /* 0x000fe200000010ff */
[----:B------:R-:W-:Y:S01]  /*9540*/  FMUL.FTZ R119, R119, R8 ;  /* 0x0000000877777220 */ /* 0x000fe20000410000 */
[----:B------:R-:W-:Y:S01]  /*9550*/  FADD.FTZ R6, R79, R6 ;  /* 0x000000064f067221 */ /* 0x000fe20000010000 */
[----:B------:R-:W-:Y:S01]  /*9560*/  FADD.FTZ R34, R12, R11 ;  /* 0x0000000b0c227221 */ /* 0x000fe20000010000 */
[----:B------:R-:W-:-:S02]  /*9570*/  IMAD.MOV.U32 R9, RZ, RZ, R2 ;  /* 0x000000ffff097224 */ /* 0x000fc400078e0002 */
[----:B------:R-:W-:Y:S01]  /*9580*/  FADD.FTZ R6, R121, R6 ;  /* 0x0000000679067221 */ /* 0x000fe20000010000 */
[----:B------:R-:W-:Y:S01]  /*9590*/  FADD.FTZ R11, R53, R34 ;  /* 0x00000022350b7221 */ /* 0x000fe20000010000 */
[C---:B------:R-:W-:Y:S02]  /*95a0*/  F2FP.BF16.F32.PACK_AB R121, R83.reuse, R121 ;  /* 0x000000795379723e */ /* 0x040fe400000010ff */
[----:B------:R-:W-:Y:S01]  /*95b0*/  FADD.FTZ R6, R83, R6 ;  /* 0x0000000653067221 */ /* 0x000fe20000010000 */
[----:B------:R-:W-:-:S04]  /*95c0*/  FADD.FTZ R34, R14, R11 ;  /* 0x0000000b0e227221 */ /* 0x000fc80000010000 */
[----:B------:R-:W-:-:S04]  /*95d0*/  FADD.FTZ R11, R57, R34 ;  /* 0x00000022390b7221 */ /* 0x000fc80000010000 */
[----:B------:R-:W-:-:S04]  /*95e0*/  FADD.FTZ R10, R20, R11 ;  /* 0x0000000b140a7221 */ /* 0x000fc80000010000 */
[----:B------:R-:W-:-:S04]  /*95f0*/  FADD.FTZ R5, R61, R10 ;  /* 0x0000000a3d057221 */ /* 0x000fc80000010000 */
[----:B------:R-:W-:-:S04]  /*9600*/  FADD.FTZ R10, R24, R5 ;  /* 0x00000005180a7221 */ /* 0x000fc80000010000 */
[----:B------:R-:W-:-:S04]  /*9610*/  FADD.FTZ R5, R65, R10 ;  /* 0x0000000a41057221 */ /* 0x000fc80000010000 */
[----:B------:R-:W-:Y:S01]  /*9620*/  FADD.FTZ R10, R28, R5 ;  /* 0x000000051c0a7221 */ /* 0x000fe20000010000 */
[----:B------:R-:W-:Y:S01]  /*9630*/  FADD.FTZ R5, R123, R6 ;  /* 0x000000067b057221 */ /* 0x000fe20000010000 */
[C---:B------:R-:W-:Y:S02]  /*9640*/  F2FP.BF16.F32.PACK_AB R123, R32.reuse, R123 ;  /* 0x0000007b207b723e */ /* 0x040fe400000010ff */
[----:B------:R-:W-:Y:S01]  /*9650*/  FADD.FTZ R6, R7, R10 ;  /* 0x0000000a07067221 */ /* 0x000fe20000010000 */
[----:B------:R-:W-:Y:S01]  /*9660*/  FADD.FTZ R5, R32, R5 ;  /* 0x0000000520057221 */ /* 0x000fe20000010000 */
[----:B------:R-:W-:Y:S01]  /*9670*/  IMAD.MOV.U32 R7, RZ, RZ, R0 ;  /* 0x000000ffff077224 */ /* 0x000fe200078e0000 */
[----:B0-----:R-:W-:Y:S06]  /*9680*/  @P2 BRA `(.L_x_898) ;  /* 0xffffffe000dc2947 */ /* 0x001fec000383ffff */
.L_x_889:
[----:B------:R-:W-:-:S13]  /*9690*/  ISETP.GE.AND P2, PT, R3, UR43, PT ;  /* 0x0000002b03007c0c */ /* 0x000fda000bf46270 */
[----:B------:R-:W-:Y:S05]  /*96a0*/  @!P2 BRA `(.L_x_899) ;  /* 0x0000002c0058a947 */ /* 0x000fea0003800000 */
[----:B------:R-:W-:Y:S01]  /*96b0*/  IMAD.IADD R11, R17, 0x1, -R18 ;  /* 0x00000001110b7824 */ /* 0x000fe200078e0a12 */
[----:B------:R-:W-:Y:S01]  /*96c0*/  UMOV UR26, UR38 ;  /* 0x00000026001a7c82 */ /* 0x000fe20008000000 */
[----:B------:R-:W-:Y:S01]  /*96d0*/  IMAD.MOV.U32 R7, RZ, RZ, R0 ;  /* 0x000000ffff077224 */ /* 0x000fe200078e0000 */
[----:B------:R-:W-:Y:S01]  /*96e0*/  UMOV UR21, UR39 ;  /* 0x0000002700157c82 */ /* 0x000fe20008000000 */
[----:B------:R-:W-:Y:S01]  /*96f0*/  IMAD.IADD R9, R4, 0x1, R11 ;  /* 0x0000000104097824 */ /* 0x000fe200078e020b */
[----:B------:R-:W-:Y:S01]  /*9700*/  IADD3 R11, R11, 0x8, R4 ;  /* 0x000000080b0b7810 */ /* 0x000fe20007ffe004 */
[----:B------:R-:W-:Y:S01]  /*9710*/  IMAD.MOV.U32 R8, RZ, RZ, R2 ;  /* 0x000000ffff087224 */ /* 0x000fe200078e0002 */
[----:B------:R-:W-:Y:S01]  /*9720*/  ULDC UR24, c[0x0][0x9e4] ;  /* 0x0002790000187ab9 */ /* 0x000fe20000000800 */
[----:B------:R-:W-:Y:S01]  /*9730*/  ULDC UR23, c[0x0][0x9dc] ;  /* 0x0002770000177ab9 */ /* 0x000fe20000000800 */
[----:B------:R-:W-:Y:S01]  /*9740*/  LOP3.LUT R13, RZ, R9, RZ, 0x33, !PT ;  /* 0x00000009ff0d7212 */ /* 0x000fe200078e33ff */
[----:B------:R-:W-:Y:S01]  /*9750*/  ULDC UR22, c[0x0][0x988] ;  /* 0x0002620000167ab9 */ /* 0x000fe20000000800 */
[----:B------:R-:W-:Y:S01]  /*9760*/  LOP3.LUT R15, RZ, R11, RZ, 0x33, !PT ;  /* 0x0000000bff0f7212 */ /* 0x000fe200078e33ff */
[----:B------:R-:W-:-:S06]  /*9770*/  ULDC UR25, c[0x0][0x9e0] ;  /* 0x0002780000197ab9 */ /* 0x000fcc0000000800 */
.L_x_916:
        /* <DEDUP_REMOVED lines=9> */
.L_x_901:
[----:B------:R-:W-:Y:S01]  /*9810*/  ULEA UR6, UR39, UR45, 0x3 ;  /* 0x0000002d27067291 */ /* 0x000fe2000f8e183f */
[----:B------:R-:W-:-:S05]  /*9820*/  IMAD.U32 R0, RZ, RZ, UR38 ;  /* 0x00000026ff007e24 */ /* 0x000fca000f8e00ff */
[----:B------:R-:W-:-:S04]  /*9830*/  SHF.L.U32 R0, R0, 0x1f, RZ ;  /* 0x0000001f00007819 */ /* 0x000fc800000006ff */
[----:B------:R0:W1:Y:S01]  /*9840*/  SYNCS.PHASECHK.TRANS64.TRYWAIT P2, [UR6+0x16830], R0 ;  /* 0x01683000ff0075a7 */ /* 0x0000620008040146 */
[----:B------:R-:W-:Y:S05]  /*9850*/  @!P0 BRA `(.L_x_902) ;  /* 0x0000000000048947 */ /* 0x000fea0003800000 */
[----:B------:R-:W-:Y:S01]  /*9860*/  BPT.TRAP 0x1 ;  /* 0x000000040000795c */ /* 0x000fe20000300000 */
.L_x_902:
[----:B-1----:R-:W-:Y:S05]  /*9870*/  @P2 BRA `(.L_x_900) ;  /* 0x0000000000082947 */ /* 0x002fea0003800000 */
[----:B------:R-:W1:Y:S02]  /*9880*/  SYNCS.PHASECHK.TRANS64.TRYWAIT P2, [UR6+0x16830], R0 ;  /* 0x01683000ff0075a7 */ /* 0x000e640008040146 */
[----:B-1----:R-:W-:Y:S05]  /*9890*/  @!P2 BRA `(.L_x_903) ;  /* 0x000000940024a947 */ /* 0x002fea0003800000 */
.L_x_900:
        /* <DEDUP_REMOVED lines=27> */
.L_x_905:
[----:B------:R-:W-:Y:S01]  /*9a50*/  ULEA UR6, UR21, UR45, 0x3 ;  /* 0x0000002d15067291 */ /* 0x000fe2000f8e183f */
[----:B------:R-:W-:-:S05]  /*9a60*/  IMAD.U32 R0, RZ, RZ, UR26 ;  /* 0x0000001aff007e24 */ /* 0x000fca000f8e00ff */
[----:B------:R-:W-:-:S04]  /*9a70*/  SHF.L.U32 R0, R0, 0x1f, RZ ;  /* 0x0000001f00007819 */ /* 0x000fc800000006ff */
[----:B------:R0:W1:Y:S01]  /*9a80*/  SYNCS.PHASECHK.TRANS64.TRYWAIT P2, [UR6+0x16850], R0 ;  /* 0x01685000ff0075a7 */ /* 0x0000620008040146 */
[----:B------:R-:W-:Y:S05]  /*9a90*/  @!P0 BRA `(.L_x_906) ;  /* 0x0000000000048947 */ /* 0x000fea0003800000 */
[----:B------:R-:W-:Y:S01]  /*9aa0*/  BPT.TRAP 0x1 ;  /* 0x000000040000795c */ /* 0x000fe20000300000 */
.L_x_906:
[----:B-1----:R-:W-:Y:S05]  /*9ab0*/  @P2 BRA `(.L_x_904) ;  /* 0x0000000000082947 */ /* 0x002fea0003800000 */
[----:B------:R-:W1:Y:S02]  /*9ac0*/  SYNCS.PHASECHK.TRANS64.TRYWAIT P2, [UR6+0x16850], R0 ;  /* 0x01685000ff0075a7 */ /* 0x000e640008040146 */
[----:B-1----:R-:W-:Y:S05]  /*9ad0*/  @!P2 BRA `(.L_x_907) ;  /* 0x0000009000aca947 */ /* 0x002fea0003800000 */
.L_x_904:
[----:B------:R-:W-:Y:S01]  /*9ae0*/  UIADD3 UR6, UR45, 0x400, URZ ;  /* 0x000004002d067890 */ /* 0x000fe2000fffe03f */
[----:B------:R-:W-:Y:S01]  /*9af0*/  WARPGROUP.ARRIVE ;  /* 0x00000000000079c5 */ /* 0x000fe20000000000 */
[----:B------:R-:W-:-:S05]  /*9b00*/  UMOV UR7, 0x40000040 ;  /* 0x4000004000077882 */ /* 0x000fca0000000000 */
[----:B------:R-:W2:Y:S01]  /*9b10*/  S2R R12, SR_TID.X ;  /* 0x00000000000c7919 */ /* 0x000ea20000002100 */
[----:B------:R-:W-:Y:S01]  /*9b20*/  USHF.R.U32.HI UR6, URZ, 0x4, UR6 ;  /* 0x000000043f067899 */ /* 0x000fe20008011606 */
[----:B01----:R-:W-:Y:S02]  /*9b30*/  IMAD.SHL.U32 R0, R3, 0x80, RZ ;  /* 0x0000008003007824 */ /* 0x003fe400078e00ff */
[----:B------:R-:W-:Y:S01]  /*9b40*/  IMAD.U32 R10, RZ, RZ, UR39 ;  /* 0x00000027ff0a7e24 */ /* 0x000fe2000f8e00ff */
[----:B------:R-:W-:Y:S02]  /*9b50*/  ULOP3.LUT UR6, UR6, 0x3fff, URZ, 0xc0, !UPT ;  /* 0x00003fff06067892 */ /* 0x000fe4000f8ec03f */
[----:B------:R-:W-:Y:S02]  /*9b60*/  IADD3 R21, R17, 0x1, -R0 ;  /* 0x0000000111157810 */ /* 0x000fe40007ffe800 */
[----:B------:R-:W-:Y:S01]  /*9b70*/  ULEA UR10, UR21, UR6, 0xa ;  /* 0x00000006150a7291 */ /* 0x000fe2000f8e503f */
[----:B------:R-:W-:-:S02]  /*9b80*/  @!P1 LEA R10, R10, UR45, 0x3 ;  /* 0x0000002d0a0a9c11 */ /* 0x000fc4000f8e18ff */
[----:B------:R-:W-:-:S03]  /*9b90*/  IMAD.IADD R21, R21, 0x1, -R18 ;  /* 0x0000000115157824 */ /* 0x000fc600078e0a12 */
[----:B------:R-:W-:Y:S01]  /*9ba0*/  @!P1 VIADD R10, R10, 0x16840 ;  /* 0x000168400a0a9836 */ /* 0x000fe20000000000 */
[----:B------:R-:W-:Y:S01]  /*9bb0*/  UMOV UR6, UR10 ;  /* 0x0000000a00067c82 */ /* 0x000fe20008000000 */
[----:B------:R-:W-:Y:S01]  /*9bc0*/  IMAD R21, R16, -0x2, R21 ;  /* 0xfffffffe10157824 */ /* 0x000fe200078e0215 */
[----:B------:R-:W-:Y:S01]  /*9bd0*/  HGMMA.64x64x16.F32.BF16 R88, R148, gdesc[UR4].tnspB, R88, gsb0 ;  /* 0x40e0000494587df0 */ /* 0x000fe20008001858 */
[----:B------:R-:W-:Y:S01]  /*9be0*/  UIADD3 UR6, UR10, 0x80, URZ ;  /* 0x000000800a067890 */ /* 0x000fe2000fffe03f */
[----:B------:R-:W-:Y:S01]  /*9bf0*/  @!P1 PRMT R10, RZ, 0x654, R10 ;  /* 0x00000654ff0a9816 */ /* 0x000fe2000000000a */
[----:B------:R-:W-:Y:S01]  /*9c00*/  UMOV UR7, 0x40000040 ;  /* 0x4000004000077882 */ /* 0x000fe20000000000 */
[----:B--2---:R-:W-:Y:S02]  /*9c10*/  SHF.R.U32.HI R2, RZ, 0x7, R12 ;  /* 0x00000007ff027819 */ /* 0x004fe4000001160c */
[----:B------:R-:W-:-:S03]  /*9c20*/  ISETP.GE.U32.AND P2, PT, R12, 0x180, PT ;  /* 0x000001800c00780c */ /* 0x000fc60003f46070 */
[----:B------:R-:W-:-:S05]  /*9c30*/  VIADD R2, R2, 0x9 ;  /* 0x0000000902027836 */ /* 0x000fca0000000000 */
        /* <DEDUP_REMOVED lines=36> */
[C---:B------:R-:W-:Y:S01]  /*9e80*/  VIADD R123, R21.reuse, UR25 ;  /* 0x00000019157b7c36 */ /* 0x040fe20008000000 */
[----:B------:R0:W-:Y:S06]  /*9e90*/  BAR.ARV R12, 0x100 ;  /* 0x0004000c0000751d */ /* 0x0001ec0000002000 */
[----:B------:R-:W-:Y:S01]  /*9ea0*/  VIADD R21, R21, UR6 ;  /* 0x0000000615157c36 */ /* 0x000fe20008000000 */
[----:B------:R1:W-:Y:S01]  /*9eb0*/  @!P1 SYNCS.ARRIVE.TRANS64.RED.A1T0 RZ, [R10+URZ], RZ ;  /* 0x000000ff0aff99a7 */ /* 0x0003e2000810043f */
[----:B------:R-:W-:-:S02]  /*9ec0*/  IMAD.IADD R2, R4, 0x1, R123 ;  /* 0x0000000104027824 */ /* 0x000fc400078e027b */
[----:B-1----:R-:W-:Y:S01]  /*9ed0*/  IMAD.IADD R10, R4, 0x1, R21 ;  /* 0x00000001040a7824 */ /* 0x002fe200078e0215 */
[----:B0-----:R-:W-:Y:S06]  /*9ee0*/  @!P5 BRA `(.L_x_908) ;  /* 0x000000000058d947 */ /* 0x001fec0003800000 */
        /* <DEDUP_REMOVED lines=11> */
.L_x_910:
[----:B------:R-:W-:Y:S02]  /*9fa0*/  IMAD.U32 R14, RZ, RZ, UR24 ;  /* 0x00000018ff0e7e24 */ /* 0x000fe4000f8e00ff */
[----:B------:R-:W-:-:S03]  /*9fb0*/  IMAD.MOV.U32 R125, RZ, RZ, R9 ;  /* 0x000000ffff7d7224 */ /* 0x000fc600078e0009 */
[----:B------:R-:W-:-:S13]  /*9fc0*/  ISETP.NE.AND P2, PT, R14, 0x1, PT ;  /* 0x000000010e00780c */ /* 0x000fda0003f45270 */
[----:B------:R-:W0:Y:S02]  /*9fd0*/  @P2 LDC.64 R120, c[0x0][0x9e8] ;  /* 0x00027a00ff782b82 */ /* 0x000e240000000a00 */
[----:B0-----:R-:W-:-:S05]  /*9fe0*/  @P2 IMAD.HI.U32 R120, R9, R120, RZ ;  /* 0x0000007809782227 */ /* 0x001fca00078e00ff */
[----:B------:R-:W-:-:S07]  /*9ff0*/  @P2 SHF.R.U32.HI R125, RZ, R121, R120 ;  /* 0x00000079ff7d2219 */ /* 0x000fce0000011678 */
.L_x_911:
[----:B------:R-:W-:Y:S05]  /*a000*/  BSYNC B0 ;  /* 0x0000000000007941 */ /* 0x000fea0003800000 */
.L_x_909:
[----:B------:R-:W-:-:S04]  /*a010*/  IMAD R121, R125, R14, -R0 ;  /* 0x0000000e7d797224 */ /* 0x000fc800078e0a00 */
[----:B------:R-:W-:-:S05]  /*a020*/  IMAD R121, R16, -0x2, R121 ;  /* 0xfffffffe10797824 */ /* 0x000fca00078e0279 */
[----:B------:R-:W-:Y:S02]  /*a030*/  VIADDMNMX R2, R121, R14, R2, PT ;  /* 0x0000000e79027246 */ /* 0x000fe40003800102 */
[----:B------:R-:W-:-:S07]  /*a040*/  VIMNMX R10, R10, R121, !PT ;  /* 0x000000790a0a7248 */ /* 0x000fce0007fe0100 */
.L_x_908:
[----:B------:R-:W-:Y:S02]  /*a050*/  ISETP.GT.AND P2, PT, R3, -0x1, PT ;  /* 0xffffffff0300780c */ /* 0x000fe40003f44270 */
[----:B------:R-:W-:Y:S02]  /*a060*/  IADD3 R12, R21, 0x8, R4 ;  /* 0x00000008150c7810 */ /* 0x000fe40007ffe004 */
        /* <DEDUP_REMOVED lines=93> */
[----:B------:R-:W-:-:S02]  /*a640*/  IADD3 R10, R123, 0x8, R4 ;  /* 0x000000087b0a7810 */ /* 0x000fc40007ffe004 */
[----:B------:R-:W-:Y:S02]  /*a650*/  FSEL R81, R81, -INF , !P3 ;  /* 0xff80000051517808 */ /* 0x000fe40005800000 */
[----:B------:R-:W-:Y:S02]  /*a660*/  FSEL R84, R84, -INF , !P4 ;  /* 0xff80000054547808 */ /* 0x000fe40006000000 */
[----:B------:R-:W-:Y:S01]  /*a670*/  FSEL R85, R85, -INF , !P6 ;  /* 0xff80000055557808 */ /* 0x000fe20007000000 */
[----:B------:R-:W-:Y:S06]  /*a680*/  @!P5 BRA `(.L_x_912) ;  /* 0x000000000058d947 */ /* 0x000fec0003800000 */
        /* <DEDUP_REMOVED lines=11> */
.L_x_914:
[----:B------:R-:W-:Y:S02]  /*a740*/  IMAD.U32 R14, RZ, RZ, UR24 ;  /* 0x00000018ff0e7e24 */ /* 0x000fe4000f8e00ff */
[----:B------:R-:W-:-:S03]  /*a750*/  IMAD.MOV.U32 R123, RZ, RZ, R11 ;  /* 0x000000ffff7b7224 */ /* 0x000fc600078e000b */
[----:B------:R-:W-:-:S13]  /*a760*/  ISETP.NE.AND P3, PT, R14, 0x1, PT ;  /* 0x000000010e00780c */ /* 0x000fda0003f65270 */
[----:B------:R-:W0:Y:S02]  /*a770*/  @P3 LDC.64 R20, c[0x0][0x9e8] ;  /* 0x00027a00ff143b82 */ /* 0x000e240000000a00 */
[----:B0-----:R-:W-:-:S05]  /*a780*/  @P3 IMAD.HI.U32 R20, R11, R20, RZ ;  /* 0x000000140b143227 */ /* 0x001fca00078e00ff */
[----:B------:R-:W-:-:S07]  /*a790*/  @P3 SHF.R.U32.HI R123, RZ, R21, R20 ;  /* 0x00000015ff7b3219 */ /* 0x000fce0000011614 */
.L_x_915:
[----:B------:R-:W-:Y:S05]  /*a7a0*/  BSYNC B0 ;  /* 0x0000000000007941 */ /* 0x000fea0003800000 */
.L_x_913:
[----:B------:R-:W-:-:S04]  /*a7b0*/  IMAD R21, R123, R14, -R0 ;  /* 0x0000000e7b157224 */ /* 0x000fc800078e0a00 */
[----:B------:R-:W-:-:S05]  /*a7c0*/  IMAD R21, R16, -0x2, R21 ;  /* 0xfffffffe10157824 */ /* 0x000fca00078e0215 */
[----:B------:R-:W-:Y:S02]  /*a7d0*/  VIADDMNMX R10, R21, R14, R10, PT ;  /* 0x0000000e150a7246 */ /* 0x000fe4000380010a */
[----:B------:R-:W-:-:S07]  /*a7e0*/  VIMNMX R12, R12, R21, !PT ;  /* 0x000000150c0c7248 */ /* 0x000fce0007fe0100 */
.L_x_912:
        /* <DEDUP_REMOVED lines=26> */
[----:B------:R-:W-:Y:S02]  /*a990*/  ISETP.GT.AND P6, PT, R12, 0x8, P2 ;  /* 0x000000080c00780c */ /* 0x000fe400017c4270 */
[----:B------:R-:W-:Y:S02]  /*a9a0*/  FMNMX.FTZ R21, R49, R0, !PT ;  /* 0x0000000031157209 */ /* 0x000fe40007810000 */
[----:B------:R-:W-:Y:S02]  /*a9b0*/  ISETP.LT.OR P3, PT, R10, 0x22, P3 ;  /* 0x000000220a00780c */ /* 0x000fe40001f61670 */
[----:B------:R-:W-:Y:S02]  /*a9c0*/  FMNMX.FTZ R0, R52, R21, !PT ;  /* 0x0000001534007209 */ /* 0x000fe40007810000 */
[----:B------:R-:W-:-:S02]  /*a9d0*/  FSEL R27, R27, -INF , !P4 ;  /* 0xff8000001b1b7808 */ /* 0x000fc40006000000 */
[----:B------:R-:W-:Y:S02]  /*a9e0*/  FMNMX.FTZ R21, R53, R0, !PT ;  /* 0x0000000035157209 */ /* 0x000fe40007810000 */
[----:B------:R-:W-:Y:S02]  /*a9f0*/  ISETP.LT.OR P6, PT, R10, 0x9, P6 ;  /* 0x000000090a00780c */ /* 0x000fe400037c1670 */
[----:B------:R-:W-:Y:S02]  /*aa00*/  FMNMX.FTZ R0, R56, R21, !PT ;  /* 0x0000001538007209 */ /* 0x000fe40007810000 */
[----:B------:R-:W-:Y:S02]  /*aa10*/  ISETP.GT.AND P4, PT, R12, 0x10, P2 ;  /* 0x000000100c00780c */ /* 0x000fe40001784270 */
[----:B------:R-:W-:Y:S02]  /*aa20*/  FMNMX.FTZ R21, R57, R0, !PT ;  /* 0x0000000039157209 */ /* 0x000fe40007810000 */
[----:B------:R-:W-:-:S02]  /*aa30*/  FSEL R43, R43, -INF , !P3 ;  /* 0xff8000002b2b7808 */ /* 0x000fc40005800000 */
[----:B------:R-:W-:Y:S02]  /*aa40*/  FMNMX.FTZ R0, R60, R21, !PT ;  /* 0x000000153c007209 */ /* 0x000fe40007810000 */
[----:B------:R-:W-:Y:S02]  /*aa50*/  ISETP.GT.AND P3, PT, R12, RZ, P2 ;  /* 0x000000ff0c00720c */ /* 0x000fe40001764270 */
[----:B------:R-:W-:Y:S02]  /*aa60*/  FMNMX.FTZ R21, R61, R0, !PT ;  /* 0x000000003d157209 */ /* 0x000fe40007810000 */
[----:B------:R-:W-:Y:S02]  /*aa70*/  FSEL R30, R30, -INF , !P6 ;  /* 0xff8000001e1e7808 */ /* 0x000fe40007000000 */
        /* <DEDUP_REMOVED lines=11> */
[----:B------:R-:W-:Y:S02]  /*ab30*/  ISETP.LT.OR P4, PT, R10, 0x19, P4 ;  /* 0x000000190a00780c */ /* 0x000fe40002781670 */
[----:B------:R-:W-:Y:S02]  /*ab40*/  FMNMX.FTZ R0, R76, R21, !PT ;  /* 0x000000154c007209 */ /* 0x000fe40007810000 */
[----:B------:R-:W-:-:S02]  /*ab50*/  FMNMX.FTZ R14, R26, R7, !PT ;  /* 0x000000071a0e7209 */ /* 0x000fc40007810000 */
[----:B------:R-:W-:Y:S02]  /*ab60*/  FMNMX.FTZ R21, R77, R0, !PT ;  /* 0x000000004d157209 */ /* 0x000fe40007810000 */
[----:B------:R-:W-:Y:S02]  /*ab70*/  FSEL R38, R38, -INF , !P4 ;  /* 0xff80000026267808 */ /* 0x000fe40006000000 */
[----:B------:R-:W-:Y:S02]  /*ab80*/  FMNMX.FTZ R0, R80, R21, !PT ;  /* 0x0000001550007209 */ /* 0x000fe40007810000 */
[----:B------:R-:W-:Y:S02]  /*ab90*/  ISETP.GT.AND P4, PT, R12, 0x20, P2 ;  /* 0x000000200c00780c */ /* 0x000fe40001784270 */
[----:B------:R-:W-:Y:S02]  /*aba0*/  FMNMX.FTZ R21, R81, R0, !PT ;  /* 0x0000000051157209 */ /* 0x000fe40007810000 */
[----:B------:R-:W-:-:S02]  /*abb0*/  ISETP.LT.OR P4, PT, R10, 0x21, P4 ;  /* 0x000000210a00780c */ /* 0x000fc40002781670 */
[----:B------:R-:W-:Y:S02]  /*abc0*/  FMNMX.FTZ R0, R84, R21, !PT ;  /* 0x0000001554007209 */ /* 0x000fe40007810000 */
[----:B------:R-:W-:Y:S02]  /*abd0*/  FSEL R42, R42, -INF , !P4 ;  /* 0xff8000002a2a7808 */ /* 0x000fe40006000000 */
[----:B------:R-:W-:Y:S02]  /*abe0*/  FMNMX.FTZ R0, R85, R0, !PT ;  /* 0x0000000055007209 */ /* 0x000fe40007810000 */
[C---:B------:R-:W-:Y:S02]  /*abf0*/  ISETP.GT.AND P4, PT, R12.reuse, 0x28, P2 ;  /* 0x000000280c00780c */ /* 0x040fe40001784270 */
[----:B------:R-:W-:Y:S01]  /*ac00*/  ISETP.GT.AND P3, PT, R12, 0x30, P2 ;  /* 0x000000300c00780c */ /* 0x000fe20001764270 */
[----:B------:R-:W0:Y:S01]  /*ac10*/  SHFL.BFLY PT, R21, R0, 0x2, 0x1f ;  /* 0x0c401f0000157f89 */ /* 0x000e2200000e0000 */
[----:B------:R-:W-:-:S02]  /*ac20*/  ISETP.LT.OR P4, PT, R10, 0x29, P4 ;  /* 0x000000290a00780c */ /* 0x000fc40002781670 */
[----:B------:R-:W-:Y:S02]  /*ac30*/  ISETP.LT.OR P3, PT, R10, 0x31, P3 ;  /* 0x000000310a00780c */ /* 0x000fe40001f61670 */
[----:B------:R-:W-:Y:S02]  /*ac40*/  FSEL R46, R46, -INF , !P4 ;  /* 0xff8000002e2e7808 */ /* 0x000fe40006000000 */
[----:B------:R-:W-:Y:S02]  /*ac50*/  ISETP.GT.AND P4, PT, R12, 0x29, P2 ;  /* 0x000000290c00780c */ /* 0x000fe40001784270 */
[----:B------:R-:W-:Y:S02]  /*ac60*/  FSEL R50, R50, -INF , !P3 ;  /* 0xff80000032327808 */ /* 0x000fe40005800000 */
[----:B------:R-:W-:Y:S02]  /*ac70*/  ISETP.LT.OR P4, PT, R10, 0x2a, P4 ;  /* 0x0000002a0a00780c */ /* 0x000fe40002781670 */
[----:B------:R-:W-:-:S02]  /*ac80*/  ISETP.GT.AND P3, PT, R12, 0x38, P2 ;  /* 0x000000380c00780c */ /* 0x000fc40001764270 */
[----:B------:R-:W-:Y:S02]  /*ac90*/  FSEL R47, R47, -INF , !P4 ;  /* 0xff8000002f2f7808 */ /* 0x000fe40006000000 */
[----:B------:R-:W-:Y:S02]  /*aca0*/  ISETP.GT.AND P4, PT, R12, 0x31, P2 ;  /* 0x000000310c00780c */ /* 0x000fe40001784270 */
[C---:B------:R-:W-:Y:S02]  /*acb0*/  ISETP.LT.OR P3, PT, R10.reuse, 0x39, P3 ;  /* 0x000000390a00780c */ /* 0x040fe40001f61670 */
[----:B------:R-:W-:Y:S02]  /*acc0*/  ISETP.LT.OR P4, PT, R10, 0x32, P4 ;  /* 0x000000320a00780c */ /* 0x000fe40002781670 */
[----:B------:R-:W-:Y:S02]  /*acd0*/  FSEL R54, R54, -INF , !P3 ;  /* 0xff80000036367808 */ /* 0x000fe40005800000 */
[----:B0-----:R-:W-:-:S02]  /*ace0*/  FMNMX.FTZ R21, R0, R21, !PT ;  /* 0x0000001500157209 */ /* 0x001fc40007810000 */
[----:B------:R-:W-:Y:S02]  /*acf0*/  FSEL R51, R51, -INF , !P4 ;  /* 0xff80000033337808 */ /* 0x000fe40006000000 */
[C---:B------:R-:W-:Y:S01]  /*ad00*/  ISETP.GT.AND P4, PT, R12.reuse, 0x39, P2 ;  /* 0x000000390c00780c */ /* 0x040fe20001784270 */
[----:B------:R-:W0:Y:S01]  /*ad10*/  SHFL.BFLY PT, R2, R21, 0x1, 0x1f ;  /* 0x0c201f0015027f89 */ /* 0x000e2200000e0000 */
[----:B------:R-:W-:Y:S02]  /*ad20*/  ISETP.GT.AND P3, PT, R12, 0x40, P2 ;  /* 0x000000400c00780c */ /* 0x000fe40001764270 */
[C---:B------:R-:W-:Y:S02]  /*ad30*/  ISETP.LT.OR P4, PT, R10.reuse, 0x3a, P4 ;  /* 0x0000003a0a00780c */ /* 0x040fe40002781670 */
[----:B------:R-:W-:Y:S02]  /*ad40*/  ISETP.LT.OR P3, PT, R10, 0x41, P3 ;  /* 0x000000410a00780c */ /* 0x000fe40001f61670 */
[----:B------:R-:W-:-:S02]  /*ad50*/  FSEL R55, R55, -INF , !P4 ;  /* 0xff80000037377808 */ /* 0x000fc40006000000 */
[----:B------:R-:W-:Y:S02]  /*ad60*/  ISETP.GT.AND P4, PT, R12, 0x41, P2 ;  /* 0x000000410c00780c */ /* 0x000fe40001784270 */
[----:B------:R-:W-:Y:S02]  /*ad70*/  FSEL R58, R58, -INF , !P3 ;  /* 0xff8000003a3a7808 */ /* 0x000fe40005800000 */
[----:B------:R-:W-:Y:S02]  /*ad80*/  ISETP.GT.AND P3, PT, R12, 0x48, P2 ;  /* 0x000000480c00780c */ /* 0x000fe40001764270 */
[C---:B------:R-:W-:Y:S02]  /*ad90*/  ISETP.LT.OR P4, PT, R10.reuse, 0x42, P4 ;  /* 0x000000420a00780c */ /* 0x040fe40002781670 */
[----:B------:R-:W-:Y:S02]  /*ada0*/  ISETP.LT.OR P3, PT, R10, 0x49, P3 ;  /* 0x000000490a00780c */ /* 0x000fe40001f61670 */
[----:B------:R-:W-:-:S02]  /*adb0*/  FSEL R59, R59, -INF , !P4 ;  /* 0xff8000003b3b7808 */ /* 0x000fc40006000000 */
[----:B------:R-:W-:Y:S02]  /*adc0*/  ISETP.GT.AND P4, PT, R12, 0x49, P2 ;  /* 0x000000490c00780c */ /* 0x000fe40001784270 */
[----:B------:R-:W-:Y:S02]  /*add0*/  FSEL R62, R62, -INF , !P3 ;  /* 0xff8000003e3e7808 */ /* 0x000fe40005800000 */
[----:B0-----:R-:W-:Y:S02]  /*ade0*/  FMNMX.FTZ R2, R21, R2, !PT ;  /* 0x0000000215027209 */ /* 0x001fe40007810000 */
[----:B------:R-:W-:Y:S02]  /*adf0*/  ISETP.GT.AND P3, PT, R12, 0x50, P2 ;  /* 0x000000500c00780c */ /* 0x000fe40001764270 */
[C---:B------:R-:W-:Y:S01]  /*ae00*/  FSETP.NEU.FTZ.AND P6, PT, R2.reuse, -INF , PT ;  /* 0xff8000000200780b */ /* 0x040fe20003fdd000 */
[----:B------:R-:W-:Y:S01]  /*ae10*/  FMUL.FTZ R0, R2, UR22 ;  /* 0x0000001602007c20 */ /* 0x000fe20008410000 */
[----:B------:R-:W-:-:S02]  /*ae20*/  ISETP.LT.OR P4, PT, R10, 0x4a, P4 ;  /* 0x0000004a0a00780c */ /* 0x000fc40002781670 */
[----:B------:R-:W-:Y:S02]  /*ae30*/  ISETP.LT.OR P3, PT, R10, 0x51, P3 ;  /* 0x000000510a00780c */ /* 0x000fe40001f61670 */
[----:B------:R-:W-:Y:S02]  /*ae40*/  FSEL R0, R0, RZ, P6 ;  /* 0x000000ff00007208 */ /* 0x000fe40003000000 */
[----:B------:R-:W-:Y:S02]  /*ae50*/  FSEL R63, R63, -INF , !P4 ;  /* 0xff8000003f3f7808 */ /* 0x000fe40006000000 */
[----:B------:R-:W-:Y:S01]  /*ae60*/  ISETP.GT.AND P4, PT, R12, 0x51, P2 ;  /* 0x000000510c00780c */ /* 0x000fe20001784270 */
[--C-:B------:R-:W-:Y:S01]  /*ae70*/  FFMA.FTZ R148, R25, UR22, -R0.reuse ;  /* 0x0000001619947c23 */ /* 0x100fe20008010800 */
[--C-:B------:R-:W-:Y:S01]  /*ae80*/  FFMA.FTZ R25, R29, UR22, -R0.reuse ;  /* 0x000000161d197c23 */ /* 0x100fe20008010800 */
        /* <DEDUP_REMOVED lines=8> */
[----:B------:R-:W-:Y:S01]  /*af10*/  MUFU.EX2 R21, R21 ;  /* 0x0000001500157308 */ /* 0x000fe20000000800 */
[----:B------:R-:W-:Y:S01]  /*af20*/  FMNMX.FTZ R33, R31, R14, !PT ;  /* 0x0000000e1f217209 */ /* 0x000fe20007810000 */
[--C-:B------:R-:W-:Y:S01]  /*af30*/  FFMA.FTZ R146, R36, UR22, -R0.reuse ;  /* 0x0000001624927c23 */ /* 0x100fe20008010800 */
[----:B------:R-:W-:Y:S01]  /*af40*/  ISETP.LT.OR P4, PT, R10, 0x52, P4 ;  /* 0x000000520a00780c */ /* 0x000fe20002781670 */
        /* <DEDUP_REMOVED lines=27> */
[----:B------:R-:W-:Y:S01]  /*b100*/  ISETP.LT.OR P3, PT, R10, 0x61, P3 ;  /* 0x000000610a00780c */ /* 0x000fe20001f61670 */
[----:B------:R-:W-:Y:S01]  /*b110*/  FFMA.FTZ R85, R85, UR22, -R0 ;  /* 0x0000001655557c23 */ /* 0x000fe20008010800 */
[----:B------:R-:W-:Y:S01]  /*b120*/  FMNMX.FTZ R41, R47, R14, !PT ;  /* 0x0000000e2f297209 */ /* 0x000fe20007810000 */
[----:B------:R-:W-:Y:S01]  /*b130*/  MUFU.EX2 R148, R148 ;  /* 0x0000009400947308 */ /* 0x000fe20000000800 */
[----:B------:R-:W-:-:S02]  /*b140*/  FSEL R71, R71, -INF , !P4 ;  /* 0xff80000047477808 */ /* 0x000fc40006000000 */
[----:B------:R-:W-:Y:S01]  /*b150*/  FMNMX.FTZ R14, R50, R41, !PT ;  /* 0x00000029320e7209 */ /* 0x000fe20007810000 */
[----:B------:R-:W-:Y:S01]  /*b160*/  FFMA.FTZ R41, R45, UR22, -R0 ;  /* 0x000000162d297c23 */ /* 0x000fe20008010800 */
[----:B------:R-:W-:Y:S02]  /*b170*/  ISETP.GT.AND P4, PT, R12, 0x61, P2 ;  /* 0x000000610c00780c */ /* 0x000fe40001784270 */
[----:B------:R-:W-:Y:S01]  /*b180*/  FMNMX.FTZ R45, R51, R14, !PT ;  /* 0x0000000e332d7209 */ /* 0x000fe20007810000 */
[----:B------:R-:W-:Y:S01]  /*b190*/  MUFU.EX2 R150, R150 ;  /* 0x0000009600967308 */ /* 0x000fe20000000800 */
[----:B------:R-:W-:Y:S02]  /*b1a0*/  FSEL R74, R74, -INF , !P3 ;  /* 0xff8000004a4a7808 */ /* 0x000fe40005800000 */
[----:B------:R-:W-:Y:S02]  /*b1b0*/  FMNMX.FTZ R14, R54, R45, !PT ;  /* 0x0000002d360e7209 */ /* 0x000fe40007810000 */
[----:B------:R-:W-:-:S02]  /*b1c0*/  ISETP.GT.AND P3, PT, R12, 0x68, P2 ;  /* 0x000000680c00780c */ /* 0x000fc40001764270 */
[----:B------:R-:W-:Y:S01]  /*b1d0*/  FMNMX.FTZ R45, R55, R14, !PT ;  /* 0x0000000e372d7209 */ /* 0x000fe20007810000 */
[----:B------:R-:W-:Y:S01]  /*b1e0*/  MUFU.EX2 R25, R25 ;  /* 0x0000001900197308 */ /* 0x000fe20000000800 */
[----:B------:R-:W-:Y:S02]  /*b1f0*/  ISETP.LT.OR P4, PT, R10, 0x62, P4 ;  /* 0x000000620a00780c */ /* 0x000fe40002781670 */
[----:B------:R-:W-:Y:S01]  /*b200*/  FMNMX.FTZ R14, R58, R45, !PT ;  /* 0x0000002d3a0e7209 */ /* 0x000fe20007810000 */
[----:B------:R-:W-:Y:S01]  /*b210*/  FFMA.FTZ R45, R49, UR22, -R0 ;  /* 0x00000016312d7c23 */ /* 0x000fe20008010800 */
[----:B------:R-:W-:Y:S02]  /*b220*/  ISETP.LT.OR P3, PT, R10, 0x69, P3 ;  /* 0x000000690a00780c */ /* 0x000fe40001f61670 */
[----:B------:R-:W-:Y:S01]  /*b230*/  FMNMX.FTZ R49, R59, R14, !PT ;  /* 0x0000000e3b317209 */ /* 0x000fe20007810000 */
[----:B------:R-:W-:Y:S01]  /*b240*/  MUFU.EX2 R144, R144 ;  /* 0x0000009000907308 */ /* 0x000fe20000000800 */
[----:B------:R-:W-:-:S02]  /*b250*/  FSEL R75, R75, -INF , !P4 ;  /* 0xff8000004b4b7808 */ /* 0x000fc40006000000 */
[----:B------:R-:W-:Y:S02]  /*b260*/  FMNMX.FTZ R14, R62, R49, !PT ;  /* 0x000000313e0e7209 */ /* 0x000fe40007810000 */
[----:B------:R-:W-:Y:S02]  /*b270*/  ISETP.GT.AND P4, PT, R12, 0x69, P2 ;  /* 0x000000690c00780c */ /* 0x000fe40001784270 */
        /* <DEDUP_REMOVED lines=8> */
[----:B------:R-:W-:Y:S02]  /*b300*/  ISETP.LT.OR P4, PT, R10, 0x6a, P4 ;  /* 0x0000006a0a00780c */ /* 0x000fe40002781670 */
[----:B------:R-:W-:Y:S02]  /*b310*/  FMNMX.FTZ R14, R70, R53, !PT ;  /* 0x00000035460e7209 */ /* 0x000fe40007810000 */
[----:B------:R-:W-:Y:S02]  /*b320*/  ISETP.LT.OR P3, PT, R10, 0x71, P3 ;  /* 0x000000710a00780c */ /* 0x000fe40001f61670 */
        /* <DEDUP_REMOVED lines=11> */
[----:B------:R-:W-:Y:S01]  /*b3e0*/  ISETP.LT.OR P4, PT, R10, 0x72, P4 ;  /* 0x000000720a00780c */ /* 0x000fe20002781670 */
[----:B------:R-:W-:Y:S01]  /*b3f0*/  MUFU.EX2 R37, R37 ;  /* 0x0000002500257308 */ /* 0x000fe20000000800 */
[----:B------:R-:W-:Y:S02]  /*b400*/  FMNMX.FTZ R57, R79, R14, !PT ;  /* 0x0000000e4f397209 */ /* 0x000fe40007810000 */
[----:B------:R-:W-:Y:S02]  /*b410*/  ISETP.GT.AND P2, PT, R12, 0x79, P2 ;  /* 0x000000790c00780c */ /* 0x000fe40001744270 */
[----:B------:R-:W-:Y:S02]  /*b420*/  ISETP.LT.OR P3, PT, R10, 0x79, P3 ;  /* 0x000000790a00780c */ /* 0x000fe40001f61670 */
[----:B------:R-:W-:Y:S01]  /*b430*/  FSEL R83, R83, -INF , !P4 ;  /* 0xff80000053537808 */ /* 0x000fe20006000000 */
[----:B------:R-:W-:Y:S01]  /*b440*/  MUFU.EX2 R142, R142 ;  /* 0x0000008e008e7308 */ /* 0x000fe20000000800 */
[----:B------:R-:W-:Y:S01]  /*b450*/  FMNMX.FTZ R12, R82, R57, !PT ;  /* 0x00000039520c7209 */ /* 0x000fe20007810000 */
[----:B------:R-:W-:Y:S01]  /*b460*/  FFMA.FTZ R57, R61, UR22, -R0 ;  /* 0x000000163d397c23 */ /* 0x000fe20008010800 */
[----:B------:R-:W-:-:S02]  /*b470*/  ISETP.LT.OR P2, PT, R10, 0x7a, P2 ;  /* 0x0000007a0a00780c */ /* 0x000fc40001741670 */
[----:B------:R-:W-:Y:S02]  /*b480*/  FSEL R86, R86, -INF , !P3 ;  /* 0xff80000056567808 */ /* 0x000fe40005800000 */
[----:B------:R-:W-:Y:S01]  /*b490*/  FMNMX.FTZ R61, R83, R12, !PT ;  /* 0x0000000c533d7209 */ /* 0x000fe20007810000 */
[----:B------:R-:W-:Y:S01]  /*b4a0*/  MUFU.EX2 R41, R41 ;  /* 0x0000002900297308 */ /* 0x000fe20000000800 */
        /* <DEDUP_REMOVED lines=59> */
[--C-:B------:R-:W-:Y:S01]  /*b860*/  FFMA.FTZ R26, R43, UR22, -R40.reuse ;  /* 0x000000162b1a7c23 */ /* 0x100fe20008010828 */
        /* <DEDUP_REMOVED lines=18> */
[--C-:B------:R-:W-:Y:S01]  /*b990*/  FFMA.FTZ R131, R70, UR22, -R40.reuse ;  /* 0x0000001646837c23 */ /* 0x100fe20008010828 */
        /* <DEDUP_REMOVED lines=15> */
[----:B------:R-:W-:Y:S01]  /*ba90*/  FFMA.FTZ R86, R86, UR22, -R40 ;  /* 0x0000001656567c23 */ /* 0x000fe20008010828 */
[----:B------:R-:W-:-:S02]  /*baa0*/  IMAD.U32 R27, RZ, RZ, UR21 ;  /* 0x00000015ff1b7e24 */ /* 0x000fc4000f8e00ff */
[----:B------:R-:W-:Y:S01]  /*bab0*/  FADD.FTZ R6, R12, R5 ;  /* 0x000000050c067221 */ /* 0x000fe20000010000 */
[----:B------:R-:W-:Y:S01]  /*bac0*/  FADD.FTZ R7, R45, R38 ;  /* 0x000000262d077221 */ /* 0x000fe20000010000 */
[----:B------:R-:W-:Y:S01]  /*bad0*/  FFMA.FTZ R38, R67, UR22, -R40 ;  /* 0x0000001643267c23 */ /* 0x000fe20008010828 */
[----:B------:R-:W0:Y:S01]  /*bae0*/  MUFU.EX2 R20, R20 ;  /* 0x0000001400147308 */ /* 0x000e220000000800 */
[----:B------:R-:W-:Y:S01]  /*baf0*/  FADD.FTZ R5, R151, R6 ;  /* 0x0000000697057221 */ /* 0x000fe20000010000 */
[----:B------:R-:W-:Y:S01]  /*bb00*/  FADD.FTZ R42, R138, R7 ;  /* 0x000000078a2a7221 */ /* 0x000fe20000010000 */
[----:B------:R-:W-:Y:S01]  /*bb10*/  @!P1 LEA R27, R27, UR45, 0x3 ;  /* 0x0000002d1b1b9c11 */ /* 0x000fe2000f8e18ff */
[----:B------:R-:W-:Y:S01]  /*bb20*/  UMOV UR21, UR39 ;  /* 0x0000002700157c82 */ /* 0x000fe20008000000 */
[----:B-1----:R-:W-:Y:S01]  /*bb30*/  FADD.FTZ R6, R14, R5 ;  /* 0x000000050e067221 */ /* 0x002fe20000010000 */
[----:B------:R-:W-:Y:S01]  /*bb40*/  FADD.FTZ R7, R49, R42 ;  /* 0x0000002a31077221 */ /* 0x000fe20000010000 */
[----:B------:R-:W-:Y:S01]  /*bb50*/  FFMA.FTZ R42, R71, UR22, -R40 ;  /* 0x00000016472a7c23 */ /* 0x000fe20008010828 */
[----:B------:R-:W1:Y:S01]  /*bb60*/  MUFU.EX2 R147, R147 ;  /* 0x0000009300937308 */ /* 0x000e620000000800 */
[----:B--2---:R-:W-:Y:S01]  /*bb70*/  FADD.FTZ R5, R145, R6 ;  /* 0x0000000691057221 */ /* 0x004fe20000010000 */
[----:B------:R-:W-:Y:S01]  /*bb80*/  FADD.FTZ R44, R132, R7 ;  /* 0x00000007842c7221 */ /* 0x000fe20000010000 */
[----:B------:R-:W-:Y:S01]  /*bb90*/  FFMA.FTZ R40, R87, UR22, -R40 ;  /* 0x0000001657287c23 */ /* 0x000fe20008010828 */
[----:B------:R-:W-:Y:S01]  /*bba0*/  ISETP.GT.AND P2, PT, R3, UR43, PT ;  /* 0x0000002b03007c0c */ /* 0x000fe2000bf44270 */
[----:B------:R-:W-:-:S02]  /*bbb0*/  @!P1 VIADD R27, R27, 0x16860 ;  /* 0x000168601b1b9836 */ /* 0x000fc40000000000 */
[----:B------:R-:W-:Y:S01]  /*bbc0*/  FADD.FTZ R7, R53, R44 ;  /* 0x0000002c35077221 */ /* 0x000fe20000010000 */
[----:B------:R-:W-:Y:S01]  /*bbd0*/  F2FP.BF16.F32.PACK_AB R148, R148, R21 ;  /* 0x000000159494723e */ /* 0x000fe200000010ff */
[----:B------:R-:W2:Y:S01]  /*bbe0*/  MUFU.EX2 R24, R24 ;  /* 0x0000001800187308 */ /* 0x000ea20000000800 */
[----:B0-----:R-:W-:Y:S01]  /*bbf0*/  FADD.FTZ R6, R20, R5 ;  /* 0x0000000514067221 */ /* 0x001fe20000010000 */
[----:B------:R-:W-:Y:S01]  /*bc00*/  FADD.FTZ R44, R134, R7 ;  /* 0x00000007862c7221 */ /* 0x000fe20000010000 */
[----:B------:R-:W-:Y:S01]  /*bc10*/  @!P1 PRMT R27, RZ, 0x654, R27 ;  /* 0x00000654ff1b9816 */ /* 0x000fe2000000001b */
[----:B------:R-:W-:Y:S01]  /*bc20*/  VIADD R3, R3, 0xffffffff ;  /* 0xffffffff03037836 */ /* 0x000fe20000000000 */
[----:B------:R-:W-:Y:S01]  /*bc30*/  F2FP.BF16.F32.PACK_AB R150, R25, R150 ;  /* 0x000000961996723e */ /* 0x000fe200000010ff */
[----:B------:R-:W-:Y:S01]  /*bc40*/  FADD.FTZ R7, R57, R44 ;  /* 0x0000002c39077221 */ /* 0x000fe20000010000 */
[----:B------:R0:W-:Y:S01]  /*bc50*/  @!P1 SYNCS.ARRIVE.TRANS64.RED.A1T0 RZ, [R27+URZ], RZ ;  /* 0x000000ff1bff99a7 */ /* 0x0001e2000810043f */
[----:B------:R-:W3:Y:S01]  /*bc60*/  MUFU.EX2 R141, R141 ;  /* 0x0000008d008d7308 */ /* 0x000ee20000000800 */
        /* <DEDUP_REMOVED lines=8> */
[----:B--2---:R-:W-:Y:S01]  /*bcf0*/  FADD.FTZ R6, R24, R5 ;  /* 0x0000000518067221 */ /* 0x004fe20000010000 */
[----:B------:R-:W-:Y:S01]  /*bd00*/  F2FP.BF16.F32.PACK_AB R142, R41, R142 ;  /* 0x0000008e298e723e */ /* 0x000fe200000010ff */
[----:B------:R-:W-:Y:S01]  /*bd10*/  FMUL.FTZ R95, R95, R10 ;  /* 0x0000000a5f5f7220 */ /* 0x000fe20000410000 */
[----:B------:R-:W-:Y:S01]  /*bd20*/  F2FP.BF16.F32.PACK_AB R136, R45, R136 ;  /* 0x000000882d88723e */ /* 0x000fe200000010ff */
[----:B------:R-:W-:Y:S01]  /*bd30*/  FMUL.FTZ R98, R98, R10 ;  /* 0x0000000a62627220 */ /* 0x000fe20000410000 */
[----:B------:R-:W-:Y:S01]  /*bd40*/  F2FP.BF16.F32.PACK_AB R138, R49, R138 ;  /* 0x0000008a318a723e */ /* 0x000fe200000010ff */
[----:B------:R-:W-:Y:S01]  /*bd50*/  FMUL.FTZ R99, R99, R10 ;  /* 0x0000000a63637220 */ /* 0x000fe20000410000 */
[----:B------:R-:W2:Y:S01]  /*bd60*/  MUFU.EX2 R128, R128 ;  /* 0x0000008000807308 */ /* 0x000ea20000000800 */
[----:B---3--:R-:W-:Y:S01]  /*bd70*/  FADD.FTZ R5, R141, R6 ;  /* 0x000000068d057221 */ /* 0x008fe20000010000 */
[----:B------:R-:W-:Y:S01]  /*bd80*/  F2FP.BF16.F32.PACK_AB R132, R53, R132 ;  /* 0x000000843584723e */ /* 0x000fe200000010ff */
[----:B------:R-:W-:Y:S01]  /*bd90*/  FMUL.FTZ R102, R102, R10 ;  /* 0x0000000a66667220 */ /* 0x000fe20000410000 */
[----:B------:R-:W-:Y:S01]  /*bda0*/  F2FP.BF16.F32.PACK_AB R134, R57, R134 ;  /* 0x000000863986723e */ /* 0x000fe200000010ff */
[-C--:B------:R-:W-:Y:S01]  /*bdb0*/  FMUL.FTZ R103, R103, R10.reuse ;  /* 0x0000000a67677220 */ /* 0x080fe20000410000 */
[----:B------:R-:W-:Y:S01]  /*bdc0*/  F2FP.BF16.F32.PACK_AB R149, R12, R149 ;  /* 0x000000950c95723e */ /* 0x000fe200000010ff */
[-C--:B------:R-:W-:Y:S01]  /*bdd0*/  FMUL.FTZ R106, R106, R10.reuse ;  /* 0x0000000a6a6a7220 */ /* 0x080fe20000410000 */
[----:B------:R-:W3:Y:S01]  /*bde0*/  MUFU.EX2 R143, R143 ;  /* 0x0000008f008f7308 */ /* 0x000ee20000000800 */
[----:B-1----:R-:W-:Y:S01]  /*bdf0*/  FADD.FTZ R6, R26, R5 ;  /* 0x000000051a067221 */ /* 0x002fe20000010000 */
[----:B------:R-:W-:Y:S01]  /*be00*/  F2FP.BF16.F32.PACK_AB R151, R14, R151 ;  /* 0x000000970e97723e */ /* 0x000fe200000010ff */
[-C--:B------:R-:W-:Y:S01]  /*be10*/  FMUL.FTZ R107, R107, R10.reuse ;  /* 0x0000000a6b6b7220 */ /* 0x080fe20000410000 */
[----:B------:R-:W-:Y:S01]  /*be20*/  F2FP.BF16.F32.PACK_AB R145, R20, R145 ;  /* 0x000000911491723e */ /* 0x000fe200000010ff */
[-C--:B------:R-:W-:Y:S01]  /*be30*/  FMUL.FTZ R110, R110, R10.reuse ;  /* 0x0000000a6e6e7220 */ /* 0x080fe20000410000 */
[----:B------:R-:W-:Y:S01]  /*be40*/  F2FP.BF16.F32.PACK_AB R147, R24, R147 ;  /* 0x000000931893723e */ /* 0x000fe200000010ff */
[-C--:B------:R-:W-:Y:S01]  /*be50*/  FMUL.FTZ R111, R111, R10.reuse ;  /* 0x0000000a6f6f7220 */ /* 0x080fe20000410000 */
[----:B------:R-:W1:Y:S01]  /*be60*/  MUFU.EX2 R61, R61 ;  /* 0x0000003d003d7308 */ /* 0x000e620000000800 */
[----:B--2---:R-:W-:Y:S01]  /*be70*/  FADD.FTZ R44, R128, R7 ;  /* 0x00000007802c7221 */ /* 0x004fe20000010000 */
[----:B------:R-:W-:Y:S01]  /*be80*/  F2FP.BF16.F32.PACK_AB R141, R26, R141 ;  /* 0x0000008d1a8d723e */ /* 0x000fe200000010ff */
[-C--:B------:R-:W-:Y:S01]  /*be90*/  FMUL.FTZ R114, R114, R10.reuse ;  /* 0x0000000a72727220 */ /* 0x080fe20000410000 */
[-C--:B------:R-:W-:Y:S01]  /*bea0*/  FMUL.FTZ R115, R115, R10.reuse ;  /* 0x0000000a73737220 */ /* 0x080fe20000410000 */
[-C--:B------:R-:W-:Y:S01]  /*beb0*/  FMUL.FTZ R118, R118, R10.reuse ;  /* 0x0000000a76767220 */ /* 0x080fe20000410000 */
[----:B------:R-:W-:Y:S01]  /*bec0*/  FMUL.FTZ R119, R119, R10 ;  /* 0x0000000a77777220 */ /* 0x000fe20000410000 */
[----:B------:R-:W-:Y:S01]  /*bed0*/  IMAD.MOV.U32 R8, RZ, RZ, R2 ;  /* 0x000000ffff087224 */ /* 0x000fe200078e0002 */
        /* <DEDUP_REMOVED lines=75> */
[----:B------:R-:W-:-:S06]  /*c390*/  IMAD.MOV.U32 R7, RZ, RZ, R0 ;  /* 0x000000ffff077224 */ /* 0x000fcc00078e0000 */
[----:B------:R-:W2:Y:S01]  /*c3a0*/  MUFU.EX2 R40, R40 ;  /* 0x0000002800287308 */ /* 0x000ea20000000800 */
[----:B---3--:R-:W-:Y:S01]  /*c3b0*/  FADD.FTZ R44, R123, R44 ;  /* 0x0000002c7b2c7221 */ /* 0x008fe20000010000 */
[C---:B-1----:R-:W-:Y:S01]  /*c3c0*/  FADD.FTZ R6, R81.reuse, R6 ;  /* 0x0000000651067221 */ /* 0x042fe20000010000 */
[----:B------:R-:W-:Y:S02]  /*c3d0*/  F2FP.BF16.F32.PACK_AB R122, R81, R122 ;  /* 0x0000007a517a723e */ /* 0x000fe400000010ff */
[C---:B--2---:R-:W-:Y:S01]  /*c3e0*/  FADD.FTZ R5, R40.reuse, R44 ;  /* 0x0000002c28057221 */ /* 0x044fe20000010000 */
[----:B------:R-:W-:Y:S01]  /*c3f0*/  F2FP.BF16.F32.PACK_AB R123, R40, R123 ;  /* 0x0000007b287b723e */ /* 0x000fe200000010ff */
[----:B0-----:R-:W-:Y:S06]  /*c400*/  @P2 BRA `(.L_x_916) ;  /* 0xffffffd000dc2947 */ /* 0x001fec000383ffff */
.L_x_899:
[----:B------:R-:W-:Y:S06]  /*c410*/  BAR.ARV 0x8, 0x1a0 ;  /* 0x0206800000007b1d */ /* 0x000fec0000002000 */
[----:B------:R-:W-:Y:S05]  /*c420*/  @!P0 BRA `(.L_x_917) ;  /* 0x0000000000048947 */ /* 0x000fea0003800000 */
[----:B------:R-:W-:Y:S01]  /*c430*/  BPT.TRAP 0x1 ;  /* 0x000000040000795c */ /* 0x000fe20000300000 */
.L_x_917:
[----:B------:R-:W-:Y:S01]  /*c440*/  ULEA UR5, UR39, UR45, 0x3 ;  /* 0x0000002d27057291 */ /* 0x000fe2000f8e183f */
[----:B------:R-:W-:-:S05]  /*c450*/  IMAD.U32 R3, RZ, RZ, UR38 ;  /* 0x00000026ff037e24 */ /* 0x000fca000f8e00ff */
[----:B------:R-:W-:-:S04]  /*c460*/  SHF.L.U32 R3, R3, 0x1f, RZ ;  /* 0x0000001f03037819 */ /* 0x000fc800000006ff */
[----:B------:R0:W1:Y:S01]  /*c470*/  SYNCS.PHASECHK.TRANS64.TRYWAIT P2, [UR5+0x16850], R3 ;  /* 0x01685003ff0075a7 */ /* 0x0000620008040145 */
[----:B------:R-:W-:Y:S05]  /*c480*/  @!P0 BRA `(.L_x_918) ;  /* 0x0000000000048947 */ /* 0x000fea0003800000 */
[----:B------:R-:W-:Y:S01]  /*c490*/  BPT.TRAP 0x1 ;  /* 0x000000040000795c */ /* 0x000fe20000300000 */
.L_x_918:
[----:B-1----:R-:W-:Y:S05]  /*c4a0*/  @P2 BRA `(.L_x_919) ;  /* 0x0000000000082947 */ /* 0x002fea0003800000 */
[----:B------:R-:W1:Y:S02]  /*c4b0*/  SYNCS.PHASECHK.TRANS64.TRYWAIT P0, [UR5+0x16850], R3 ;  /* 0x01685003ff0075a7 */ /* 0x000e640008000145 */
[----:B-1----:R-:W-:Y:S05]  /*c4c0*/  @!P0 BRA `(.L_x_920) ;  /* 0x0000006800488947 */ /* 0x002fea0003800000 */
.L_x_919:
[----:B------:R-:W-:Y:S01]  /*c4d0*/  UIADD3 UR45, UR45, 0x400, URZ ;  /* 0x000004002d2d7890 */ /* 0x000fe2000fffe03f */
[----:B------:R-:W-:Y:S01]  /*c4e0*/  WARPGROUP.ARRIVE ;  /* 0x00000000000079c5 */ /* 0x000fe20000000000 */
[----:B------:R-:W-:Y:S01]  /*c4f0*/  UMOV UR7, 0x40000040 ;  /* 0x4000004000077882 */ /* 0x000fe20000000000 */
[----:B-1----:R-:W1:Y:S01]  /*c500*/  SHFL.BFLY PT, R4, R5, 0x2, 0x1f ;  /* 0x0c401f0005047f89 */ /* 0x002e6200000e0000 */
[----:B------:R-:W-:Y:S01]  /*c510*/  USHF.R.U32.HI UR45, URZ, 0x4, UR45 ;  /* 0x000000043f2d7899 */ /* 0x000fe2000801162d */
[----:B------:R-:W-:Y:S01]  /*c520*/  IMAD.U32 R11, RZ, RZ, UR5 ;  /* 0x00000005ff0b7e24 */ /* 0x000fe2000f8e00ff */
[----:B------:R-:W-:Y:S01]  /*c530*/  UIADD3 UR37, UR37, 0x1, URZ ;  /* 0x0000000125257890 */ /* 0x000fe2000fffe03f */
[----:B0-----:R-:W0:Y:S01]  /*c540*/  SHFL.BFLY PT, R3, R6, 0x2, 0x1f ;  /* 0x0c401f0006037f89 */ /* 0x001e2200000e0000 */
        /* <DEDUP_REMOVED lines=13> */
[----:B0-----:R-:W-:-:S02]  /*c620*/  FADD.FTZ R3, R3, R6 ;  /* 0x0000000603037221 */ /* 0x001fc40000010000 */
[----:B------:R-:W0:Y:S04]  /*c630*/  SHFL.BFLY PT, R8, R7, 0x1, 0x1f ;  /* 0x0c201f0007087f89 */ /* 0x000e2800000e0000 */
[----:B------:R-:W1:Y:S01]  /*c640*/  SHFL.BFLY PT, R4, R3, 0x1, 0x1f ;  /* 0x0c201f0003047f89 */ /* 0x000e6200000e0000 */
[----:B0-----:R-:W-:Y:S01]  /*c650*/  FADD.FTZ R10, R7, R8 ;  /* 0x00000008070a7221 */ /* 0x001fe20000010000 */
[----:B------:R-:W-:Y:S02]  /*c660*/  IMAD.MOV.U32 R7, RZ, RZ, RZ ;  /* 0x000000ffff077224 */ /* 0x000fe400078e00ff */
[----:B-1----:R-:W-:Y:S02]  /*c670*/  FADD.FTZ R9, R3, R4 ;  /* 0x0000000403097221 */ /* 0x002fe40000010000 */
[----:B------:R-:W-:Y:S01]  /*c680*/  FSETP.NE.FTZ.AND P2, PT, R10, RZ, PT ;  /* 0x000000ff0a00720b */ /* 0x000fe20003f55000 */
[----:B------:R-:W-:-:S02]  /*c690*/  IMAD.MOV.U32 R4, RZ, RZ, RZ ;  /* 0x000000ffff047224 */ /* 0x000fc400078e00ff */
[----:B------:R-:W-:Y:S01]  /*c6a0*/  IMAD.MOV.U32 R3, RZ, RZ, -0x800000 ;  /* 0xff800000ff037424 */ /* 0x000fe200078e00ff */
[----:B------:R-:W-:-:S09]  /*c6b0*/  FSETP.NE.FTZ.AND P0, PT, R9, RZ, PT ;  /* 0x000000ff0900720b */ /* 0x000fd20003f15000 */
[----:B------:R-:W0:Y:S01]  /*c6c0*/  @P2 MUFU.LG2 R8, R10 ;  /* 0x0000000a00082308 */ /* 0x000e220000000c00 */
[----:B------:R-:W-:-:S03]  /*c6d0*/  @P2 FMUL.FTZ R12, R12, 0.69314718246459960938 ;  /* 0x3f3172180c0c2820 */ /* 0x000fc60000410000 */
[----:B------:R-:W-:-:S04]  /*c6e0*/  @P0 FMUL.FTZ R5, R5, 0.69314718246459960938 ;  /* 0x3f31721805050820 */ /* 0x000fc80000410000 */
[----:B------:R-:W-:Y:S08]  /*c6f0*/  @P0 MUFU.RCP R4, R9 ;  /* 0x0000000900040308 */ /* 0x000ff00000001000 */
[----:B------:R0:W1:Y:S08]  /*c700*/  @P0 MUFU.LG2 R6, R9 ;  /* 0x0000000900060308 */ /* 0x0000700000000c00 */
[----:B------:R-:W2:Y:S01]  /*c710*/  @P2 MUFU.RCP R7, R10 ;  /* 0x0000000a00072308 */ /* 0x000ea20000001000 */
[----:B0-----:R-:W-:Y:S01]  /*c720*/  @P2 FMUL.FTZ R9, R8, 0.69314718246459960938 ;  /* 0x3f31721808092820 */ /* 0x001fe20000410000 */
[----:B------:R-:W-:-:S02]  /*c730*/  WARPGROUP.DEPBAR.LE gsb0, 0x0 ;  /* 0x00008000000079c5 */ /* 0x000fc40000010000 */
[----:B------:R-:W-:Y:S01]  /*c740*/  WARPGROUP.ARRIVE ;  /* 0x00000000000079c5 */ /* 0x000fe20000000000 */
[----:B------:R-:W-:Y:S02]  /*c750*/  @!P1 VIADD R8, R11, 0x16860 ;  /* 0x000168600b089836 */ /* 0x000fe40000000000 */
[----:B------:R-:W-:Y:S01]  /*c760*/  @P2 FFMA.FTZ R3, R12, R0, R9 ;  /* 0x000000000c032223 */ /* 0x000fe20000010009 */
[----:B-1----:R-:W-:Y:S02]  /*c770*/  @P0 FMUL.FTZ R6, R6, 0.69314718246459960938 ;  /* 0x3f31721806060820 */ /* 0x002fe40000410000 */
[----:B------:R-:W-:Y:S01]  /*c780*/  HGMMA.64x64x16.F32.BF16 R88, R144, gdesc[UR4].tnspB, R88, gsb0 ;  /* 0x40e0000490587df0 */ /* 0x000fe20008001858 */
[----:B------:R-:W-:Y:S01]  /*c790*/  UIADD3 UR6, UR4, 0x100, URZ ;  /* 0x0000010004067890 */ /* 0x000fe2000fffe03f */
[----:B------:R-:W-:Y:S01]  /*c7a0*/  @!P1 PRMT R8, RZ, 0x654, R8 ;  /* 0x00000654ff089816 */ /* 0x000fe20000000008 */
[----:B------:R-:W-:Y:S01]  /*c7b0*/  UMOV UR7, 0x40000040 ;  /* 0x4000004000077882 */ /* 0x000fe20000000000 */
[----:B------:R-:W-:Y:S01]  /*c7c0*/  @P0 FFMA.FTZ R20, R5, R2, R6 ;  /* 0x0000000205140223 */ /* 0x000fe20000010006 */
[----:B------:R-:W-:Y:S01]  /*c7d0*/  PLOP3.LUT P0, PT, PT, PT, PT, 0x8, 0x0 ;  /* 0x000000000000781c */ /* 0x000fe20003f0e170 */
[----:B------:R-:W-:-:S02]  /*c7e0*/  WARPGROUP.DEPBAR.LE gsb0, 0x0 ;  /* 0x00008000000079c5 */ /* 0x000fc40000010000 */
        /* <DEDUP_REMOVED lines=63> */
[----:B0-----:R-:W-:-:S07]  /*cbe0*/  FMUL.FTZ R119, R119, R7 ;  /* 0x0000000777777220 */ /* 0x001fce0000410000 */
.L_x_850:
[----:B------:R-:W0:Y:S01]  /*cbf0*/  S2R R5, SR_CgaCtaId ;  /* 0x0000000000057919 */ /* 0x000e220000008800 */
[----:B------:R-:W-:Y:S01]  /*cc00*/  MOV R0, 0x400 ;  /* 0x0000040000007802 */ /* 0x000fe20000000f00 */
[----:B------:R-:W-:Y:S01]  /*cc10*/  BSSY B0, `(.L_x_921) ;  /* 0x000018e000007945 */ /* 0x000fe20003800000 */
[----:B------:R-:W-:Y:S02]  /*cc20*/  BAR.SYNC.DEFER_BLOCKING 0x5, 0x1a0 ;  /* 0x0146800000007b1d */ /* 0x000fe40000010000 */
[----:B0-----:R-:W-:-:S05]  /*cc30*/  LEA R0, R5, R0, 0x18 ;  /* 0x0000000005007211 */ /* 0x001fca00078ec0ff */
[----:B------:R-:W0:Y:S02]  /*cc40*/  LDS.128 R152, [R0+0x168d0] ;  /* 0x0168d00000987984 */ /* 0x000e240000000c00 */
[----:B0-----:R-:W-:Y:S02]  /*cc50*/  R2UR UR6, R154 ;  /* 0x000000009a0672ca */ /* 0x001fe400000e0000 */
[----:B------:R-:W-:Y:S01]  /*cc60*/  R2UR UR5, R155 ;  /* 0x000000009b0572ca */ /* 0x000fe200000e0000 */
[----:B------:R-:W-:Y:S06]  /*cc70*/  BAR.ARV 0x4, 0x1a0 ;  /* 0x0106800000007b1d */ /* 0x000fec0000002000 */
[----:B------:R-:W-:Y:S08]  /*cc80*/  @P0 BRA `(.L_x_922) ;  /* 0x0000000c00b40947 */ /* 0x000ff00003800000 */
[----:B------:R-:W2:Y:S01]  /*cc90*/  LDL R4, [R1+0x8] ;  /* 0x0000080001047983 */ /* 0x000ea20000100800 */
[----:B------:R-:W-:Y:S01]  /*cca0*/  ULDC.64 UR8, c[0x0][0xbd8] ;  /* 0x0002f60000087ab9 */ /* 0x000fe20000000a00 */
[----:B------:R-:W-:Y:S01]  /*ccb0*/  F2FP.BF16.F32.PACK_AB R112, R113, R112 ;  /* 0x000000707170723e */ /* 0x000fe200000010ff */
[----:B------:R-:W-:Y:S01]  /*ccc0*/  UISETP.NE.U32.AND UP0, UPT, UR8, URZ, UPT ;  /* 0x0000003f0800728c */ /* 0x000fe2000bf05070 */
[----:B------:R-:W0:Y:S01]  /*ccd0*/  S2R R5, SR_SWINHI ;  /* 0x0000000000057919 */ /* 0x000e220000002f00 */
[----:B------:R-:W-:Y:S02]  /*cce0*/  F2FP.BF16.F32.PACK_AB R12, R12, R27 ;  /* 0x0000001b0c0c723e */ /* 0x000fe400000010ff */
[----:B------:R-:W-:Y:S01]  /*ccf0*/  UISETP.NE.AND.EX UP0, UPT, UR9, URZ, UPT, UP0 ;  /* 0x0000003f0900728c */ /* 0x000fe2000bf05300 */
[----:B------:R-:W-:Y:S02]  /*cd00*/  F2FP.BF16.F32.PACK_AB R13, R13, R106 ;  /* 0x0000006a0d0d723e */ /* 0x000fe400000010ff */
[----:B------:R-:W-:Y:S01]  /*cd10*/  ULDC.64 UR8, c[0x0][0xbd8] ;  /* 0x0002f60000087ab9 */ /* 0x000fe20000000a00 */
[----:B------:R-:W-:Y:S01]  /*cd20*/  F2FP.BF16.F32.PACK_AB R14, R14, R21 ;  /* 0x000000150e0e723e */ /* 0x000fe200000010ff */
[----:B------:R-:W-:Y:S01]  /*cd30*/  UIMAD.WIDE UR8, UR42, 0x4, UR8 ;  /* 0x000000042a0878a5 */ /* 0x000fe2000f8e0208 */
[----:B------:R-:W-:-:S02]  /*cd40*/  F2FP.BF16.F32.PACK_AB R15, R15, R110 ;  /* 0x0000006e0f0f723e */ /* 0x000fc400000010ff */
[----:B------:R-:W-:Y:S02]  /*cd50*/  F2FP.BF16.F32.PACK_AB R113, R115, R114 ;  /* 0x000000727371723e */ /* 0x000fe400000010ff */
[----:B------:R-:W-:Y:S01]  /*cd60*/  F2FP.BF16.F32.PACK_AB R114, R117, R116 ;  /* 0x000000747572723e */ /* 0x000fe200000010ff */
[----:B------:R-:W-:Y:S01]  /*cd70*/  IMAD.U32 R26, RZ, RZ, UR8 ;  /* 0x00000008ff1a7e24 */ /* 0x000fe2000f8e00ff */
[----:B------:R-:W-:Y:S01]  /*cd80*/  F2FP.BF16.F32.PACK_AB R115, R119, R118 ;  /* 0x000000767773723e */ /* 0x000fe200000010ff */
[----:B------:R-:W-:Y:S01]  /*cd90*/  IMAD.U32 R27, RZ, RZ, UR9 ;  /* 0x00000009ff1b7e24 */ /* 0x000fe2000f8e00ff */
[----:B------:R-:W-:Y:S01]  /*cda0*/  ULDC.64 UR8, c[0x0][0xbe0] ;  /* 0x0002f80000087ab9 */ /* 0x000fe20000000a00 */
[----:B------:R-:W-:Y:S02]  /*cdb0*/  MOV R24, R0 ;  /* 0x0000000000187202 */ /* 0x000fe40000000f00 */
[----:B0-----:R-:W-:Y:S01]  /*cdc0*/  MOV R25, R5 ;  /* 0x0000000500197202 */ /* 0x001fe20000000f00 */
[----:B------:R-:W-:-:S04]  /*cdd0*/  UISETP.NE.U32.AND UP1, UPT, UR8, URZ, UPT ;  /* 0x0000003f0800728c */ /* 0x000fc8000bf25070 */
[----:B------:R-:W-:-:S11]  /*cde0*/  UISETP.NE.AND.EX UP1, UPT, UR9, URZ, UPT, UP1 ;  /* 0x0000003f0900728c */ /* 0x000fd6000bf25310 */
[----:B------:R-:W-:Y:S02]  /*cdf0*/  @UP1 ULDC.64 UR8, c[0x0][0xbe0] ;  /* 0x0002f80000081ab9 */ /* 0x000fe40000000a00 */
[----:B------:R-:W-:Y:S01]  /*ce00*/  @UP1 UIMAD.WIDE UR8, UR42, 0x4, UR8 ;  /* 0x000000042a0818a5 */ /* 0x000fe2000f8e0208 */
        /* <DEDUP_REMOVED lines=30> */
[----:B------:R-:W-:Y:S01]  /*cff0*/  STSM.16.M88.4 [R30], R8 ;  /* 0x000000081e007844 */ /* 0x000fe20000000200 */
[----:B------:R-:W-:Y:S02]  /*d000*/  F2FP.BF16.F32.PACK_AB R6, R101, R100 ;  /* 0x000000646506723e */ /* 0x000fe400000010ff */
[----:B------:R-:W-:-:S02]  /*d010*/  F2FP.BF16.F32.PACK_AB R7, R103, R102 ;  /* 0x000000666707723e */ /* 0x000fc400000010ff */
[----:B------:R-:W-:-:S03]  /*d020*/  PLOP3.LUT P0, PT, PT, PT, UP0, 0x80, 0x0 ;  /* 0x000000000000781c */ /* 0x000fc60003f0f008 */
[----:B------:R0:W-:Y:S04]  /*d030*/  STSM.16.M88.4 [R29], R4 ;  /* 0x000000041d007844 */ /* 0x0001e80000000200 */
[----:B------:R1:W-:Y:S04]  /*d040*/  STSM.16.M88.4 [R28], R12 ;  /* 0x0000000c1c007844 */ /* 0x0003e80000000200 */
[----:B------:R1:W-:Y:S01]  /*d050*/  STSM.16.M88.4 [R18], R112 ;  /* 0x0000007012007844 */ /* 0x0003e20000000200 */
[----:B------:R-:W-:Y:S08]  /*d060*/  BAR.SYNC.DEFER_BLOCKING 0x1, 0x180 ;  /* 0x0046000000007b1d */ /* 0x000ff00000010000 */
[----:B------:R-:W2:Y:S01]  /*d070*/  LDC R2, c[0x0][0xa88] ;  /* 0x0002a200ff027b82 */ /* 0x000ea20000000800 */
[----:B------:R-:W-:Y:S01]  /*d080*/  PLOP3.LUT P1, PT, PT, PT, UP1, 0x80, 0x0 ;  /* 0x000000000000781c */ /* 0x000fe20003f2f018 */
[----:B0-----:R-:W-:-:S02]  /*d090*/  IMAD.U32 R4, RZ, RZ, UR8 ;  /* 0x00000008ff047e24 */ /* 0x001fc4000f8e00ff */
[----:B------:R-:W-:Y:S01]  /*d0a0*/  IMAD.U32 R5, RZ, RZ, UR9 ;  /* 0x00000009ff057e24 */ /* 0x000fe2000f8e00ff */
[----:B------:R-:W3:Y:S01]  /*d0b0*/  @P0 LDG.E R17, desc[UR46][R26.64] ;  /* 0x0000002e1a110981 */ /* 0x000ee2000c1e1900 */
[----:B------:R-:W-:-:S08]  /*d0c0*/  UMOV UR4, URZ ;  /* 0x0000003f00047c82 */ /* 0x000fd00008000000 */
[----:B--2---:R1:W5:Y:S01]  /*d0d0*/  @P1 LDG.E R2, desc[UR46][R4.64] ;  /* 0x0000002e04021981 */ /* 0x004362000c1e1900 */
[----:B---3--:R-:W-:Y:S01]  /*d0e0*/  @P0 R2UR UR4, R17 ;  /* 0x00000000110402ca */ /* 0x008fe200000e0000 */
[----:B-1----:R-:W-:-:S14]  /*d0f0*/  @P1 BRA `(.L_x_923) ;  /* 0x0000000000101947 */ /* 0x002fdc0003800000 */
[----:B------:R-:W-:Y:S05]  /*d100*/  @!P0 BRA `(.L_x_923) ;  /* 0x00000000000c8947 */ /* 0x000fea0003800000 */
[----:B------:R-:W2:Y:S04]  /*d110*/  LDG.E R5, desc[UR46][R26.64] ;  /* 0x0000002e1a057981 */ /* 0x000ea8000c1e1900 */
[----:B-----5:R-:W2:Y:S02]  /*d120*/  LDG.E R2, desc[UR46][R26.64+0x4] ;  /* 0x0000042e1a027981 */ /* 0x020ea4000c1e1900 */
[----:B--2---:R-:W-:-:S07]  /*d130*/  IMAD.IADD R2, R2, 0x1, -R5 ;  /* 0x0000000102027824 */ /* 0x004fce00078e0a05 */
.L_x_923:
[----:B------:R-:W2:Y:S01]  /*d140*/  LDL R5, [R1+0x4] ;  /* 0x0000040001057983 */ /* 0x000ea20000100800 */
[----:B------:R-:W-:Y:S01]  /*d150*/  USHF.R.S32.HI UR13, URZ, 0x1f, UR41 ;  /* 0x0000001f3f0d7899 */ /* 0x000fe20008011429 */
[----:B------:R-:W-:Y:S01]  /*d160*/  ULDC.64 UR14, c[0x0][0xb70] ;  /* 0x0002dc00000e7ab9 */ /* 0x000fe20000000a00 */
[----:B------:R-:W0:Y:S01]  /*d170*/  S2R R4, SR_TID.X ;  /* 0x0000000000047919 */ /* 0x000e220000002100 */
[----:B------:R-:W-:Y:S02]  /*d180*/  USHF.R.S32.HI UR7, URZ, 0x1f, UR42 ;  /* 0x0000001f3f077899 */ /* 0x000fe4000801142a */
[----:B------:R-:W-:Y:S02]  /*d190*/  USHF.R.S32.HI UR11, URZ, 0x1f, UR4 ;  /* 0x0000001f3f0b7899 */ /* 0x000fe40008011404 */
[----:B------:R-:W-:Y:S01]  /*d1a0*/  UIMAD UR12, UR13, UR14, URZ ;  /* 0x0000000e0d0c72a4 */ /* 0x000fe2000f8e023f */
        /* <DEDUP_REMOVED lines=9> */
[----:B------:R-:W-:-:S06]  /*d240*/  UIMAD UR7, UR10, UR15, UR7 ;  /* 0x0000000f0a0772a4 */ /* 0x000fcc000f8e0207 */
[----:B------:R-:W-:Y:S02]  /*d250*/  IMAD.U32 R7, RZ, RZ, UR7 ;  /* 0x00000007ff077e24 */ /* 0x000fe4000f8e00ff */
[----:B0-----:R-:W-:-:S05]  /*d260*/  VIADD R6, R4, 0xffffff80 ;  /* 0xffffff8004067836 */ /* 0x001fca0000000000 */
[----:B------:R-:W-:-:S04]  /*d270*/  SHF.R.S32.HI R8, RZ, 0x1f, R6 ;  /* 0x0000001fff087819 */ /* 0x000fc80000011406 */
[----:B------:R-:W-:-:S04]  /*d280*/  LEA.HI R8, R8, R6, RZ, 0x7 ;  /* 0x0000000608087211 */ /* 0x000fc800078f38ff */
[----:B------:R-:W-:-:S05]  /*d290*/  LOP3.LUT R8, R8, 0xffffff80, RZ, 0xc0, !PT ;  /* 0xffffff8008087812 */ /* 0x000fca00078ec0ff */
[----:B------:R-:W-:-:S05]  /*d2a0*/  IMAD.IADD R8, R6, 0x1, -R8 ;  /* 0x0000000106087824 */ /* 0x000fca00078e0a08 */
[----:B------:R-:W-:Y:S01]  /*d2b0*/  LOP3.LUT P0, RZ, R8, 0x3, RZ, 0xc0, !PT ;  /* 0x0000000308ff7812 */ /* 0x000fe2000780c0ff */
[--C-:B------:R-:W-:Y:S01]  /*d2c0*/  IMAD.MOV.U32 R28, RZ, RZ, R19.reuse ;  /* 0x000000ffff1c7224 */ /* 0x100fe200078e0013 */
[----:B------:R-:W-:Y:S01]  /*d2d0*/  SHF.R.S32.HI R29, RZ, 0x1f, R19 ;  /* 0x0000001fff1d7819 */ /* 0x000fe20000011413 */
[C---:B------:R-:W-:Y:S02]  /*d2e0*/  VIADD R17, R156.reuse, 0x60 ;  /* 0x000000609c117836 */ /* 0x040fe40000000000 */
[----:B------:R-:W-:Y:S02]  /*d2f0*/  VIADD R18, R156, 0x90 ;  /* 0x000000909c127836 */ /* 0x000fe40000000000 */
[----:B------:R-:W-:Y:S01]  /*d300*/  VIADD R0, R0, 0x16820 ;  /* 0x0001682000007836 */ /* 0x000fe20000000000 */
[----:B------:R-:W-:-:S04]  /*d310*/  SHF.R.S32.HI R157, RZ, 0x1f, R156 ;  /* 0x0000001fff9d7819 */ /* 0x000fc8000001149c */
[----:B------:R-:W-:Y:S01]  /*d320*/  PRMT R0, RZ, 0x654, R0 ;  /* 0x00000654ff007816 */ /* 0x000fe20000000000 */
        /* <DEDUP_REMOVED lines=9> */
[----:B------:R-:W-:Y:S02]  /*d3c0*/  IADD3 R11, P3, R24, 0x3000, RZ ;  /* 0x00003000180b7810 */ /* 0x000fe40007f7e0ff */
[C---:B------:R-:W-:Y:S02]  /*d3d0*/  LEA R30, P2, R6.reuse, UR8, 0x2 ;  /* 0x00000008061e7c11 */ /* 0x040fe4000f8410ff */
[----:B-----5:R-:W-:Y:S01]  /*d3e0*/  ISETP.GE.OR P1, PT, R9, R2, P0 ;  /* 0x000000020900720c */ /* 0x020fe20000726670 */
[----:B------:R-:W-:Y:S01]  /*d3f0*/  IMAD.X R9, RZ, RZ, R25, P3 ;  /* 0x000000ffff097224 */ /* 0x000fe200018e0619 */
[----:B------:R-:W-:Y:S01]  /*d400*/  LEA.HI.X R31, R6, UR9, R7, 0x2, P2 ;  /* 0x00000009061f7c11 */ /* 0x000fe200090f1407 */
[----:B------:R-:W-:Y:S01]  /*d410*/  ULDC.64 UR8, c[0x0][0xaa0] ;  /* 0x0002a80000087ab9 */ /* 0x000fe20000000a00 */
[----:B------:R-:W-:-:S02]  /*d420*/  IADD3 R15, P2, R24, 0x1800, RZ ;  /* 0x00001800180f7810 */ /* 0x000fc40007f5e0ff */
[C---:B------:R-:W-:Y:S02]  /*d430*/  IADD3 R7, P4, R24.reuse, 0x4800, RZ ;  /* 0x0000480018077810 */ /* 0x040fe40007f9e0ff */
[----:B------:R-:W-:Y:S01]  /*d440*/  ISETP.GE.OR P0, PT, R5, R2, P0 ;  /* 0x000000020500720c */ /* 0x000fe20000706670 */
[----:B------:R-:W-:Y:S01]  /*d450*/  IMAD.X R13, RZ, RZ, R25, P2 ;  /* 0x000000ffff0d7224 */ /* 0x000fe200010e0619 */
[----:B------:R-:W-:Y:S02]  /*d460*/  LOP3.LUT R5, R24, 0x380, RZ, 0xc0, !PT ;  /* 0x0000038018057812 */ /* 0x000fe400078ec0ff */
[----:B------:R-:W-:Y:S01]  /*d470*/  LOP3.LUT R8, R15, 0x380, RZ, 0xc0, !PT ;  /* 0x000003800f087812 */ /* 0x000fe200078ec0ff */
[----:B------:R0:W-:Y:S01]  /*d480*/  @!P1 STG.E desc[UR46][R30.64], R20 ;  /* 0x000000141e009986 */ /* 0x0001e2000c10192e */
[----:B------:R-:W-:Y:S02]  /*d490*/  LOP3.LUT R6, R11, 0x380, RZ, 0xc0, !PT ;  /* 0x000003800b067812 */ /* 0x000fe400078ec0ff */
[----:B------:R-:W-:-:S02]  /*d4a0*/  LOP3.LUT R4, R7, 0x380, RZ, 0xc0, !PT ;  /* 0x0000038007047812 */ /* 0x000fc400078ec0ff */
[----:B------:R-:W-:Y:S02]  /*d4b0*/  SHF.R.U64 R5, R5, 0x3, RZ ;  /* 0x0000000305057819 */ /* 0x000fe400000012ff */
[----:B------:R-:W-:Y:S01]  /*d4c0*/  SHF.R.U64 R8, R8, 0x3, RZ ;  /* 0x0000000308087819 */ /* 0x000fe200000012ff */
[----:B------:R-:W-:Y:S01]  /*d4d0*/  IMAD.U32 R21, RZ, RZ, UR8 ;  /* 0x00000008ff157e24 */ /* 0x000fe2000f8e00ff */
[----:B------:R-:W-:Y:S01]  /*d4e0*/  SHF.R.U64 R6, R6, 0x3, RZ ;  /* 0x0000000306067819 */ /* 0x000fe200000012ff */
[----:B------:R-:W-:Y:S01]  /*d4f0*/  UIMAD UR7, UR11, UR8, URZ ;  /* 0x000000080b0772a4 */ /* 0x000fe2000f8e023f */
[----:B------:R-:W-:Y:S01]  /*d500*/  SHF.R.U64 R4, R4, 0x3, RZ ;  /* 0x0000000304047819 */ /* 0x000fe200000012ff */
[----:B------:R1:W-:Y:S01]  /*d510*/  @!P0 STG.E desc[UR46][R30.64+0x20], R3 ;  /* 0x000020031e008986 */ /* 0x0003e2000c10192e */
[----:B------:R-:W-:Y:S01]  /*d520*/  LOP3.LUT R24, R5, R24, RZ, 0x3c, !PT ;  /* 0x0000001805187212 */ /* 0x000fe200078e3cff */
[----:B------:R-:W-:Y:S01]  /*d530*/  IMAD.X R5, RZ, RZ, R25, P4 ;  /* 0x000000ffff057224 */ /* 0x000fe200020e0619 */
[----:B------:R-:W-:-:S02]  /*d540*/  LOP3.LUT R12, R8, R15, RZ, 0x3c, !PT ;  /* 0x0000000f080c7212 */ /* 0x000fc400078e3cff */
[----:B------:R-:W-:Y:S02]  /*d550*/  LOP3.LUT R8, R6, R11, RZ, 0x3c, !PT ;  /* 0x0000000b06087212 */ /* 0x000fe400078e3cff */
[----:B------:R-:W-:Y:S01]  /*d560*/  LOP3.LUT R4, R4, R7, RZ, 0x3c, !PT ;  /* 0x0000000704047212 */ /* 0x000fe200078e3cff */
[----:B0-----:R-:W-:Y:S01]  /*d570*/  IMAD.WIDE.U32 R20, R21, UR4, R28 ;  /* 0x0000000415147c25 */ /* 0x001fe2000f8e001c */
[----:B------:R-:W-:Y:S01]  /*d580*/  UIMAD UR7, UR4, UR9, UR7 ;  /* 0x00000009040772a4 */ /* 0x000fe2000f8e0207 */
[----:B------:R-:W5:Y:S02]  /*d590*/  LD.E.128 R24, desc[UR46][R24.64] ;  /* 0x0000002e18187980 */ /* 0x000f64000c101d00 */
[----:B------:R-:W-:Y:S01]  /*d5a0*/  ULDC UR4, c[0x0][0xa8c] ;  /* 0x0002a30000047ab9 */ /* 0x000fe20000000800 */
[----:B-1----:R-:W-:Y:S01]  /*d5b0*/  VIADD R3, R156, 0x30 ;  /* 0x000000309c037836 */ /* 0x002fe20000000000 */
[----:B------:R-:W5:Y:S01]  /*d5c0*/  LD.E.128 R12, desc[UR46][R12.64] ;  /* 0x0000002e0c0c7980 */ /* 0x000f62000c101d00 */
[----:B------:R-:W-:Y:S01]  /*d5d0*/  IMAD R28, R23, -0xc0, R2 ;  /* 0xffffff40171c7824 */ /* 0x000fe200078e0202 */
[----:B------:R-:W-:Y:S01]  /*d5e0*/  ISETP.GE.AND P0, PT, R19, UR4, PT ;  /* 0x0000000413007c0c */ /* 0x000fe2000bf06270 */
[----:B------:R-:W-:Y:S01]  /*d5f0*/  ULDC.64 UR8, c[0x0][0xae0] ;  /* 0x0002b80000087ab9 */ /* 0x000fe20000000a00 */
[----:B------:R-:W5:Y:S04]  /*d600*/  LD.E.128 R8, desc[UR46][R8.64] ;  /* 0x0000002e08087980 */ /* 0x000f68000c101d00 */
[----:B------:R-:W5:Y:S01]  /*d610*/  LD.E.128 R4, desc[UR46][R4.64] ;  /* 0x0000002e04047980 */ /* 0x000f62000c101d00 */
[----:B------:R-:W-:Y:S01]  /*d620*/  UIMAD UR4, UR13, UR8, URZ ;  /* 0x000000080d0472a4 */ /* 0x000fe2000f8e023f */
[-C--:B------:R-:W-:Y:S01]  /*d630*/  ISETP.GE.OR P3, PT, R3, R28.reuse, P0 ;  /* 0x0000001c0300720c */ /* 0x080fe20000766670 */
[----:B------:R-:W-:Y:S01]  /*d640*/  VIADD R21, R21, UR7 ;  /* 0x0000000715157c36 */ /* 0x000fe20008000000 */
[----:B------:R-:W-:Y:S01]  /*d650*/  @!PT LDS RZ, [RZ] ;  /* 0x00000000fffff984 */ /* 0x000fe20000000800 */
[----:B------:R-:W-:Y:S01]  /*d660*/  @!PT LDS RZ, [RZ] ;  /* 0x00000000fffff984 */ /* 0x000fe20000000800 */
[----:B------:R-:W-:Y:S01]  /*d670*/  @!PT LDS RZ, [RZ] ;  /* 0x00000000fffff984 */ /* 0x000fe20000000800 */
[----:B------:R-:W-:Y:S01]  /*d680*/  @!PT LDS RZ, [RZ] ;  /* 0x00000000fffff984 */ /* 0x000fe20000000800 */
[----:B------:R0:W-:Y:S06]  /*d690*/  MEMBAR.ALL.CTA ;  /* 0x0000000000007992 */ /* 0x0001ec0000008000 */
[----:B0-----:R-:W0:Y:S01]  /*d6a0*/  FENCE.VIEW.ASYNC.S ;  /* 0x00000000000073c6 */ /* 0x001e220000000000 */
[----:B------:R-:W-:Y:S01]  /*d6b0*/  IMAD.U32 R3, RZ, RZ, UR8 ;  /* 0x00000008ff037e24 */ /* 0x000fe2000f8e00ff */
[----:B------:R-:W-:Y:S01]  /*d6c0*/  UIMAD UR4, UR41, UR9, UR4 ;  /* 0x00000009290472a4 */ /* 0x000fe2000f8e0204 */
[----:B------:R-:W-:-:S02]  /*d6d0*/  ISETP.GE.OR P1, PT, R17, R28, P0 ;  /* 0x0000001c1100720c */ /* 0x000fc40000726670 */
[----:B------:R-:W-:Y:S01]  /*d6e0*/  IMAD.WIDE.U32 R2, R3, UR41, R20 ;  /* 0x0000002903027c25 */ /* 0x000fe2000f8e0014 */
[-C--:B------:R-:W-:Y:S01]  /*d6f0*/  ISETP.GE.OR P2, PT, R18, R28.reuse, P0 ;  /* 0x0000001c1200720c */ /* 0x080fe20000746670 */
[----:B------:R-:W-:Y:S01]  /*d700*/  ULDC.64 UR8, c[0x0][0xae8] ;  /* 0x0002ba0000087ab9 */ /* 0x000fe20000000a00 */
[----:B------:R-:W-:Y:S01]  /*d710*/  ISETP.GE.OR P0, PT, R156, R28, P0 ;  /* 0x0000001c9c00720c */ /* 0x000fe20000706670 */
[----:B------:R-:W-:Y:S01]  /*d720*/  VIADD R3, R3, UR4 ;  /* 0x0000000403037c36 */ /* 0x000fe20008000000 */
[----:B------:R-:W-:Y:S02]  /*d730*/  UIMAD UR4, UR16, UR8, URZ ;  /* 0x00000008100472a4 */ /* 0x000fe4000f8e023f */
[----:B------:R-:W-:Y:S02]  /*d740*/  IMAD.U32 R31, RZ, RZ, UR8 ;  /* 0x00000008ff1f7e24 */ /* 0x000fe4000f8e00ff */
[----:B------:R-:W-:Y:S01]  /*d750*/  IMAD.WIDE R28, R23, 0xc0, R156 ;  /* 0x000000c0171c7825 */ /* 0x000fe200078e029c */
[----:B------:R-:W-:-:S03]  /*d760*/  UIMAD UR4, UR10, UR9, UR4 ;  /* 0x000000090a0472a4 */ /* 0x000fc6000f8e0204 */
[----:B------:R-:W-:-:S04]  /*d770*/  IMAD.WIDE.U32 R30, R31, UR10, R2 ;  /* 0x0000000a1f1e7c25 */ /* 0x000fc8000f8e0002 */
[----:B------:R-:W-:Y:S01]  /*d780*/  VIADD R23, R31, UR4 ;  /* 0x000000041f177c36 */ /* 0x000fe20008000000 */
[----:B0-----:R0:W-:Y:S01]  /*d790*/  SYNCS.ARRIVE.TRANS64.RED.A1T0 RZ, [R0+URZ], RZ ;  /* 0x000000ff00ff79a7 */ /* 0x0011e2000810043f */
        /* <DEDUP_REMOVED lines=12> */
.L_x_925:
[----:B------:R-:W-:Y:S05]  /*d860*/  BSYNC B1 ;  /* 0x0000000000017941 */ /* 0x000fea0003800000 */
.L_x_924:
[----:B------:R-:W-:Y:S04]  /*d870*/  BSSY B1, `(.L_x_926) ;  /* 0x000000f000017945 */ /* 0x000fe80003800000 */
[----:B------:R-:W-:Y:S05]  /*d880*/  @P3 BRA `(.L_x_927) ;  /* 0x0000000000343947 */ /* 0x000fea0003800000 */
[----:B------:R-:W-:Y:S01]  /*d890*/  IADD3 R17, P0, R28, 0x30, RZ ;  /* 0x000000301c117810 */ /* 0x000fe20007f1e0ff */
[----:B------:R-:W-:Y:S01]  /*d8a0*/  ULDC.64 UR8, c[0x0][0xad8] ;  /* 0x0002b60000087ab9 */ /* 0x000fe20000000a00 */
[----:B------:R-:W-:Y:S02]  /*d8b0*/  IMAD.MOV.U32 R2, RZ, RZ, R30 ;  /* 0x000000ffff027224 */ /* 0x000fe400078e001e */
[----:B------:R-:W-:Y:S02]  /*d8c0*/  IMAD.MOV.U32 R3, RZ, RZ, R23 ;  /* 0x000000ffff037224 */ /* 0x000fe400078e0017 */
[----:B0-----:R-:W-:Y:S02]  /*d8d0*/  IMAD.X R0, RZ, RZ, R29, P0 ;  /* 0x000000ffff007224 */ /* 0x001fe400000e061d */
[----:B------:R-:W-:-:S04]  /*d8e0*/  IMAD.WIDE.U32 R2, R17, UR8, R2 ;  /* 0x0000000811027c25 */ /* 0x000fc8000f8e0002 */
[----:B------:R-:W-:-:S04]  /*d8f0*/  IMAD R0, R0, UR8, RZ ;  /* 0x0000000800007c24 */ /* 0x000fc8000f8e02ff */
[----:B------:R-:W-:Y:S01]  /*d900*/  IMAD R17, R17, UR9, R0 ;  /* 0x0000000911117c24 */ /* 0x000fe2000f8e0200 */
[----:B------:R-:W-:Y:S02]  /*d910*/  ULDC.64 UR8, c[0x0][0xa80] ;  /* 0x0002a00000087ab9 */ /* 0x000fe40000000a00 */
[----:B-1----:R-:W-:Y:S01]  /*d920*/  LEA R20, P0, R2, UR8, 0x1 ;  /* 0x0000000802147c11 */ /* 0x002fe2000f8008ff */
[----:B------:R-:W-:-:S05]  /*d930*/  IMAD.IADD R3, R3, 0x1, R17 ;  /* 0x0000000103037824 */ /* 0x000fca00078e0211 */
[----:B------:R-:W-:-:S05]  /*d940*/  LEA.HI.X R21, R2, UR9, R3, 0x1, P0 ;  /* 0x0000000902157c11 */ /* 0x000fca00080f0c03 */
[----:B-----5:R2:W-:Y:S02]  /*d950*/  STG.E.128 desc[UR46][R20.64], R12 ;  /* 0x0000000c14007986 */ /* 0x0205e4000c101d2e */
.L_x_927:
[----:B------:R-:W-:Y:S05]  /*d960*/  BSYNC B1 ;  /* 0x0000000000017941 */ /* 0x000fea0003800000 */
.L_x_926:
[----:B------:R-:W-:Y:S04]  /*d970*/  BSSY B1, `(.L_x_928) ;  /* 0x000000f000017945 */ /* 0x000fe80003800000 */
[----:B------:R-:W-:Y:S05]  /*d980*/  @P1 BRA `(.L_x_929) ;  /* 0x0000000000341947 */ /* 0x000fea0003800000 */
[----:B--2--5:R-:W-:Y:S01]  /*d990*/  IADD3 R13, P0, R28, 0x60, RZ ;  /* 0x000000601c0d7810 */ /* 0x024fe20007f1e0ff */
        /* <DEDUP_REMOVED lines=12> */
.L_x_929:
[----:B------:R-:W-:Y:S05]  /*da60*/  BSYNC B1 ;  /* 0x0000000000017941 */ /* 0x000fea0003800000 */
.L_x_928:
[----:B------:R-:W-:Y:S05]  /*da70*/  @P2 BRA `(.L_x_930) ;  /* 0x00000008009c2947 */ /* 0x000fea0003800000 */
[----:B---3-5:R-:W-:Y:S01]  /*da80*/  IADD3 R9, P0, R28, 0x90, RZ ;  /* 0x000000901c097810 */ /* 0x028fe20007f1e0ff */
        /* <DEDUP_REMOVED lines=13> */
.L_x_922:
[----:B------:R-:W-:Y:S01]  /*db60*/  ULDC.64 UR8, c[0x0][0xbd8] ;  /* 0x0002f60000087ab9 */ /* 0x000fe20000000a00 */
[----:B------:R-:W-:Y:S01]  /*db70*/  IMAD.MOV.U32 R7, RZ, RZ, RZ ;  /* 0x000000ffff077224 */ /* 0x000fe200078e00ff */
[----:B------:R-:W-:Y:S01]  /*db80*/  UISETP.NE.U32.AND UP0, UPT, UR8, URZ, UPT ;  /* 0x0000003f0800728c */ /* 0x000fe2000bf05070 */
[----:B------:R-:W0:Y:S03]  /*db90*/  S2R R4, SR_TID.X ;  /* 0x0000000000047919 */ /* 0x000e260000002100 */
[----:B------:R-:W-:-:S03]  /*dba0*/  UISETP.NE.AND.EX UP0, UPT, UR9, URZ, UPT, UP0 ;  /* 0x0000003f0900728c */ /* 0x000fc6000bf05300 */
[----:B------:R-:W-:Y:S02]  /*dbb0*/  ULDC.64 UR8, c[0x0][0xbd8] ;  /* 0x0002f60000087ab9 */ /* 0x000fe40000000a00 */
[----:B------:R-:W-:Y:S01]  /*dbc0*/  UIMAD.WIDE UR8, UR42, 0x4, UR8 ;  /* 0x000000042a0878a5 */ /* 0x000fe2000f8e0208 */
[----:B------:R-:W1:Y:S01]  /*dbd0*/  LDC R0, c[0x0][0xa88] ;  /* 0x0002a200ff007b82 */ /* 0x000e620000000800 */
[----:B------:R-:W-:-:S04]  /*dbe0*/  PLOP3.LUT P1, PT, PT, PT, UP0, 0x80, 0x0 ;  /* 0x000000000000781c */ /* 0x000fc80003f2f008 */
[----:B------:R-:W-:Y:S02]  /*dbf0*/  IMAD.U32 R2, RZ, RZ, UR8 ;  /* 0x00000008ff027e24 */ /* 0x000fe4000f8e00ff */
[----:B------:R-:W-:Y:S01]  /*dc00*/  IMAD.U32 R3, RZ, RZ, UR9 ;  /* 0x00000009ff037e24 */ /* 0x000fe2000f8e00ff */
[----:B------:R-:W-:Y:S02]  /*dc10*/  ULDC.64 UR8, c[0x0][0xbe0] ;  /* 0x0002f80000087ab9 */ /* 0x000fe40000000a00 */
[----:B------:R-:W-:-:S04]  /*dc20*/  UISETP.NE.U32.AND UP1, UPT, UR8, URZ, UPT ;  /* 0x0000003f0800728c */ /* 0x000fc8000bf25070 */
[----:B------:R-:W-:Y:S01]  /*dc30*/  UISETP.NE.AND.EX UP1, UPT, UR9, URZ, UPT, UP1 ;  /* 0x0000003f0900728c */ /* 0x000fe2000bf25310 */
[----:B------:R2:W5:Y:S05]  /*dc40*/  @P1 LDG.E R7, desc[UR46][R2.64] ;  /* 0x0000002e02071981 */ /* 0x00056a000c1e1900 */
[----:B------:R-:W-:Y:S01]  /*dc50*/  PLOP3.LUT P2, PT, PT, PT, UP1, 0x80, 0x0 ;  /* 0x000000000000781c */ /* 0x000fe20003f4f018 */
[----:B0-----:R-:W-:-:S04]  /*dc60*/  VIADD R6, R4, 0xffffff80 ;  /* 0xffffff8004067836 */ /* 0x001fc80000000000 */
[----:B------:R-:W-:Y:S02]  /*dc70*/  @UP1 ULDC.64 UR8, c[0x0][0xbe0] ;  /* 0x0002f80000081ab9 */ /* 0x000fe40000000a00 */
[----:B------:R-:W-:-:S06]  /*dc80*/  @UP1 UIMAD.WIDE UR8, UR42, 0x4, UR8 ;  /* 0x000000042a0818a5 */ /* 0x000fcc000f8e0208 */
[----:B------:R-:W-:Y:S02]  /*dc90*/  IMAD.U32 R4, RZ, RZ, UR8 ;  /* 0x00000008ff047e24 */ /* 0x000fe4000f8e00ff */
[----:B------:R-:W-:-:S05]  /*dca0*/  IMAD.U32 R5, RZ, RZ, UR9 ;  /* 0x00000009ff057e24 */ /* 0x000fca000f8e00ff */
[----:B-1----:R2:W5:Y:S01]  /*dcb0*/  @P2 LDG.E R0, desc[UR46][R4.64] ;  /* 0x0000002e04002981 */ /* 0x002562000c1e1900 */
[----:B------:R-:W-:Y:S01]  /*dcc0*/  USHF.R.S32.HI UR8, URZ, 0x1f, UR41 ;  /* 0x0000001f3f087899 */ /* 0x000fe20008011429 */
[----:B------:R-:W-:Y:S01]  /*dcd0*/  ISETP.GT.AND P0, PT, R6, 0xbf, PT ;  /* 0x000000bf0600780c */ /* 0x000fe20003f04270 */
[----:B------:R-:W-:-:S12]  /*dce0*/  @P2 BRA `(.L_x_931) ;  /* 0x0000000000102947 */ /* 0x000fd80003800000 */
[----:B------:R-:W-:Y:S05]  /*dcf0*/  @!P1 BRA `(.L_x_931) ;  /* 0x00000000000c9947 */ /* 0x000fea0003800000 */
[----:B--2---:R-:W2:Y:S04]  /*dd00*/  LDG.E R5, desc[UR46][R2.64] ;  /* 0x0000002e02057981 */ /* 0x004ea8000c1e1900 */
[----:B-----5:R-:W2:Y:S02]  /*dd10*/  LDG.E R0, desc[UR46][R2.64+0x4] ;  /* 0x0000042e02007981 */ /* 0x020ea4000c1e1900 */
[----:B--2---:R-:W-:-:S07]  /*dd20*/  IMAD.IADD R0, R0, 0x1, -R5 ;  /* 0x0000000100007824 */ /* 0x004fce00078e0a05 */
.L_x_931:
[----:B------:R-:W-:Y:S01]  /*dd30*/  USHF.R.S32.HI UR4, URZ, 0x1f, UR42 ;  /* 0x0000001f3f047899 */ /* 0x000fe2000801142a */
[----:B------:R-:W-:Y:S01]  /*dd40*/  BSSY B1, `(.L_x_932) ;  /* 0x000001e000017945 */ /* 0x000fe20003800000 */
[----:B------:R-:W-:Y:S01]  /*dd50*/  USEL UR10, UR42, URZ, !UP0 ;  /* 0x0000003f2a0a7287 */ /* 0x000fe2000c000000 */
[----:B------:R-:W-:Y:S01]  /*dd60*/  SHF.R.S32.HI R8, RZ, 0x1f, R19 ;  /* 0x0000001fff087819 */ /* 0x000fe20000011413 */
[----:B------:R-:W-:Y:S01]  /*dd70*/  USEL UR9, UR4, URZ, !UP0 ;  /* 0x0000003f04097287 */ /* 0x000fe2000c000000 */
[----:B-----5:R-:W-:Y:S01]  /*dd80*/  SHF.R.S32.HI R6, RZ, 0x1f, R7 ;  /* 0x0000001fff067819 */ /* 0x020fe20000011407 */
[----:B------:R-:W-:Y:S10]  /*dd90*/  @P0 BRA `(.L_x_933) ;  /* 0x0000000000600947 */ /* 0x000ff40003800000 */
[----:B--2---:R-:W0:Y:S02]  /*dda0*/  S2R R2, SR_TID.X ;  /* 0x0000000000027919 */ /* 0x004e240000002100 */
[----:B0-----:R-:W-:-:S04]  /*ddb0*/  IMAD R2, R23, 0xc0, R2 ;  /* 0x000000c017027824 */ /* 0x001fc800078e0202 */
        /* <DEDUP_REMOVED lines=22> */
.L_x_933:
[----:B------:R-:W-:Y:S05]  /*df20*/  BSYNC B1 ;  /* 0x0000000000017941 */ /* 0x000fea0003800000 */
.L_x_932:
[----:B------:R-:W-:Y:S01]  /*df30*/  ULDC.64 UR12, c[0x0][0xaa0] ;  /* 0x0002a800000c7ab9 */ /* 0x000fe20000000a00 */
[----:B--2---:R-:W-:Y:S01]  /*df40*/  IMAD.MOV.U32 R2, RZ, RZ, R19 ;  /* 0x000000ffff027224 */ /* 0x004fe200078e0013 */
[----:B------:R-:W-:Y:S01]  /*df50*/  ULDC UR7, c[0x0][0xa8c] ;  /* 0x0002a30000077ab9 */ /* 0x000fe20000000800 */
[----:B0-----:R-:W-:Y:S01]  /*df60*/  IMAD.MOV.U32 R3, RZ, RZ, R8 ;  /* 0x000000ffff037224 */ /* 0x001fe200078e0008 */
[----:B------:R-:W-:Y:S01]  /*df70*/  ISETP.GE.AND P0, PT, R19, UR7, PT ;  /* 0x0000000713007c0c */ /* 0x000fe2000bf06270 */
[----:B------:R-:W-:Y:S01]  /*df80*/  IMAD R4, R6, UR12, RZ ;  /* 0x0000000c06047c24 */ /* 0x000fe2000f8e02ff */
[----:B------:R-:W-:Y:S01]  /*df90*/  BSSY B1, `(.L_x_934) ;  /* 0x0000027000017945 */ /* 0x000fe20003800000 */
[----:B------:R-:W-:-:S04]  /*dfa0*/  IMAD.WIDE.U32 R2, R7, UR12, R2 ;  /* 0x0000000c07027c25 */ /* 0x000fc8000f8e0002 */
[----:B------:R-:W-:Y:S01]  /*dfb0*/  IMAD R7, R7, UR13, R4 ;  /* 0x0000000d07077c24 */ /* 0x000fe2000f8e0204 */
[----:B------:R-:W-:Y:S01]  /*dfc0*/  ULDC.64 UR12, c[0x0][0xae0] ;  /* 0x0002b800000c7ab9 */ /* 0x000fe20000000a00 */
[----:B------:R-:W-:Y:S01]  /*dfd0*/  VIADD R4, R156, 0x30 ;  /* 0x000000309c047836 */ /* 0x000fe20000000000 */
[----:B------:R-:W-:Y:S01]  /*dfe0*/  UIMAD UR4, UR8, UR12, URZ ;  /* 0x0000000c080472a4 */ /* 0x000fe2000f8e023f */
[----:B------:R-:W-:Y:S02]  /*dff0*/  IMAD R5, R23, -0xc0, R0 ;  /* 0xffffff4017057824 */ /* 0x000fe400078e0200 */
[----:B------:R-:W-:Y:S01]  /*e000*/  IMAD.IADD R3, R3, 0x1, R7 ;  /* 0x0000000103037824 */ /* 0x000fe200078e0207 */
[----:B------:R-:W-:Y:S01]  /*e010*/  UIMAD UR4, UR41, UR13, UR4 ;  /* 0x0000000d290472a4 */ /* 0x000fe2000f8e0204 */
[----:B------:R-:W-:Y:S01]  /*e020*/  IMAD.U32 R7, RZ, RZ, UR12 ;  /* 0x0000000cff077e24 */ /* 0x000fe2000f8e00ff */
[----:B------:R-:W-:Y:S01]  /*e030*/  ISETP.GE.OR P3, PT, R4, R5, P0 ;  /* 0x000000050400720c */ /* 0x000fe20000766670 */
[C---:B------:R-:W-:Y:S01]  /*e040*/  VIADD R0, R156.reuse, 0x60 ;  /* 0x000000609c007836 */ /* 0x040fe20000000000 */
[----:B------:R-:W-:Y:S01]  /*e050*/  ULDC.64 UR12, c[0x0][0xae8] ;  /* 0x0002ba00000c7ab9 */ /* 0x000fe20000000a00 */
[----:B------:R-:W-:-:S02]  /*e060*/  VIADD R4, R156, 0x90 ;  /* 0x000000909c047836 */ /* 0x000fc40000000000 */
[----:B------:R-:W-:Y:S01]  /*e070*/  IMAD.WIDE.U32 R2, R7, UR41, R2 ;  /* 0x0000002907027c25 */ /* 0x000fe2000f8e0002 */
[-C--:B------:R-:W-:Y:S02]  /*e080*/  ISETP.GE.OR P1, PT, R0, R5.reuse, P0 ;  /* 0x000000050000720c */ /* 0x080fe40000726670 */
[-C--:B------:R-:W-:Y:S01]  /*e090*/  ISETP.GE.OR P2, PT, R4, R5.reuse, P0 ;  /* 0x000000050400720c */ /* 0x080fe20000746670 */
[----:B------:R-:W-:Y:S01]  /*e0a0*/  VIADD R3, R3, UR4 ;  /* 0x0000000403037c36 */ /* 0x000fe20008000000 */
[----:B------:R-:W-:Y:S01]  /*e0b0*/  ISETP.GE.OR P0, PT, R156, R5, P0 ;  /* 0x000000059c00720c */ /* 0x000fe20000706670 */
[----:B------:R-:W-:Y:S02]  /*e0c0*/  UIMAD UR4, UR9, UR12, URZ ;  /* 0x0000000c090472a4 */ /* 0x000fe4000f8e023f */
[----:B------:R-:W-:Y:S01]  /*e0d0*/  IMAD.U32 R9, RZ, RZ, UR12 ;  /* 0x0000000cff097e24 */ /* 0x000fe2000f8e00ff */
[--C-:B------:R-:W-:Y:S01]  /*e0e0*/  SHF.R.S32.HI R7, RZ, 0x1f, R156.reuse ;  /* 0x0000001fff077819 */ /* 0x100fe2000001149c */
[----:B------:R-:W-:Y:S01]  /*e0f0*/  IMAD.MOV.U32 R6, RZ, RZ, R156 ;  /* 0x000000ffff067224 */ /* 0x000fe200078e009c */
[----:B------:R-:W-:-:S02]  /*e100*/  UIMAD UR4, UR10, UR13, UR4 ;  /* 0x0000000d0a0472a4 */ /* 0x000fc4000f8e0204 */
        /* <DEDUP_REMOVED lines=15> */
.L_x_935:
[----:B------:R-:W-:Y:S05]  /*e200*/  BSYNC B1 ;  /* 0x0000000000017941 */ /* 0x000fea0003800000 */
.L_x_934:
[----:B------:R-:W-:Y:S04]  /*e210*/  BSSY B1, `(.L_x_936) ;  /* 0x000000f000017945 */ /* 0x000fe80003800000 */
[----:B------:R-:W-:Y:S05]  /*e220*/  @P3 BRA `(.L_x_937) ;  /* 0x0000000000343947 */ /* 0x000fea0003800000 */
[----:B0-----:R-:W-:Y:S01]  /*e230*/  IADD3 R9, P0, R6, 0x30, RZ ;  /* 0x0000003006097810 */ /* 0x001fe20007f1e0ff */
        /* <DEDUP_REMOVED lines=12> */
.L_x_937:
[----:B------:R-:W-:Y:S05]  /*e300*/  BSYNC B1 ;  /* 0x0000000000017941 */ /* 0x000fea0003800000 */
.L_x_936:
[----:B------:R-:W-:Y:S04]  /*e310*/  BSSY B1, `(.L_x_938) ;  /* 0x000000f000017945 */ /* 0x000fe80003800000 */
[----:B------:R-:W-:Y:S05]  /*e320*/  @P1 BRA `(.L_x_939) ;  /* 0x0000000000341947 */ /* 0x000fea0003800000 */
[----:B01----:R-:W-:Y:S01]  /*e330*/  IADD3 R9, P0, R6, 0x60, RZ ;  /* 0x0000006006097810 */ /* 0x003fe20007f1e0ff */
        /* <DEDUP_REMOVED lines=12> */
.L_x_939:
[----:B------:R-:W-:Y:S05]  /*e400*/  BSYNC B1 ;  /* 0x0000000000017941 */ /* 0x000fea0003800000 */
.L_x_938:
        /* <DEDUP_REMOVED lines=14> */
.L_x_930:
[----:B------:R-:W-:Y:S05]  /*e4f0*/  BSYNC B0 ;  /* 0x0000000000007941 */ /* 0x000fea0003800000 */
.L_x_921:
[----:B------:R-:W-:Y:S02]  /*e500*/  ULDC UR4, c[0x0][0xc14] ;  /* 0x0003050000047ab9 */ /* 0x000fe40000000800 */
[----:B------:R-:W-:-:S06]  /*e510*/  UISETP.GE.AND UP0, UPT, UR5, UR4, UPT ;  /* 0x000000040500728c */ /* 0x000fcc000bf06270 */
[----:B------:R-:W-:-:S13]  /*e520*/  PLOP3.LUT P0, PT, PT, PT, UP0, 0x80, 0x0 ;  /* 0x000000000000781c */ /* 0x000fda0003f0f008 */
[----:B------:R-:W-:Y:S05]  /*e530*/  @!P0 BRA `(.L_x_940) ;  /* 0xffffff28001c8947 */ /* 0x000fea000383ffff */
[----:B------:R-:W-:Y:S05]  /*e540*/  EXIT ;  /* 0x000000000000794d */ /* 0x000fea0003800000 */
.L_x_839:
        /* <DEDUP_REMOVED lines=37> */
[----:B0-----:R-:W-:Y:S01]  /*e7a0*/  SEL R3, R6, RZ, P0 ;  /* 0x000000ff06037207 */ /* 0x001fe20000000000 */
[----:B------:R-:W-:Y:S01]  /*e7b0*/  IMAD.MOV.U32 R6, RZ, RZ, RZ ;  /* 0x000000ffff067224 */ /* 0x000fe200078e00ff */
[----:B------:R-:W-:-:S03]  /*e7c0*/  ISETP.GE.U32.AND P0, PT, R27, 0x8, PT ;  /* 0x000000081b00780c */ /* 0x000fc60003f06070 */
[----:B------:R-:W-:-:S05]  /*e7d0*/  IMAD.IADD R3, R4, 0x1, R3 ;  /* 0x0000000104037824 */ /* 0x000fca00078e0203 */
        /* <DEDUP_REMOVED lines=20> */
.L_x_945:
        /* <DEDUP_REMOVED lines=13> */
.L_x_944:
[----:B------:R-:W-:Y:S05]  /*e9f0*/  BSYNC B0 ;  /* 0x0000000000007941 */ /* 0x000fea0003800000 */
.L_x_943:
        /* <DEDUP_REMOVED lines=25> */
[----:B------:R-:W-:-:S07]  /*eb90*/  IMAD.MOV.U32 R5, RZ, RZ, R7 ;  /* 0x000000ffff057224 */ /* 0x000fce00078e0007 */
.L_x_941:
[----:B------:R-:W-:-:S04]  /*eba0*/  IMAD.IADD R11, R4, 0x1, -R3 ;  /* 0x00000001040b7824 */ /* 0x000fc800078e0a03 */
[----:B------:R-:W-:-:S05]  /*ebb0*/  IMAD R2, R5, UR4, R11 ;  /* 0x0000000405027c24 */ /* 0x000fca000f8e020b */
[----:B------:R-:W-:Y:S02]  /*ebc0*/  ISETP.GT.AND P0, PT, R2, UR6, PT ;  /* 0x0000000602007c0c */ /* 0x000fe4000bf04270 */
[----:B------:R-:W0:Y:S11]  /*ebd0*/  LDC.64 R2, c[0x0][0xc68] ;  /* 0x00031a00ff027b82 */ /* 0x000e360000000a00 */
[----:B------:R-:W-:-:S04]  /*ebe0*/  VOTE.ANY R8, PT, !P0 ;  /* 0x0000000000087806 */ /* 0x000fc800040e0100 */
[----:B------:R-:W1:Y:S02]  /*ebf0*/  POPC R13, R8 ;  /* 0x00000008000d7309 */ /* 0x000e640000000000 */
[----:B-1----:R-:W-:-:S04]  /*ec00*/  IMAD.IADD R19, R13, 0x1, R6 ;  /* 0x000000010d137824 */ /* 0x002fc800078e0206 */
[----:B0-----:R-:W-:-:S05]  /*ec10*/  IMAD.WIDE R2, R19, 0x4, R2 ;  /* 0x0000000413027825 */ /* 0x001fca00078e0202 */
[----:B------:R-:W2:Y:S01]  /*ec20*/  LDG.E R7, desc[UR46][R2.64] ;  /* 0x0000002e02077981 */ /* 0x000ea2000c1e1900 */
[----:B------:R-:W-:-:S03]  /*ec30*/  ISETP.NE.AND P0, PT, R8, RZ, PT ;  /* 0x000000ff0800720c */ /* 0x000fc60003f05270 */
[----:B------:R-:W2:Y:S02]  /*ec40*/  SHFL.IDX PT, R0, R0, R13, 0x1f ;  /* 0x00001f0d00007589 */ /* 0x000ea400000e0000 */
[----:B--2---:R-:W-:-:S05]  /*ec50*/  IMAD R4, R0, R7, RZ ;  /* 0x0000000700047224 */ /* 0x004fca00078e02ff */
[----:B------:R-:W-:-:S04]  /*ec60*/  IABS R6, R4 ;  /* 0x0000000400067213 */ /* 0x000fc80000000000 */
[----:B------:R-:W0:Y:S08]  /*ec70*/  I2F.RP R9, R6 ;  /* 0x0000000600097306 */ /* 0x000e300000209400 */
[----:B0-----:R-:W0:Y:S02]  /*ec80*/  MUFU.RCP R9, R9 ;  /* 0x0000000900097308 */ /* 0x001e240000001000 */
[----:B0-----:R-:W-:-:S06]  /*ec90*/  VIADD R10, R9, 0xffffffe ;  /* 0x0ffffffe090a7836 */ /* 0x001fcc0000000000 */
[----:B------:R0:W1:Y:S01]  /*eca0*/  F2I.FTZ.U32.TRUNC.NTZ R3, R10 ;  /* 0x0000000a00037305 */ /* 0x000062000021f000 */
[----:B------:R-:W-:Y:S05]  /*ecb0*/  @!P0 BRA `(.L_x_946) ;  /* 0x0000000000088947 */ /* 0x000fea0003800000 */
[----:B------:R-:W-:-:S06]  /*ecc0*/  VIADD R16, R13, 0xffffffff ;  /* 0xffffffff0d107836 */ /* 0x000fcc0000000000 */
[----:B------:R2:W3:Y:S02]  /*ecd0*/  SHFL.IDX PT, R16, R5, R16, 0x1f ;  /* 0x00001f1005107589 */ /* 0x0004e400000e0000 */
.L_x_946:
[----:B---3--:R-:W-:Y:S01]  /*ece0*/  IMAD R16, R16, UR4, R11 ;  /* 0x0000000410107c24 */ /* 0x008fe2000f8e020b */
[----:B------:R-:W-:Y:S01]  /*ecf0*/  IABS R2, R4 ;  /* 0x0000000400027213 */ /* 0x000fe20000000000 */
[----:B-1----:R-:W-:-:S03]  /*ed00*/  IMAD.MOV R9, RZ, RZ, -R3 ;  /* 0x000000ffff097224 */ /* 0x002fc600078e0a03 */
[----:B--2---:R-:W-:Y:S01]  /*ed10*/  IADD3 R5, -R16, UR6, RZ ;  /* 0x0000000610057c10 */ /* 0x004fe2000fffe1ff */
[----:B0-----:R-:W-:Y:S02]  /*ed20*/  IMAD.MOV R10, RZ, RZ, -R2 ;  /* 0x000000ffff0a7224 */ /* 0x001fe400078e0a02 */
[----:B------:R-:W-:Y:S01]  /*ed30*/  IMAD R9, R9, R6, RZ ;  /* 0x0000000609097224 */ /* 0x000fe200078e02ff */
[----:B------:R-:W-:Y:S01]  /*ed40*/  IABS R8, R5 ;  /* 0x0000000500087213 */ /* 0x000fe20000000000 */
[----:B------:R-:W-:-:S04]  /*ed50*/  IMAD.MOV.U32 R2, RZ, RZ, RZ ;  /* 0x000000ffff027224 */ /* 0x000fc800078e00ff */
[----:B------:R-:W-:-:S04]  /*ed60*/  IMAD.HI.U32 R2, R3, R9, R2 ;  /* 0x0000000903027227 */ /* 0x000fc800078e0002 */
[----:B------:R-:W-:Y:S02]  /*ed70*/  IMAD.MOV.U32 R3, RZ, RZ, R8 ;  /* 0x000000ffff037224 */ /* 0x000fe400078e0008 */
[----:B------:R-:W-:Y:S02]  /*ed80*/  IMAD.MOV.U32 R8, RZ, RZ, R10 ;  /* 0x000000ffff087224 */ /* 0x000fe400078e000a */
[----:B------:R-:W-:-:S04]  /*ed90*/  IMAD.HI.U32 R2, R2, R3, RZ ;  /* 0x0000000302027227 */ /* 0x000fc800078e00ff */
[----:B------:R-:W-:-:S05]  /*eda0*/  IMAD R3, R2, R8, R3 ;  /* 0x0000000802037224 */ /* 0x000fca00078e0203 */
[----:B------:R-:W-:-:S13]  /*edb0*/  ISETP.GT.U32.AND P0, PT, R6, R3, PT ;  /* 0x000000030600720c */ /* 0x000fda0003f04070 */
[----:B------:R-:W-:Y:S02]  /*edc0*/  @!P0 IMAD.IADD R3, R3, 0x1, -R6 ;  /* 0x0000000103038824 */ /* 0x000fe400078e0a06 */
[----:B------:R-:W-:-:S03]  /*edd0*/  @!P0 VIADD R2, R2, 0x1 ;  /* 0x0000000102028836 */ /* 0x000fc60000000000 */
[----:B------:R-:W-:Y:S02]  /*ede0*/  ISETP.GE.U32.AND P0, PT, R3, R6, PT ;  /* 0x000000060300720c */ /* 0x000fe40003f06070 */
[----:B------:R-:W-:-:S11]  /*edf0*/  LOP3.LUT R3, R5, R4, RZ, 0x3c, !PT ;  /* 0x0000000405037212 */ /* 0x000fd600078e3cff */
[----:B------:R-:W-:Y:S01]  /*ee00*/  @P0 VIADD R2, R2, 0x1 ;  /* 0x0000000102020836 */ /* 0x000fe20000000000 */
[----:B------:R-:W-:-:S13]  /*ee10*/  ISETP.GE.AND P0, PT, R3, RZ, PT ;  /* 0x000000ff0300720c */ /* 0x000fda0003f06270 */
[----:B------:R-:W-:Y:S01]  /*ee20*/  @!P0 IMAD.MOV R2, RZ, RZ, -R2 ;  /* 0x000000ffff028224 */ /* 0x000fe200078e0a02 */
[----:B------:R-:W-:-:S13]  /*ee30*/  ISETP.NE.AND P0, PT, R4, RZ, PT ;  /* 0x000000ff0400720c */ /* 0x000fda0003f05270 */
[----:B------:R-:W-:-:S05]  /*ee40*/  @!P0 LOP3.LUT R2, RZ, R4, RZ, 0x33, !PT ;  /* 0x00000004ff028212 */ /* 0x000fca00078e33ff */
[----:B------:R-:W-:Y:S02]  /*ee50*/  IMAD R6, R7, R2, RZ ;  /* 0x0000000207067224 */ /* 0x000fe400078e02ff */
[----:B------:R-:W-:Y:S02]  /*ee60*/  IMAD.MOV R2, RZ, RZ, -R2 ;  /* 0x000000ffff027224 */ /* 0x000fe400078e0a02 */
[----:B------:R-:W-:Y:S02]  /*ee70*/  IMAD.MOV R8, RZ, RZ, -R6 ;  /* 0x000000ffff087224 */ /* 0x000fe400078e0a06 */
[----:B------:R-:W-:Y:S02]  /*ee80*/  IMAD R4, R4, R2, R5 ;  /* 0x0000000204047224 */ /* 0x000fe400078e0205 */
[----:B------:R-:W-:Y:S01]  /*ee90*/  IMAD.MOV.U32 R2, RZ, RZ, RZ ;  /* 0x000000ffff027224 */ /* 0x000fe200078e00ff */
[----:B------:R-:W-:Y:S02]  /*eea0*/  VIADDMNMX R7, R8, UR4, R7, PT ;  /* 0x0000000408077c46 */ /* 0x000fe4000b800107 */
[----:B------:R-:W-:-:S02]  /*eeb0*/  IABS R11, R4 ;  /* 0x00000004000b7213 */ /* 0x000fc40000000000 */
[----:B------:R-:W-:-:S04]  /*eec0*/  IABS R8, R7 ;  /* 0x0000000700087213 */ /* 0x000fc80000000000 */
[----:B------:R-:W0:Y:S08]  /*eed0*/  I2F.RP R9, R8 ;  /* 0x0000000800097306 */ /* 0x000e300000209400 */
[----:B0-----:R-:W0:Y:S02]  /*eee0*/  MUFU.RCP R9, R9 ;  /* 0x0000000900097308 */ /* 0x001e240000001000 */
[----:B0-----:R-:W-:-:S06]  /*eef0*/  VIADD R3, R9, 0xffffffe ;  /* 0x0ffffffe09037836 */ /* 0x001fcc0000000000 */
[----:B------:R-:W0:Y:S02]  /*ef00*/  F2I.FTZ.U32.TRUNC.NTZ R3, R3 ;  /* 0x0000000300037305 */ /* 0x000e24000021f000 */
[----:B0-----:R-:W-:-:S04]  /*ef10*/  IMAD.MOV R10, RZ, RZ, -R3 ;  /* 0x000000ffff0a7224 */ /* 0x001fc800078e0a03 */
[----:B------:R-:W-:Y:S01]  /*ef20*/  IMAD.MOV.U32 R5, RZ, RZ, R10 ;  /* 0x000000ffff057224 */ /* 0x000fe200078e000a */
[----:B------:R-:W-:-:S03]  /*ef30*/  IABS R10, R7 ;  /* 0x00000007000a7213 */ /* 0x000fc60000000000 */
[----:B------:R-:W-:-:S04]  /*ef40*/  IMAD R5, R5, R8, RZ ;  /* 0x0000000805057224 */ /* 0x000fc800078e02ff */
[----:B------:R-:W-:-:S04]  /*ef50*/  IMAD.HI.U32 R2, R3, R5, R2 ;  /* 0x0000000503027227 */ /* 0x000fc800078e0002 */
[----:B------:R-:W-:Y:S02]  /*ef60*/  IMAD.MOV R3, RZ, RZ, -R10 ;  /* 0x000000ffff037224 */ /* 0x000fe400078e0a0a */
        /* <DEDUP_REMOVED lines=8> */
[----:B------:R-:W-:Y:S01]  /*eff0*/  ISETP.GE.AND P0, PT, R3, RZ, PT ;  /* 0x000000ff0300720c */ /* 0x000fe20003f06270 */
[----:B------:R-:W-:-:S12]  /*f000*/  IMAD.IADD R3, R4, 0x1, R6 ;  /* 0x0000000104037824 */ /* 0x000fd800078e0206 */
[----:B------:R-:W-:Y:S01]  /*f010*/  @!P0 IMAD.MOV R2, RZ, RZ, -R2 ;  /* 0x000000ffff028224 */ /* 0x000fe200078e0a02 */
[----:B------:R-:W-:-:S13]  /*f020*/  ISETP.NE.AND P0, PT, R7, RZ, PT ;  /* 0x000000ff0700720c */ /* 0x000fda0003f05270 */
[----:B------:R-:W-:Y:S01]  /*f030*/  @!P0 LOP3.LUT R2, RZ, R7, RZ, 0x33, !PT ;  /* 0x00000007ff028212 */ /* 0x000fe200078e33ff */
[----:B------:R-:W-:-:S03]  /*f040*/  IMAD.MOV R7, RZ, RZ, -R7 ;  /* 0x000000ffff077224 */ /* 0x000fc600078e0a07 */
[----:B------:R-:W-:Y:S01]  /*f050*/  LOP3.LUT R17, RZ, R2, RZ, 0x33, !PT ;  /* 0x00000002ff117212 */ /* 0x000fe200078e33ff */
[----:B------:R-:W-:-:S04]  /*f060*/  IMAD R18, R2, R7, R3 ;  /* 0x0000000702127224 */ /* 0x000fc800078e0203 */
[----:B------:R-:W-:Y:S01]  /*f070*/  IMAD.IADD R17, R0, 0x1, R17 ;  /* 0x0000000100117824 */ /* 0x000fe200078e0211 */
[----:B------:R-:W-:Y:S06]  /*f080*/  BRA `(.L_x_947) ;  /* 0x00000000000c7947 */ /* 0x000fec0003800000 */
.L_x_942:
[----:B------:R-:W-:Y:S02]  /*f090*/  IMAD.MOV.U32 R17, RZ, RZ, RZ ;  /* 0x000000ffff117224 */ /* 0x000fe400078e00ff */
[----:B------:R-:W-:Y:S02]  /*f0a0*/  IMAD.U32 R16, RZ, RZ, UR6 ;  /* 0x00000006ff107e24 */ /* 0x000fe4000f8e00ff */
[----:B------:R-:W-:-:S07]  /*f0b0*/  IMAD.MOV.U32 R18, RZ, RZ, RZ ;  /* 0x000000ffff127224 */ /* 0x000fce00078e00ff */
.L_x_947:
[----:B------:R-:W-:Y:S01]  /*f0c0*/  ISETP.NE.AND P0, PT, R27, RZ, PT ;  /* 0x000000ff1b00720c */ /* 0x000fe20003f05270 */
[----:B------:R-:W-:Y:S02]  /*f0d0*/  IMAD.MOV.U32 R24, RZ, RZ, 0x1 ;  /* 0x00000001ff187424 */ /* 0x000fe400078e00ff */
[----:B------:R-:W-:Y:S02]  /*f0e0*/  IMAD.MOV.U32 R22, RZ, RZ, RZ ;  /* 0x000000ffff167224 */ /* 0x000fe400078e00ff */
[----:B------:R-:W-:-:S08]  /*f0f0*/  IMAD.MOV.U32 R29, RZ, RZ, RZ ;  /* 0x000000ffff1d7224 */ /* 0x000fd000078e00ff */
[----:B------:R-:W0:Y:S01]  /*f100*/  @!P0 S2R R3, SR_CgaCtaId ;  /* 0x0000000000038919 */ /* 0x000e220000008800 */
[----:B------:R-:W-:-:S04]  /*f110*/  @!P0 MOV R0, 0x400 ;  /* 0x0000040000008802 */ /* 0x000fc80000000f00 */
[----:B0-----:R-:W-:-:S05]  /*f120*/  @!P0 LEA R0, R3, R0, 0x18 ;  /* 0x0000000003008211 */ /* 0x001fca00078ec0ff */
[----:B------:R0:W-:Y:S01]  /*f130*/  @!P0 STS.128 [R0+0x168d0], R16 ;  /* 0x0168d01000008388 */ /* 0x0001e20000000c00 */
[----:B------:R-:W-:Y:S06]  /*f140*/  BAR.ARV 0x5, 0x1a0 ;  /* 0x0146800000007b1d */ /* 0x000fec0000002000 */
[----:B------:R-:W-:-:S13]  /*f150*/  ISETP.GE.AND P0, PT, R19, UR5, PT ;  /* 0x0000000513007c0c */ /* 0x000fda000bf06270 */
[----:B------:R-:W-:Y:S05]  /*f160*/  @P0 BRA `(.L_x_948) ;  /* 0x0000003400800947 */ /* 0x000fea0003800000 */
[----:B------:R-:W-:Y:S01]  /*f170*/  IMAD.MOV.U32 R24, RZ, RZ, 0x1 ;  /* 0x00000001ff187424 */ /* 0x000fe200078e00ff */
[----:B------:R-:W-:Y:S01]  /*f180*/  ULDC UR37, c[0x0][0xc] ;  /* 0x0000030000257ab9 */ /* 0x000fe20000000800 */
[----:B------:R-:W-:Y:S01]  /*f190*/  IMAD.MOV.U32 R29, RZ, RZ, RZ ;  /* 0x000000ffff1d7224 */ /* 0x000fe200078e00ff */
[----:B------:R-:W-:Y:S01]  /*f1a0*/  ULDC.64 UR38, c[0x0][0x198] ;  /* 0x0000660000267ab9 */ /* 0x000fe20000000a00 */
[----:B------:R-:W-:-:S07]  /*f1b0*/  IMAD.MOV.U32 R22, RZ, RZ, RZ ;  /* 0x000000ffff167224 */ /* 0x000fce00078e00ff */
.L_x_1021:
[----:B------:R-:W-:Y:S05]  /*f1c0*/  YIELD ;  /* 0x0000000000007946 */ /* 0x000fea0003800000 */
[----:B------:R-:W-:Y:S01]  /*f1d0*/  ULDC.64 UR4, c[0x0][0xa28] ;  /* 0x00028a0000047ab9 */ /* 0x000fe20000000a00 */
[----:B0-----:R-:W-:Y:S01]  /*f1e0*/  IMAD.MOV.U32 R0, RZ, RZ, RZ ;  /* 0x000000ffff007224 */ /* 0x001fe200078e00ff */
[----:B------:R-:W-:-:S04]  /*f1f0*/  ISETP.NE.U32.AND P0, PT, RZ, UR4, PT ;  /* 0x00000004ff007c0c */ /* 0x000fc8000bf05070 */
[----:B------:R-:W-:Y:S01]  /*f200*/  ISETP.NE.AND.EX P0, PT, RZ, UR5, PT, P0 ;  /* 0x00000005ff007c0c */ /* 0x000fe2000bf05300 */
[----:B------:R-:W-:-:S12]  /*f210*/  ULDC.64 UR4, c[0x0][0xa00] ;  /* 0x0002800000047ab9 */ /* 0x000fd80000000a00 */
[----:B-1----:R-:W0:Y:S01]  /*f220*/  @P0 LDC.64 R2, c[0x0][0xa28] ;  /* 0x00028a00ff020b82 */ /* 0x002e220000000a00 */
[----:B------:R-:W-:Y:S01]  /*f230*/  ISETP.NE.U32.AND P2, PT, RZ, UR4, PT ;  /* 0x00000004ff007c0c */ /* 0x000fe2000bf45070 */
[----:B0-----:R-:W-:-:S05]  /*f240*/  @P0 IMAD.WIDE R2, R19, 0x4, R2 ;  /* 0x0000000413020825 */ /* 0x001fca00078e0202 */
[----:B------:R0:W5:Y:S01]  /*f250*/  @P0 LDG.E R0, desc[UR46][R2.64] ;  /* 0x0000002e02000981 */ /* 0x000162000c1e1900 */
[----:B------:R-:W-:Y:S01]  /*f260*/  ISETP.NE.AND.EX P2, PT, RZ, UR5, PT, P2 ;  /* 0x00000005ff007c0c */ /* 0x000fe2000bf45320 */
[----:B------:R-:W-:Y:S01]  /*f270*/  IMAD.MOV.U32 R4, RZ, RZ, RZ ;  /* 0x000000ffff047224 */ /* 0x000fe200078e00ff */
[----:B------:R-:W-:Y:S01]  /*f280*/  ULDC.64 UR4, c[0x0][0xa18] ;  /* 0x0002860000047ab9 */ /* 0x000fe20000000a00 */
[----:B0-----:R-:W0:Y:S02]  /*f290*/  LDC.64 R2, c[0x0][0xa00] ;  /* 0x00028000ff027b82 */ /* 0x001e240000000a00 */
[----:B0-----:R-:W-:-:S08]  /*f2a0*/  IMAD.WIDE R2, R19, 0x4, R2 ;  /* 0x0000000413027825 */ /* 0x001fd000078e0202 */
[----:B------:R-:W2:Y:S01]  /*f2b0*/  @P2 LDG.E R4, desc[UR46][R2.64] ;  /* 0x0000002e02042981 */ /* 0x000ea2000c1e1900 */
[----:B------:R-:W-:Y:S01]  /*f2c0*/  ISETP.NE.U32.AND P1, PT, RZ, UR4, PT ;  /* 0x00000004ff007c0c */ /* 0x000fe2000bf25070 */
[----:B------:R-:W-:Y:S02]  /*f2d0*/  ULDC UR6, c[0x0][0x288] ;  /* 0x0000a20000067ab9 */ /* 0x000fe40000000800 */
[----:B------:R-:W-:Y:S01]  /*f2e0*/  IMAD.U32 R6, RZ, RZ, UR6 ;  /* 0x00000006ff067e24 */ /* 0x000fe2000f8e00ff */
[----:B------:R-:W-:Y:S01]  /*f2f0*/  ISETP.NE.AND.EX P1, PT, RZ, UR5, PT, P1 ;  /* 0x00000005ff007c0c */ /* 0x000fe2000bf25310 */
[----:B------:R-:W-:Y:S01]  /*f300*/  ULDC.64 UR4, c[0x0][0x3f8] ;  /* 0x0000fe0000047ab9 */ /* 0x000fe20000000a00 */
[----:B------:R-:W-:Y:S01]  /*f310*/  ULDC.64 UR6, c[0x0][0xa08] ;  /* 0x0002820000067ab9 */ /* 0x000fe20000000a00 */
[----:B------:R-:W-:-:S03]  /*f320*/  UISETP.NE.U32.AND UP0, UPT, UR4, URZ, UPT ;  /* 0x0000003f0400728c */ /* 0x000fc6000bf05070 */
[----:B------:R-:W-:Y:S01]  /*f330*/  ULDC UR4, c[0x0][0x404] ;  /* 0x0001010000047ab9 */ /* 0x000fe20000000800 */
[----:B--2---:R0:W-:Y:S06]  /*f340*/  STL [R1], R4 ;  /* 0x0000000401007387 */ /* 0x0041ec0000100800 */
[----:B0-----:R-:W0:Y:S02]  /*f350*/  @P1 LDC.64 R4, c[0x0][0xa18] ;  /* 0x00028600ff041b82 */ /* 0x001e240000000a00 */
[----:B0-----:R-:W-:-:S05]  /*f360*/  @P1 IMAD.WIDE R4, R19, 0x4, R4 ;  /* 0x0000000413041825 */ /* 0x001fca00078e0204 */
[----:B------:R0:W5:Y:S01]  /*f370*/  @P1 LDG.E R6, desc[UR46][R4.64] ;  /* 0x0000002e04061981 */ /* 0x000162000c1e1900 */
[----:B------:R-:W-:Y:S01]  /*f380*/  UISETP.NE.AND.EX UP0, UPT, UR5, URZ, UPT, UP0 ;  /* 0x0000003f0500728c */ /* 0x000fe2000bf05300 */
[----:B------:R-:W-:Y:S02]  /*f390*/  ISETP.NE.U32.AND P0, PT, RZ, UR6, PT ;  /* 0x00000006ff007c0c */ /* 0x000fe4000bf05070 */
[----:B------:R-:W-:Y:S01]  /*f3a0*/  ULDC UR5, c[0x0][0x2e0] ;  /* 0x0000b80000057ab9 */ /* 0x000fe20000000800 */
[----:B------:R-:W-:Y:S01]  /*f3b0*/  USEL UR4, UR4, 0x1, UP0 ;  /* 0x0000000104047887 */ /* 0x000fe20008000000 */
[----:B------:R-:W-:-:S03]  /*f3c0*/  ISETP.NE.AND.EX P0, PT, RZ, UR7, PT, P0 ;  /* 0x00000007ff007c0c */ /* 0x000fc6000bf05300 */
[----:B------:R-:W-:-:S06]  /*f3d0*/  UIMAD UR4, UR4, UR5, URZ ;  /* 0x00000005040472a4 */ /* 0x000fcc000f8e023f */
[----:B------:R-:W-:Y:S01]  /*f3e0*/  IMAD.U32 R7, RZ, RZ, UR4 ;  /* 0x00000004ff077e24 */ /* 0x000fe2000f8e00ff */
[----:B0--3--:R-:W-:Y:S06]  /*f3f0*/  @P1 BRA `(.L_x_949) ;  /* 0x0000000000101947 */ /* 0x009fec0003800000 */
[----:B------:R-:W-:Y:S05]  /*f400*/  @!P2 BRA `(.L_x_949) ;  /* 0x00000000000ca947 */ /* 0x000fea0003800000 */
[----:B------:R-:W2:Y:S04]  /*f410*/  LDG.E R5, desc[UR46][R2.64] ;  /* 0x0000002e02057981 */ /* 0x000ea8000c1e1900 */
[----:B-----5:R-:W2:Y:S02]  /*f420*/  LDG.E R6, desc[UR46][R2.64+0x4] ;  /* 0x0000042e02067981 */ /* 0x020ea4000c1e1900 */
[----:B--2---:R-:W-:-:S07]  /*f430*/  IMAD.IADD R6, R6, 0x1, -R5 ;  /* 0x0000000106067824 */ /* 0x004fce00078e0a05 */
.L_x_949:
[----:B------:R-:W0:Y:S01]  /*f440*/  LDC.64 R2, c[0x0][0xa08] ;  /* 0x00028200ff027b82 */ /* 0x000e220000000a00 */
[----:B------:R-:W-:Y:S01]  /*f450*/  IMAD.MOV.U32 R23, RZ, RZ, RZ ;  /* 0x000000ffff177224 */ /* 0x000fe200078e00ff */
[----:B------:R-:W-:Y:S01]  /*f460*/  ULDC.64 UR4, c[0x0][0xa20] ;  /* 0x0002880000047ab9 */ /* 0x000fe20000000a00 */
[----:B0-----:R-:W-:-:S05]  /*f470*/  IMAD.WIDE R2, R19, 0x4, R2 ;  /* 0x0000000413027825 */ /* 0x001fca00078e0202 */
[----:B------:R-:W2:Y:S01]  /*f480*/  @P0 LDG.E R23, desc[UR46][R2.64] ;  /* 0x0000002e02170981 */ /* 0x000ea2000c1e1900 */
[----:B------:R-:W-:-:S04]  /*f490*/  ISETP.NE.U32.AND P1, PT, RZ, UR4, PT ;  /* 0x00000004ff007c0c */ /* 0x000fc8000bf25070 */
[----:B------:R-:W-:Y:S01]  /*f4a0*/  ISETP.NE.AND.EX P1, PT, RZ, UR5, PT, P1 ;  /* 0x00000005ff007c0c */ /* 0x000fe2000bf25310 */
[----:B--2--5:R-:W-:-:S12]  /*f4b0*/  IMAD.IADD R23, R23, 0x1, R0 ;  /* 0x0000000117177824 */ /* 0x024fd800078e0200 */
[----:B------:R-:W-:Y:S05]  /*f4c0*/  @!P1 BRA `(.L_x_950) ;  /* 0x0000000000109947 */ /* 0x000fea0003800000 */
[----:B------:R-:W0:Y:S02]  /*f4d0*/  LDC.64 R2, c[0x0][0xa20] ;  /* 0x00028800ff027b82 */ /* 0x000e240000000a00 */
[----:B0-----:R-:W-:-:S05]  /*f4e0*/  IMAD.WIDE R2, R19, 0x4, R2 ;  /* 0x0000000413027825 */ /* 0x001fca00078e0202 */
[----:B------:R0:W5:Y:S01]  /*f4f0*/  LDG.E R7, desc[UR46][R2.64] ;  /* 0x0000002e02077981 */ /* 0x000162000c1e1900 */
[----:B------:R-:W-:Y:S05]  /*f500*/  BRA `(.L_x_951) ;  /* 0x0000000000107947 */ /* 0x000fea0003800000 */
.L_x_950:
[----:B------:R-:W-:Y:S05]  /*f510*/  @!P0 BRA `(.L_x_951) ;  /* 0x00000000000c8947 */ /* 0x000fea0003800000 */
[----:B------:R-:W2:Y:S04]  /*f520*/  LDG.E R4, desc[UR46][R2.64] ;  /* 0x0000002e02047981 */ /* 0x000ea8000c1e1900 */
[----:B------:R-:W2:Y:S02]  /*f530*/  LDG.E R7, desc[UR46][R2.64+0x4] ;  /* 0x0000042e02077981 */ /* 0x000ea4000c1e1900 */
[----:B--2---:R-:W-:-:S07]  /*f540*/  IMAD.IADD R7, R7, 0x1, -R4 ;  /* 0x0000000107077824 */ /* 0x004fce00078e0a04 */
.L_x_951:
[----:B0-----:R-:W0:Y:S01]  /*f550*/  LDC.64 R2, c[0x0][0x9e0] ;  /* 0x00027800ff027b82 */ /* 0x001e220000000a00 */
[----:B------:R-:W-:Y:S02]  /*f560*/  IMAD R5, R17, 0xc0, RZ ;  /* 0x000000c011057824 */ /* 0x000fe400078e02ff */
[----:B-----5:R-:W-:-:S03]  /*f570*/  IMAD.IADD R0, R7, 0x1, -R0 ;  /* 0x0000000107007824 */ /* 0x020fc600078e0a00 */
[----:B------:R-:W-:-:S05]  /*f580*/  IADD3 R5, -R6, 0xc0, R5 ;  /* 0x000000c006057810 */ /* 0x000fca0007ffe105 */
[----:B------:R-:W-:Y:S01]  /*f590*/  IMAD.IADD R9, R0, 0x1, R5 ;  /* 0x0000000100097824 */ /* 0x000fe200078e0205 */
[----:B0-----:R-:W-:-:S03]  /*f5a0*/  ISETP.GE.AND P0, PT, R3, 0x1, PT ;  /* 0x000000010300780c */ /* 0x001fc60003f06270 */
[----:B------:R-:W-:-:S10]  /*f5b0*/  IMAD.IADD R2, R9, 0x1, R2 ;  /* 0x0000000109027824 */ /* 0x000fd400078e0202 */
[----:B------:R-:W-:Y:S05]  /*f5c0*/  @!P0 BRA `(.L_x_952) ;  /* 0x0000000000488947 */ /* 0x000fea0003800000 */
[C---:B------:R-:W-:Y:S01]  /*f5d0*/  ISETP.GT.AND P1, PT, R9.reuse, RZ, PT ;  /* 0x000000ff0900720c */ /* 0x040fe20003f24270 */
[----:B------:R-:W-:Y:S01]  /*f5e0*/  BSSY B0, `(.L_x_953) ;  /* 0x000000e000007945 */ /* 0x000fe20003800000 */
[----:B------:R-:W-:-:S11]  /*f5f0*/  VIADD R7, R9, 0xffffffff ;  /* 0xffffffff09077836 */ /* 0x000fd60000000000 */
        /* <DEDUP_REMOVED lines=8> */
.L_x_954:
[----:B------:R-:W-:-:S13]  /*f680*/  ISETP.NE.AND P1, PT, R3, 0x1, PT ;  /* 0x000000010300780c */ /* 0x000fda0003f25270 */
[----:B------:R-:W0:Y:S02]  /*f690*/  @P1 LDC.64 R4, c[0x0][0x9e8] ;  /* 0x00027a00ff041b82 */ /* 0x000e240000000a00 */
[----:B0-----:R-:W-:-:S05]  /*f6a0*/  @P1 IMAD.HI.U32 R4, R7, R4, RZ ;  /* 0x0000000407041227 */ /* 0x001fca00078e00ff */
[----:B------:R-:W-:-:S07]  /*f6b0*/  @P1 SHF.R.U32.HI R7, RZ, R5, R4 ;  /* 0x00000005ff071219 */ /* 0x000fce0000011604 */
.L_x_955:
[----:B------:R-:W-:Y:S05]  /*f6c0*/  BSYNC B0 ;  /* 0x0000000000007941 */ /* 0x000fea0003800000 */
.L_x_953:
[----:B------:R-:W-:-:S05]  /*f6d0*/  IMAD R7, R7, R3, R3 ;  /* 0x0000000307077224 */ /* 0x000fca00078e0203 */
[----:B------:R-:W-:-:S07]  /*f6e0*/  VIMNMX R2, R2, R7, PT ;  /* 0x0000000702027248 */ /* 0x000fce0003fe0100 */
.L_x_952:
[----:B------:R-:W-:Y:S01]  /*f6f0*/  VIADD R2, R2, 0x7f ;  /* 0x0000007f02027836 */ /* 0x000fe20000000000 */
[----:B------:R-:W-:Y:S01]  /*f700*/  ULDC UR4, c[0x0][0x9dc] ;  /* 0x0002770000047ab9 */ /* 0x000fe20000000800 */
[----:B------:R-:W-:-:S03]  /*f710*/  IMAD R7, R17, 0xc0, -R6 ;  /* 0x000000c011077824 */ /* 0x000fc600078e0a06 */
[----:B------:R-:W-:Y:S01]  /*f720*/  SHF.R.S32.HI R5, RZ, 0x1f, R2 ;  /* 0x0000001fff057819 */ /* 0x000fe20000011402 */
[----:B------:R-:W-:-:S03]  /*f730*/  IMAD.IADD R7, R0, 0x1, R7 ;  /* 0x0000000100077824 */ /* 0x000fc600078e0207 */
[----:B------:R-:W-:Y:S01]  /*f740*/  LEA.HI R4, R5, R2, RZ, 0x7 ;  /* 0x0000000205047211 */ /* 0x000fe200078f38ff */
[----:B------:R-:W-:Y:S02]  /*f750*/  VIADD R2, R0, 0x7f ;  /* 0x0000007f00027836 */ /* 0x000fe40000000000 */
[----:B------:R-:W-:Y:S01]  /*f760*/  VIADD R0, R7, -UR4 ;  /* 0x8000000407007c36 */ /* 0x000fe20008000000 */
[----:B------:R-:W-:Y:S02]  /*f770*/  SHF.R.S32.HI R4, RZ, 0x7, R4 ;  /* 0x00000007ff047819 */ /* 0x000fe40000011404 */
[----:B------:R-:W-:-:S04]  /*f780*/  SHF.R.S32.HI R5, RZ, 0x1f, R2 ;  /* 0x0000001fff057819 */ /* 0x000fc80000011402 */
[----:B------:R-:W-:-:S04]  /*f790*/  LEA.HI R5, R5, R2, RZ, 0x7 ;  /* 0x0000000205057211 */ /* 0x000fc800078f38ff */
[----:B------:R-:W-:-:S04]  /*f7a0*/  SHF.R.S32.HI R5, RZ, 0x7, R5 ;  /* 0x00000007ff057819 */ /* 0x000fc80000011405 */
[----:B------:R-:W-:Y:S01]  /*f7b0*/  VIMNMX R28, R5, R4, PT ;  /* 0x00000004051c7248 */ /* 0x000fe20003fe0100 */
[----:B------:R-:W-:Y:S06]  /*f7c0*/  @!P0 BRA `(.L_x_956) ;  /* 0x0000000000448947 */ /* 0x000fec0003800000 */
[----:B------:R-:W-:Y:S01]  /*f7d0*/  ISETP.GT.AND P0, PT, R7, -0x1, PT ;  /* 0xffffffff0700780c */ /* 0x000fe20003f04270 */
[----:B------:R-:W-:-:S12]  /*f7e0*/  BSSY B0, `(.L_x_957) ;  /* 0x000000d000007945 */ /* 0x000fd80003800000 */
        /* <DEDUP_REMOVED lines=8> */
.L_x_958:
[----:B------:R-:W-:-:S13]  /*f870*/  ISETP.NE.AND P0, PT, R3, 0x1, PT ;  /* 0x000000010300780c */ /* 0x000fda0003f05270 */
[----:B------:R-:W0:Y:S02]  /*f880*/  @P0 LDC.64 R4, c[0x0][0x9e8] ;  /* 0x00027a00ff040b82 */ /* 0x000e240000000a00 */
[----:B0-----:R-:W-:-:S05]  /*f890*/  @P0 IMAD.HI.U32 R4, R7, R4, RZ ;  /* 0x0000000407040227 */ /* 0x001fca00078e00ff */
[----:B------:R-:W-:-:S07]  /*f8a0*/  @P0 SHF.R.U32.HI R7, RZ, R5, R4 ;  /* 0x00000005ff070219 */ /* 0x000fce0000011604 */
.L_x_959:
[----:B------:R-:W-:Y:S05]  /*f8b0*/  BSYNC B0 ;  /* 0x0000000000007941 */ /* 0x000fea0003800000 */
.L_x_957:
[----:B------:R-:W-:-:S05]  /*f8c0*/  IMAD R3, R7, R3, RZ ;  /* 0x0000000307037224 */ /* 0x000fca00078e02ff */
[----:B------:R-:W-:-:S07]  /*f8d0*/  VIMNMX R0, R0, R3, !PT ;  /* 0x0000000300007248 */ /* 0x000fce0007fe0100 */
.L_x_956:
[----:B------:R-:W-:Y:S01]  /*f8e0*/  SHF.R.S32.HI R3, RZ, 0x1f, R0 ;  /* 0x0000001fff037819 */ /* 0x000fe20000011400 */
[----:B------:R-:W-:Y:S03]  /*f8f0*/  BSSY B6, `(.L_x_960) ;  /* 0x000022d000067945 */ /* 0x000fe60003800000 */
[----:B------:R-:W-:-:S04]  /*f900*/  LEA.HI R3, R3, R0, RZ, 0x7 ;  /* 0x0000000003037211 */ /* 0x000fc800078f38ff */
[----:B------:R-:W-:-:S04]  /*f910*/  SHF.R.S32.HI R3, RZ, 0x7, R3 ;  /* 0x00000007ff037819 */ /* 0x000fc80000011403 */
[----:B------:R-:W-:-:S04]  /*f920*/  VIMNMX R26, RZ, R3, !PT ;  /* 0x00000003ff1a7248 */ /* 0x000fc80007fe0100 */
[----:B------:R-:W-:-:S13]  /*f930*/  ISETP.GT.AND P0, PT, R28, R26, PT ;  /* 0x0000001a1c00720c */ /* 0x000fda0003f04270 */
[----:B------:R-:W-:Y:S05]  /*f940*/  @P0 BRA `(.L_x_961) ;  /* 0x00000000003c0947 */ /* 0x000fea0003800000 */
[----:B------:R-:W-:-:S13]  /*f950*/  ISETP.NE.AND P1, PT, R27, RZ, PT ;  /* 0x000000ff1b00720c */ /* 0x000fda0003f25270 */
[----:B------:R-:W-:Y:S05]  /*f960*/  @P1 BRA `(.L_x_962) ;  /* 0x0000002000941947 */ /* 0x000fea0003800000 */
[----:B------:R-:W0:Y:S01]  /*f970*/  S2R R7, SR_LANEID ;  /* 0x0000000000077919 */ /* 0x000e220000000000 */
[----:B------:R-:W-:Y:S01]  /*f980*/  VOTEU.ANY UR4, UPT, PT ;  /* 0x0000000000047886 */ /* 0x000fe200038e0100 */
[----:B------:R-:W1:Y:S01]  /*f990*/  LDC.64 R2, c[0x0][0xc38] ;  /* 0x00030e00ff027b82 */ /* 0x000e620000000a00 */
[----:B------:R-:W0:Y:S08]  /*f9a0*/  FLO.U32 R0, UR4 ;  /* 0x0000000400007d00 */ /* 0x000e3000080e0000 */
[----:B------:R-:W1:Y:S01]  /*f9b0*/  POPC R5, UR4 ;  /* 0x0000000400057d09 */ /* 0x000e620008000000 */
[----:B0-----:R-:W-:-:S13]  /*f9c0*/  ISETP.EQ.U32.AND P0, PT, R0, R7, PT ;  /* 0x000000070000720c */ /* 0x001fda0003f02070 */
[----:B-1----:R-:W2:Y:S01]  /*f9d0*/  @P0 ATOMG.E.ADD.STRONG.GPU PT, R3, desc[UR46][R2.64], R5 ;  /* 0x00000005020309a8 */ /* 0x002ea200081ee1ee */
[----:B------:R-:W0:Y:S02]  /*f9e0*/  S2R R4, SR_LTMASK ;  /* 0x0000000000047919 */ /* 0x000e240000003900 */
[----:B0-----:R-:W-:-:S04]  /*f9f0*/  LOP3.LUT R4, R4, UR4, RZ, 0xc0, !PT ;  /* 0x0000000404047c12 */ /* 0x001fc8000f8ec0ff */
[----:B------:R-:W0:Y:S01]  /*fa00*/  POPC R7, R4 ;  /* 0x0000000400077309 */ /* 0x000e220000000000 */
[----:B--2---:R-:W0:Y:S02]  /*fa10*/  SHFL.IDX PT, R0, R3, R0, 0x1f ;  /* 0x00001f0003007589 */ /* 0x004e2400000e0000 */
[----:B0-----:R-:W-:Y:S01]  /*fa20*/  IADD3 R16, R0, UR37, R7 ;  /* 0x0000002500107c10 */ /* 0x001fe2000fffe007 */
[----:B------:R-:W-:Y:S06]  /*fa30*/  BRA `(.L_x_962) ;  /* 0x0000002000607947 */ /* 0x000fec0003800000 */
.L_x_961:
        /* <DEDUP_REMOVED lines=22> */
.L_x_963:
[----:B------:R-:W-:-:S05]  /*fba0*/  VIADD R0, R25, 0x400 ;  /* 0x0000040019007836 */ /* 0x000fca0000000000 */
[----:B------:R-:W-:-:S13]  /*fbb0*/  LOP3.LUT P0, RZ, R0, 0x3ff, RZ, 0xc0, !PT ;  /* 0x000003ff00ff7812 */ /* 0x000fda000780c0ff */
[----:B------:R-:W-:Y:S05]  /*fbc0*/  @!P0 BRA `(.L_x_964) ;  /* 0x0000000000808947 */ /* 0x000fea0003800000 */
[----:B------:R-:W-:Y:S01]  /*fbd0*/  MOV R0, 0x0 ;  /* 0x0000000000007802 */ /* 0x000fe20000000f00 */
[----:B------:R-:W-:Y:S01]  /*fbe0*/  ULDC.64 UR6, c[0x4][0xa8] ;  /* 0x01002a0000067ab9 */ /* 0x000fe20000000a00 */
[----:B------:R-:W-:Y:S01]  /*fbf0*/  ULDC.64 UR8, c[0x4][0xb0] ;  /* 0x01002c0000087ab9 */ /* 0x000fe20000000a00 */
[----:B------:R-:W-:Y:S01]  /*fc00*/  ULDC.64 UR4, c[0x4][0x10] ;  /* 0x0100040000047ab9 */ /* 0x000fe20000000a00 */
[----:B------:R0:W1:Y:S01]  /*fc10*/  LDC.64 R2, c[0x4][R0] ;  /* 0x0100000000027b82 */ /* 0x0000620000000a00 */
        /* <DEDUP_REMOVED lines=10> */
[----:B-1----:R-:W-:Y:S05]  /*fcc0*/  CALL.ABS.NOINC R2 ;  /* 0x0000000002007343 */ /* 0x002fea0003c00000 */
.L_x_965:
        /* <DEDUP_REMOVED lines=16> */
.L_x_964:
[----:B------:R-:W2:Y:S01]  /*fdd0*/  LDL.LU R20, [R1] ;  /* 0x0000000001147983 */ /* 0x000ea20000300800 */
[----:B------:R-:W-:Y:S01]  /*fde0*/  ULDC.64 UR4, c[0x0][0x9f8] ;  /* 0x00027e0000047ab9 */ /* 0x000fe20000000a00 */
[----:B------:R-:W0:Y:S01]  /*fdf0*/  LDC R0, c[0x0][0x428] ;  /* 0x00010a00ff007b82 */ /* 0x000e220000000800 */
[----:B------:R-:W-:Y:S01]  /*fe00*/  ISETP.NE.U32.AND P0, PT, RZ, UR4, PT ;  /* 0x00000004ff007c0c */ /* 0x000fe2000bf05070 */
[----:B------:R-:W-:-:S03]  /*fe10*/  IMAD.MOV.U32 R6, RZ, RZ, R19 ;  /* 0x000000ffff067224 */ /* 0x000fc600078e0013 */
[----:B------:R-:W-:Y:S01]  /*fe20*/  ISETP.NE.AND.EX P0, PT, RZ, UR5, PT, P0 ;  /* 0x00000005ff007c0c */ /* 0x000fe2000bf05300 */
[----:B------:R-:W-:-:S12]  /*fe30*/  ULDC.64 UR4, c[0x0][0xa00] ;  /* 0x0002800000047ab9 */ /* 0x000fd80000000a00 */
[----:B------:R-:W1:Y:S02]  /*fe40*/  @P0 LDC.64 R2, c[0x0][0x9f8] ;  /* 0x00027e00ff020b82 */ /* 0x000e640000000a00 */
[----:B-1----:R-:W-:-:S05]  /*fe50*/  @P0 IMAD.WIDE R2, R19, 0x4, R2 ;  /* 0x0000000413020825 */ /* 0x002fca00078e0202 */
[----:B------:R1:W5:Y:S01]  /*fe60*/  @P0 LDG.E R6, desc[UR46][R2.64] ;  /* 0x0000002e02060981 */ /* 0x000362000c1e1900 */
[----:B0-----:R-:W-:Y:S01]  /*fe70*/  ISETP.NE.AND P0, PT, R0, 0x1, PT ;  /* 0x000000010000780c */ /* 0x001fe20003f05270 */
[----:B------:R-:W-:Y:S01]  /*fe80*/  IMAD.MOV.U32 R0, RZ, RZ, R18 ;  /* 0x000000ffff007224 */ /* 0x000fe200078e0012 */
[----:B------:R-:W-:-:S04]  /*fe90*/  ISETP.NE.AND P6, PT, R27, RZ, PT ;  /* 0x000000ff1b00720c */ /* 0x000fc80003fc5270 */
[----:B------:R-:W-:-:S07]  /*fea0*/  PLOP3.LUT P1, PT, P6, PT, PT, 0x8, 0x0 ;  /* 0x000000000000781c */ /* 0x000fce000372e170 */
[----:B------:R-:W0:Y:S02]  /*feb0*/  @P0 LDC R5, c[0x0][0x42c] ;  /* 0x00010b00ff050b82 */ /* 0x000e240000000800 */
[----:B------:R-:W-:-:S05]  /*fec0*/  VOTEU.ALL UP1, P6 ;  /* 0x00000000003f7886 */ /* 0x000fca0003020000 */
[----:B------:R-:W-:Y:S01]  /*fed0*/  @!UP1 UIADD3 UR8, UP0, UR38, 0x270, URZ ;  /* 0x0000027026089890 */ /* 0x000fe2000ff1e03f */
[----:B------:R-:W3:Y:S03]  /*fee0*/  @P0 LDC R7, c[0x0][0x430] ;  /* 0x00010c00ff070b82 */ /* 0x000ee60000000800 */
[----:B------:R-:W-:-:S03]  /*fef0*/  @!UP1 UIADD3.X UR9, URZ, UR39, URZ, UP0, !UPT ;  /* 0x000000273f099290 */ /* 0x000fc600087fe43f */
[----:B------:R-:W-:Y:S01]  /*ff00*/  VOTEU.ALL UP0, P6 ;  /* 0x00000000003f7886 */ /* 0x000fe20003000000 */
[----:B0-----:R-:W-:-:S05]  /*ff10*/  @P0 IMAD.HI.U32 R4, R18, R5, RZ ;  /* 0x0000000512040227 */ /* 0x001fca00078e00ff */
[----:B---3--:R-:W-:Y:S02]  /*ff20*/  @P0 SHF.R.U32.HI R0, RZ, R7, R4 ;  /* 0x00000007ff000219 */ /* 0x008fe40000011604 */
[----:B------:R-:W-:-:S04]  /*ff30*/  ISETP.NE.U32.AND P0, PT, RZ, UR4, PT ;  /* 0x00000004ff007c0c */ /* 0x000fc8000bf05070 */
[----:B------:R-:W-:-:S04]  /*ff40*/  ISETP.NE.AND.EX P0, PT, RZ, UR5, PT, P0 ;  /* 0x00000005ff007c0c */ /* 0x000fc8000bf05300 */
[----:B------:R-:W-:Y:S01]  /*ff50*/  SEL R10, R19, RZ, !P0 ;  /* 0x000000ff130a7207 */ /* 0x000fe20004000000 */
[----:B-12---:R-:W-:-:S08]  /*ff60*/  IMAD R17, R17, 0xc0, R20 ;  /* 0x000000c011117824 */ /* 0x006fd000078e0214 */
.L_x_966:
        /* <DEDUP_REMOVED lines=11> */
[----:B------:R-:W-:Y:S01]  /*10020*/  ULDC.64 UR4, c[0x0][0xa08] ;  /* 0x0002820000047ab9 */ /* 0x000fe20000000a00 */
[----:B------:R-:W-:Y:S01]  /*10030*/  VIADD R7, R28, 0xffffffff ;  /* 0xffffffff1c077836 */ /* 0x000fe20000000000 */
[----:B0-----:R-:W-:Y:S01]  /*10040*/  LOP3.LUT P0, RZ, R2, UR4, RZ, 0xfc, !PT ;  /* 0x0000000402ff7c12 */ /* 0x001fe2000f80fcff */
[----:B------:R-:W-:-:S03]  /*10050*/  UMOV UR4, 0xffffffff ;  /* 0xffffffff00047882 */ /* 0x000fc60000000000 */
[----:B------:R-:W-:-:S04]  /*10060*/  LOP3.LUT P0, RZ, R3, UR5, RZ, 0xfc, P0 ;  /* 0x0000000503ff7c12 */ /* 0x000fc8000800fcff */
[----:B-----5:R-:W-:Y:S01]  /*10070*/  SEL R8, R6, RZ, !P0 ;  /* 0x000000ff06087207 */ /* 0x020fe20004000000 */
[----:B------:R-:W-:Y:S08]  /*10080*/  BRA.DIV UR4, `(.L_x_967) ;  /* 0x0000002e04707947 */ /* 0x000ff0000b800000 */
.L_x_1037:
[----:B------:R-:W-:Y:S01]  /*10090*/  UMOV UR4, 0xffffffff ;  /* 0xffffffff00047882 */ /* 0x000fe20000000000 */
[----:B------:R-:W-:Y:S02]  /*100a0*/  SHF.R.S32.HI R9, RZ, 0x1f, R6 ;  /* 0x0000001fff097819 */ /* 0x000fe40000011406 */
[----:B------:R-:W-:Y:S05]  /*100b0*/  BRA.DIV UR4, `(.L_x_968) ;  /* 0x0000002e04987947 */ /* 0x000fea000b800000 */
[----:B------:R-:W-:-:S13]  /*100c0*/  ELECT P6, URZ, PT ;  /* 0x00000000003f782f */ /* 0x000fda00038c0000 */
.L_x_1040:
[----:B------:R-:W-:Y:S05]  /*100d0*/  @!P6 BRA `(.L_x_969) ;  /* 0x0000000000cce947 */ /* 0x000fea0003800000 */
[----:B------:R-:W-:-:S04]  /*100e0*/  ISETP.NE.U32.AND P0, PT, R2, RZ, PT ;  /* 0x000000ff0200720c */ /* 0x000fc80003f05070 */
        /* <DEDUP_REMOVED lines=20> */
.L_x_970:
[----:B------:R-:W-:Y:S01]  /*10230*/  IMAD R5, R22, 0x8, R25 ;  /* 0x0000000816057824 */ /* 0x000fe200078e0219 */
[----:B------:R-:W-:-:S04]  /*10240*/  SHF.L.U32 R4, R24, 0x1f, RZ ;  /* 0x0000001f18047819 */ /* 0x000fc800000006ff */
[----:B------:R-:W1:Y:S02]  /*10250*/  SYNCS.PHASECHK.TRANS64.TRYWAIT P0, [R5+URZ+0x16840], R4 ;  /* 0x01684004050075a7 */ /* 0x000e64000800017f */
[----:B-1----:R-:W-:Y:S05]  /*10260*/  @!P0 BRA `(.L_x_971) ;  /* 0x0000002c004c8947 */ /* 0x002fea0003800000 */
.L_x_1041:
[----:B------:R-:W2:Y:S02]  /*10270*/  S2R R11, SR_TID.X ;  /* 0x00000000000b7919 */ /* 0x000ea40000002100 */
[----:B--2---:R-:W-:-:S04]  /*10280*/  LOP3.LUT R11, R11, 0x7f, RZ, 0xc0, !PT ;  /* 0x0000007f0b0b7812 */ /* 0x004fc800078ec0ff */
[----:B------:R-:W-:-:S13]  /*10290*/  ISETP.NE.AND P0, PT, R11, RZ, PT ;  /* 0x000000ff0b00720c */ /* 0x000fda0003f05270 */
[----:B------:R-:W-:Y:S05]  /*102a0*/  @P0 BRA `(.L_x_972) ;  /* 0x0000000000140947 */ /* 0x000fea0003800000 */
[----:B------:R-:W-:Y:S01]  /*102b0*/  ISETP.NE.AND P1, PT, R27, RZ, PT ;  /* 0x000000ff1b00720c */ /* 0x000fe20003f25270 */
[----:B-1----:R-:W-:-:S04]  /*102c0*/  IMAD.MOV.U32 R4, RZ, RZ, 0x4000 ;  /* 0x00004000ff047424 */ /* 0x002fc800078e00ff */
[----:B------:R2:W-:Y:S08]  /*102d0*/  SYNCS.ARRIVE.TRANS64 RZ, [R5+URZ+0x16830], R4 ;  /* 0x0168300405ff79a7 */ /* 0x0005f0000800003f */
[----:B------:R-:W-:Y:S05]  /*102e0*/  @!P1 BRA `(.L_x_972) ;  /* 0x0000000000049947 */ /* 0x000fea0003800000 */
[----:B------:R-:W-:Y:S01]  /*102f0*/  BPT.TRAP 0x1 ;  /* 0x000000040000795c */ /* 0x000fe20000300000 */
.L_x_972:
[----:B-12---:R-:W-:Y:S01]  /*10300*/  IMAD R4, R22, 0x4000, R25 ;  /* 0x0000400016047824 */ /* 0x006fe200078e0219 */
        /* <DEDUP_REMOVED lines=11> */
[----:B------:R-:W-:Y:S02]  /*103c0*/  ULEA UR11, UR11, UR4, 0x7 ;  /* 0x000000040b0b7291 */ /* 0x000fe4000f8e383f */
[----:B------:R-:W-:Y:S01]  /*103d0*/  UIADD3 UR8, UR8, 0xe400, URZ ;  /* 0x0000e40008087890 */ /* 0x000fe2000fffe03f */
[----:B------:R-:W-:-:S08]  /*103e0*/  UMOV UR4, 0x0 ;  /* 0x0000000000047882 */ /* 0x000fd00000000000 */
[----:B------:R1:W-:Y:S02]  /*103f0*/  UTMALDG.4D [UR8], [UR6], desc[UR4] ;  /* 0x00000408060075b4 */ /* 0x0003e40008019000 */
[----:B-1----:R-:W-:Y:S01]  /*10400*/  NOP ;  /* 0x0000000000007918 */ /* 0x002fe20000000000 */
.L_x_969:
[----:B------:R-:W-:Y:S05]  /*10410*/  WARPSYNC.ALL ;  /* 0x0000000000007948 */ /* 0x000fea0003800000 */
[----:B------:R-:W-:Y:S01]  /*10420*/  BAR.SYNC.DEFER_BLOCKING 0x8, 0x1a0 ;  /* 0x0206800000007b1d */ /* 0x000fe20000010000 */
[----:B------:R-:W-:Y:S02]  /*10430*/  ELECT P0, URZ, PT ;  /* 0x00000000003f782f */ /* 0x000fe40003800000 */
[----:B------:R-:W-:Y:S01]  /*10440*/  R2UR UR9, R25 ;  /* 0x00000000190972ca */ /* 0x000fe200000e0000 */
[----:B------:R-:W-:Y:S01]  /*10450*/  VIADD R29, R29, 0x1 ;  /* 0x000000011d1d7836 */ /* 0x000fe20000000000 */
[----:B------:R-:W-:-:S09]  /*10460*/  UIADD3 UR4, UP0, UR38, 0x270, URZ ;  /* 0x0000027026047890 */ /* 0x000fd2000ff1e03f */
[----:B------:R-:W-:Y:S01]  /*10470*/  @P0 R2UR UR13, R10 ;  /* 0x000000000a0d02ca */ /* 0x000fe200000e0000 */
[----:B------:R-:W-:Y:S01]  /*10480*/  UMOV UR6, 0x0 ;  /* 0x0000000000067882 */ /* 0x000fe20000000000 */
[----:B------:R-:W-:Y:S01]  /*10490*/  @P0 R2UR UR12, R18 ;  /* 0x00000000120c02ca */ /* 0x000fe200000e0000 */
[----:B------:R-:W-:Y:S01]  /*104a0*/  UIADD3.X UR5, URZ, UR39, URZ, UP0, !UPT ;  /* 0x000000273f057290 */ /* 0x000fe200087fe43f */
[----:B------:R-:W-:Y:S01]  /*104b0*/  @P0 R2UR UR11, R17 ;  /* 0x00000000110b02ca */ /* 0x000fe200000e0000 */
[----:B------:R-:W-:Y:S01]  /*104c0*/  UMOV UR7, 0x12f00000 ;  /* 0x12f0000000077882 */ /* 0x000fe20000000000 */
[----:B------:R-:W-:Y:S01]  /*104d0*/  UMOV UR10, URZ ;  /* 0x0000003f000a7c82 */ /* 0x000fe20008000000 */
[----:B------:R-:W-:Y:S01]  /*104e0*/  BSSY B0, `(.L_x_973) ;  /* 0x000000c000007945 */ /* 0x000fe20003800000 */
[----:B------:R-:W-:Y:S01]  /*104f0*/  @P0 IMAD.MOV.U32 R4, RZ, RZ, 0x6000 ;  /* 0x00006000ff040424 */ /* 0x000fe200078e00ff */
[----:B------:R-:W-:Y:S02]  /*10500*/  UIADD3 UR8, UR9, 0x8400, URZ ;  /* 0x0000840009087890 */ /* 0x000fe4000fffe03f */
[----:B------:R-:W-:Y:S01]  /*10510*/  UIADD3 UR9, UR9, 0x16800, URZ ;  /* 0x0001680009097890 */ /* 0x000fe2000fffe03f */
[----:B------:R1:W-:Y:S08]  /*10520*/  @P0 SYNCS.ARRIVE.TRANS64 RZ, [R25+URZ+0x16800], R4 ;  /* 0x0168000419ff09a7 */ /* 0x0003f0000800003f */
[----:B------:R2:W-:Y:S01]  /*10530*/  UTMALDG.4D [UR8], [UR4], desc[UR6] ;  /* 0x00000608040075b4 */ /* 0x0005e20008019000 */
[----:B-1----:R-:W-:-:S04]  /*10540*/  LEA.HI R4, R29, R29, RZ, 0x1 ;  /* 0x0000001d1d047211 */ /* 0x002fc800078f08ff */
[----:B------:R-:W-:-:S05]  /*10550*/  LOP3.LUT R4, R4, 0xfffffffe, RZ, 0xc0, !PT ;  /* 0xfffffffe04047812 */ /* 0x000fca00078ec0ff */
[----:B------:R-:W-:-:S05]  /*10560*/  IMAD.IADD R4, R29, 0x1, -R4 ;  /* 0x000000011d047824 */ /* 0x000fca00078e0a04 */
[----:B------:R-:W-:-:S04]  /*10570*/  SHF.L.U32 R4, R4, 0x1f, RZ ;  /* 0x0000001f04047819 */ /* 0x000fc800000006ff */
[----:B------:R-:W1:Y:S02]  /*10580*/  SYNCS.PHASECHK.TRANS64.TRYWAIT P0, [R25+URZ+0x16820], R4 ;  /* 0x01682004190075a7 */ /* 0x000e64000800017f */
[----:B-12---:R-:W-:Y:S05]  /*10590*/  @!P0 BRA `(.L_x_974) ;  /* 0x0000002800948947 */ /* 0x006fea0003800000 */
.L_x_1042:
[----:B------:R-:W-:Y:S05]  /*105a0*/  BSYNC B0 ;  /* 0x0000000000007941 */ /* 0x000fea0003800000 */
.L_x_973:
[----:B------:R-:W-:Y:S01]  /*105b0*/  VIADD R10, R28, 0xfffffffe ;  /* 0xfffffffe1c0a7836 */ /* 0x000fe20000000000 */
[----:B------:R-:W-:Y:S04]  /*105c0*/  BSSY B0, `(.L_x_975) ;  /* 0x0000129000007945 */ /* 0x000fe80003800000 */
[----:B------:R-:W-:-:S13]  /*105d0*/  ISETP.GE.AND P0, PT, R10, R26, PT ;  /* 0x0000001a0a00720c */ /* 0x000fda0003f06270 */
[----:B------:R-:W-:Y:S05]  /*105e0*/  @!P0 BRA `(.L_x_976) ;  /* 0x0000001000988947 */ /* 0x000fea0003800000 */
[----:B-1----:R-:W-:Y:S01]  /*105f0*/  IMAD.MOV R4, RZ, RZ, -R28 ;  /* 0x000000ffff047224 */ /* 0x002fe200078e0a1c */
[----:B------:R-:W-:Y:S01]  /*10600*/  LOP3.LUT R11, RZ, R26, RZ, 0x33, !PT ;  /* 0x0000001aff0b7212 */ /* 0x000fe200078e33ff */
[----:B------:R-:W-:Y:S03]  /*10610*/  BSSY B1, `(.L_x_977) ;  /* 0x0000064000017945 */ /* 0x000fe60003800000 */
[----:B------:R-:W-:-:S05]  /*10620*/  VIADDMNMX R11, R4, 0x1, R11, !PT ;  /* 0x00000001040b7846 */ /* 0x000fca000780010b */
        /* <DEDUP_REMOVED lines=33> */
.L_x_981:
[----:B0-----:R-:W-:Y:S01]  /*10840*/  IMAD R3, R12, 0x8, R25 ;  /* 0x000000080c037824 */ /* 0x001fe200078e0219 */
[----:B------:R-:W-:-:S04]  /*10850*/  SHF.L.U32 R2, R13, 0x1f, RZ ;  /* 0x0000001f0d027819 */ /* 0x000fc800000006ff */
[----:B------:R-:W0:Y:S02]  /*10860*/  SYNCS.PHASECHK.TRANS64.TRYWAIT P0, [R3+URZ+0x16840], R2 ;  /* 0x01684002030075a7 */ /* 0x000e24000800017f */
[----:B0-----:R-:W-:Y:S05]  /*10870*/  @!P0 BRA `(.L_x_982) ;  /* 0x0000002400f08947 */ /* 0x001fea0003800000 */
.L_x_1043:
[----:B------:R-:W1:Y:S02]  /*10880*/  S2R R5, SR_TID.X ;  /* 0x0000000000057919 */ /* 0x000e640000002100 */
[----:B-1----:R-:W-:-:S04]  /*10890*/  LOP3.LUT R5, R5, 0x7f, RZ, 0xc0, !PT ;  /* 0x0000007f05057812 */ /* 0x002fc800078ec0ff */
[----:B------:R-:W-:-:S13]  /*108a0*/  ISETP.NE.AND P1, PT, R5, RZ, PT ;  /* 0x000000ff0500720c */ /* 0x000fda0003f25270 */
[----:B------:R-:W-:Y:S05]  /*108b0*/  @P1 BRA `(.L_x_983) ;  /* 0x0000000000141947 */ /* 0x000fea0003800000 */
[----:B------:R-:W-:Y:S01]  /*108c0*/  ISETP.NE.AND P0, PT, R27, RZ, PT ;  /* 0x000000ff1b00720c */ /* 0x000fe20003f05270 */
[----:B0-----:R-:W-:-:S04]  /*108d0*/  IMAD.MOV.U32 R2, RZ, RZ, 0x4000 ;  /* 0x00004000ff027424 */ /* 0x001fc800078e00ff */
[----:B------:R1:W-:Y:S08]  /*108e0*/  SYNCS.ARRIVE.TRANS64 RZ, [R3+URZ+0x16830], R2 ;  /* 0x0168300203ff79a7 */ /* 0x0003f0000800003f */
[----:B------:R-:W-:Y:S05]  /*108f0*/  @!P0 BRA `(.L_x_983) ;  /* 0x0000000000048947 */ /* 0x000fea0003800000 */
[----:B------:R-:W-:Y:S01]  /*10900*/  BPT.TRAP 0x1 ;  /* 0x000000040000795c */ /* 0x000fe20000300000 */
.L_x_983:
[----:B01----:R-:W-:Y:S01]  /*10910*/  IMAD R2, R12, 0x4000, R25 ;  /* 0x000040000c027824 */ /* 0x003fe200078e0219 */
        /* <DEDUP_REMOVED lines=14> */
[----:B------:R-:W-:Y:S02]  /*10a00*/  ULEA UR11, UR11, UR4, 0x7 ;  /* 0x000000040b0b7291 */ /* 0x000fe4000f8e383f */
[----:B------:R-:W-:Y:S01]  /*10a10*/  UIADD3 UR8, UR8, 0xe400, URZ ;  /* 0x0000e40008087890 */ /* 0x000fe2000fffe03f */
[----:B------:R-:W-:-:S08]  /*10a20*/  UMOV UR4, 0x0 ;  /* 0x0000000000047882 */ /* 0x000fd00000000000 */
[----:B------:R0:W-:Y:S01]  /*10a30*/  UTMALDG.4D [UR8], [UR6], desc[UR4] ;  /* 0x00000408060075b4 */ /* 0x0001e20008019000 */
[----:B------:R-:W1:Y:S02]  /*10a40*/  SYNCS.PHASECHK.TRANS64.TRYWAIT P0, [R2+URZ+0x60], R5 ;  /* 0x00006005020075a7 */ /* 0x000e64000800017f */
[----:B01----:R-:W-:Y:S05]  /*10a50*/  @!P0 BRA `(.L_x_984) ;  /* 0x00000024008c8947 */ /* 0x003fea0003800000 */
.L_x_1044:
[----:B------:R-:W-:Y:S05]  /*10a60*/  @P1 BRA `(.L_x_985) ;  /* 0x0000000000181947 */ /* 0x000fea0003800000 */
[----:B------:R-:W-:Y:S01]  /*10a70*/  ISETP.NE.AND P0, PT, R27, RZ, PT ;  /* 0x000000ff1b00720c */ /* 0x000fe20003f05270 */
[----:B0-----:R-:W-:Y:S02]  /*10a80*/  IMAD R2, R22, 0x8, R25 ;  /* 0x0000000816027824 */ /* 0x001fe400078e0219 */
[----:B------:R-:W-:-:S04]  /*10a90*/  IMAD.MOV.U32 R3, RZ, RZ, 0x4000 ;  /* 0x00004000ff037424 */ /* 0x000fc800078e00ff */
[----:B------:R1:W-:Y:S06]  /*10aa0*/  SYNCS.ARRIVE.TRANS64 RZ, [R2+URZ+0x16850], R3 ;  /* 0x0168500302ff79a7 */ /* 0x0003ec000800003f */
[----:B------:R-:W-:Y:S05]  /*10ab0*/  @!P0 BRA `(.L_x_985) ;  /* 0x0000000000048947 */ /* 0x000fea0003800000 */
[----:B------:R-:W-:Y:S01]  /*10ac0*/  BPT.TRAP 0x1 ;  /* 0x000000040000795c */ /* 0x000fe20000300000 */
.L_x_985:
[C-C-:B01----:R-:W-:Y:S01]  /*10ad0*/  IMAD R2, R22.reuse, 0x8, R25.reuse ;  /* 0x0000000816027824 */ /* 0x143fe200078e0219 */
        /* <DEDUP_REMOVED lines=13> */
[----:B------:R-:W-:Y:S02]  /*10bb0*/  ULEA UR11, UR11, UR4, 0x7 ;  /* 0x000000040b0b7291 */ /* 0x000fe4000f8e383f */
[----:B------:R-:W-:Y:S02]  /*10bc0*/  UIADD3 UR9, UR9, 0x16850, URZ ;  /* 0x0001685009097890 */ /* 0x000fe4000fffe03f */
[----:B------:R-:W-:Y:S01]  /*10bd0*/  UIADD3 UR8, UR8, 0x400, URZ ;  /* 0x0000040008087890 */ /* 0x000fe2000fffe03f */
[----:B------:R-:W-:-:S08]  /*10be0*/  UMOV UR4, 0x0 ;  /* 0x0000000000047882 */ /* 0x000fd00000000000 */
[----:B------:R0:W-:Y:S02]  /*10bf0*/  UTMALDG.4D [UR8], [UR6], desc[UR4] ;  /* 0x00000408060075b4 */ /* 0x0001e40008019000 */
[----:B0-----:R-:W-:Y:S01]  /*10c00*/  NOP ;  /* 0x0000000000007918 */ /* 0x001fe20000000000 */
.L_x_980:
[----:B------:R-:W-:Y:S05]  /*10c10*/  BSYNC B2 ;  /* 0x0000000000027941 */ /* 0x000fea0003800000 */
.L_x_979:
[----:B------:R-:W-:Y:S02]  /*10c20*/  IMAD.MOV.U32 R22, RZ, RZ, R12 ;  /* 0x000000ffff167224 */ /* 0x000fe400078e000c */
[----:B------:R-:W-:Y:S02]  /*10c30*/  IMAD.MOV.U32 R24, RZ, RZ, R13 ;  /* 0x000000ffff187224 */ /* 0x000fe400078e000d */
[----:B------:R-:W-:-:S07]  /*10c40*/  VIADD R10, R28, 0xfffffffd ;  /* 0xfffffffd1c0a7836 */ /* 0x000fce0000000000 */
.L_x_978:
[----:B------:R-:W-:Y:S05]  /*10c50*/  BSYNC B1 ;  /* 0x0000000000017941 */ /* 0x000fea0003800000 */
.L_x_977:
[----:B------:R-:W-:Y:S01]  /*10c60*/  VIADD R11, R11, 0xfffffffe ;  /* 0xfffffffe0b0b7836 */ /* 0x000fe20000000000 */
[----:B------:R-:W-:-:S04]  /*10c70*/  LOP3.LUT R28, RZ, R28, RZ, 0x33, !PT ;  /* 0x0000001cff1c7212 */ /* 0x000fc800078e33ff */
[----:B------:R-:W-:-:S13]  /*10c80*/  ISETP.NE.AND P0, PT, R11, R28, PT ;  /* 0x0000001c0b00720c */ /* 0x000fda0003f05270 */
[----:B------:R-:W-:Y:S05]  /*10c90*/  @!P0 BRA `(.L_x_976) ;  /* 0x0000000800ec8947 */ /* 0x000fea0003800000 */
[----:B------:R-:W-:-:S07]  /*10ca0*/  IMAD.MOV.U32 R4, RZ, RZ, R8 ;  /* 0x000000ffff047224 */ /* 0x000fce00078e0008 */
.L_x_1000:
[----:B------:R-:W-:Y:S01]  /*10cb0*/  VIADD R11, R22, 0x1 ;  /* 0x00000001160b7836 */ /* 0x000fe20000000000 */
[----:B------:R-:W-:Y:S05]  /*10cc0*/  YIELD ;  /* 0x0000000000007946 */ /* 0x000fea0003800000 */
[----:B------:R-:W-:Y:S01]  /*10cd0*/  ISETP.NE.AND P0, PT, R11, 0x2, PT ;  /* 0x000000020b00780c */ /* 0x000fe20003f05270 */
[----:B------:R-:W-:Y:S03]  /*10ce0*/  BSSY B1, `(.L_x_986) ;  /* 0x0000057000017945 */ /* 0x000fe60003800000 */
[----:B01----:R-:W-:-:S02]  /*10cf0*/  SEL R3, RZ, 0x1, P0 ;  /* 0x00000001ff037807 */ /* 0x003fc40000000000 */
[----:B------:R-:W-:Y:S02]  /*10d00*/  SEL R11, R11, RZ, P0 ;  /* 0x000000ff0b0b7207 */ /* 0x000fe40000000000 */
[----:B0-----:R-:W-:Y:S01]  /*10d10*/  LOP3.LUT R12, R24, R3, RZ, 0x3c, !PT ;  /* 0x00000003180c7212 */ /* 0x001fe200078e3cff */
        /* <DEDUP_REMOVED lines=24> */
.L_x_988:
[----:B------:R-:W-:Y:S01]  /*10ea0*/  IMAD R3, R11, 0x8, R25 ;  /* 0x000000080b037824 */ /* 0x000fe200078e0219 */
[----:B------:R-:W-:-:S04]  /*10eb0*/  SHF.L.U32 R2, R12, 0x1f, RZ ;  /* 0x0000001f0c027819 */ /* 0x000fc800000006ff */
[----:B------:R-:W1:Y:S02]  /*10ec0*/  SYNCS.PHASECHK.TRANS64.TRYWAIT P0, [R3+URZ+0x16840], R2 ;  /* 0x01684002030075a7 */ /* 0x000e64000800017f */
[----:B-1----:R-:W-:Y:S05]  /*10ed0*/  @!P0 BRA `(.L_x_989) ;  /* 0x0000002000808947 */ /* 0x002fea0003800000 */
.L_x_1045:
[----:B0-----:R-:W0:Y:S02]  /*10ee0*/  S2R R5, SR_TID.X ;  /* 0x0000000000057919 */ /* 0x001e240000002100 */
[----:B0-----:R-:W-:-:S04]  /*10ef0*/  LOP3.LUT R5, R5, 0x7f, RZ, 0xc0, !PT ;  /* 0x0000007f05057812 */ /* 0x001fc800078ec0ff */
[----:B------:R-:W-:-:S13]  /*10f00*/  ISETP.NE.AND P0, PT, R5, RZ, PT ;  /* 0x000000ff0500720c */ /* 0x000fda0003f05270 */
[----:B------:R-:W-:Y:S05]  /*10f10*/  @P0 BRA `(.L_x_990) ;  /* 0x0000000000140947 */ /* 0x000fea0003800000 */
[----:B------:R-:W-:Y:S01]  /*10f20*/  ISETP.NE.AND P1, PT, R27, RZ, PT ;  /* 0x000000ff1b00720c */ /* 0x000fe20003f25270 */
[----:B-1----:R-:W-:-:S04]  /*10f30*/  IMAD.MOV.U32 R2, RZ, RZ, 0x4000 ;  /* 0x00004000ff027424 */ /* 0x002fc800078e00ff */
[----:B------:R0:W-:Y:S08]  /*10f40*/  SYNCS.ARRIVE.TRANS64 RZ, [R3+URZ+0x16830], R2 ;  /* 0x0168300203ff79a7 */ /* 0x0001f0000800003f */
[----:B------:R-:W-:Y:S05]  /*10f50*/  @!P1 BRA `(.L_x_990) ;  /* 0x0000000000049947 */ /* 0x000fea0003800000 */
[----:B------:R-:W-:Y:S01]  /*10f60*/  BPT.TRAP 0x1 ;  /* 0x000000040000795c */ /* 0x000fe20000300000 */
.L_x_990:
        /* <DEDUP_REMOVED lines=21> */
.L_x_1046:
[----:B------:R-:W-:Y:S05]  /*110c0*/  @P0 BRA `(.L_x_992) ;  /* 0x0000000000140947 */ /* 0x000fea0003800000 */
[----:B------:R-:W-:Y:S01]  /*110d0*/  ISETP.NE.AND P1, PT, R27, RZ, PT ;  /* 0x000000ff1b00720c */ /* 0x000fe20003f25270 */
[----:B------:R-:W-:-:S04]  /*110e0*/  IMAD.MOV.U32 R2, RZ, RZ, 0x4000 ;  /* 0x00004000ff027424 */ /* 0x000fc800078e00ff */
[----:B------:R1:W-:Y:S08]  /*110f0*/  SYNCS.ARRIVE.TRANS64 RZ, [R3+URZ+0x50], R2 ;  /* 0x0000500203ff79a7 */ /* 0x0003f0000800003f */
[----:B------:R-:W-:Y:S05]  /*11100*/  @!P1 BRA `(.L_x_992) ;  /* 0x0000000000049947 */ /* 0x000fea0003800000 */
[----:B------:R-:W-:Y:S01]  /*11110*/  BPT.TRAP 0x1 ;  /* 0x000000040000795c */ /* 0x000fe20000300000 */
.L_x_992:
        /* <DEDUP_REMOVED lines=15> */
[----:B------:R-:W-:-:S03]  /*11210*/  ULEA UR11, UR11, UR4, 0x7 ;  /* 0x000000040b0b7291 */ /* 0x000fc6000f8e383f */
[----:B------:R-:W-:-:S06]  /*11220*/  UMOV UR4, 0x0 ;  /* 0x0000000000047882 */ /* 0x000fcc0000000000 */
[----:B------:R2:W-:Y:S02]  /*11230*/  UTMALDG.4D [UR8], [UR6], desc[UR4] ;  /* 0x00000408060075b4 */ /* 0x0005e40008019000 */
[----:B--2---:R-:W-:Y:S01]  /*11240*/  NOP ;  /* 0x0000000000007918 */ /* 0x004fe20000000000 */
.L_x_987:
[----:B------:R-:W-:Y:S05]  /*11250*/  BSYNC B1 ;  /* 0x0000000000017941 */ /* 0x000fea0003800000 */
.L_x_986:
[----:B------:R-:W-:Y:S01]  /*11260*/  VIADD R22, R11, 0x1 ;  /* 0x000000010b167836 */ /* 0x000fe20000000000 */
[----:B------:R-:W-:Y:S01]  /*11270*/  BSSY B1, `(.L_x_993) ;  /* 0x000005a000017945 */ /* 0x000fe20003800000 */
[----:B------:R-:W-:-:S03]  /*11280*/  VIADD R13, R10, 0xffffffff ;  /* 0xffffffff0a0d7836 */ /* 0x000fc60000000000 */
[----:B------:R-:W-:-:S04]  /*11290*/  ISETP.NE.AND P0, PT, R22, 0x2, PT ;  /* 0x000000021600780c */ /* 0x000fc80003f05270 */
[----:B01----:R-:W-:Y:S02]  /*112a0*/  SEL R3, RZ, 0x1, P0 ;  /* 0x00000001ff037807 */ /* 0x003fe40000000000 */
        /* <DEDUP_REMOVED lines=26> */
.L_x_995:
[----:B------:R-:W-:Y:S01]  /*11450*/  IMAD R2, R22, 0x8, R25 ;  /* 0x0000000816027824 */ /* 0x000fe200078e0219 */
[----:B------:R-:W-:-:S04]  /*11460*/  SHF.L.U32 R3, R24, 0x1f, RZ ;  /* 0x0000001f18037819 */ /* 0x000fc800000006ff */
[----:B------:R-:W1:Y:S02]  /*11470*/  SYNCS.PHASECHK.TRANS64.TRYWAIT P0, [R2+URZ+0x16840], R3 ;  /* 0x01684003020075a7 */ /* 0x000e64000800017f */
[----:B-1----:R-:W-:Y:S05]  /*11480*/  @!P0 BRA `(.L_x_996) ;  /* 0x0000001c003c8947 */ /* 0x002fea0003800000 */
.L_x_1047:
        /* <DEDUP_REMOVED lines=9> */
.L_x_997:
[----:B01----:R-:W-:Y:S01]  /*11520*/  IMAD R2, R22, 0x4000, R25 ;  /* 0x0000400016027824 */ /* 0x003fe200078e0219 */
        /* <DEDUP_REMOVED lines=13> */
[----:B------:R-:W-:Y:S01]  /*11600*/  ULEA UR11, UR11, UR4, 0x7 ;  /* 0x000000040b0b7291 */ /* 0x000fe2000f8e383f */
[----:B------:R-:W-:Y:S01]  /*11610*/  SHF.L.U32 R3, R12, 0x1f, RZ ;  /* 0x0000001f0c037819 */ /* 0x000fe200000006ff */
[----:B------:R-:W-:Y:S01]  /*11620*/  UIADD3 UR8, UR8, 0xe400, URZ ;  /* 0x0000e40008087890 */ /* 0x000fe2000fffe03f */
[----:B------:R-:W-:-:S09]  /*11630*/  UMOV UR4, 0x0 ;  /* 0x0000000000047882 */ /* 0x000fd20000000000 */
[----:B------:R-:W-:-:S09]  /*11640*/  UIADD3 UR9, UR9, 0x30, URZ ;  /* 0x0000003009097890 */ /* 0x000fd2000fffe03f */
[----:B------:R0:W-:Y:S01]  /*11650*/  UTMALDG.4D [UR8], [UR6], desc[UR4] ;  /* 0x00000408060075b4 */ /* 0x0001e20008019000 */
[----:B------:R-:W1:Y:S02]  /*11660*/  SYNCS.PHASECHK.TRANS64.TRYWAIT P1, [R2+URZ+0x60], R3 ;  /* 0x00006003020075a7 */ /* 0x000e64000802017f */
[----:B01----:R-:W-:Y:S05]  /*11670*/  @!P1 BRA `(.L_x_998) ;  /* 0x0000001800d49947 */ /* 0x003fea0003800000 */
.L_x_1048:
[----:B------:R-:W-:Y:S05]  /*11680*/  @P0 BRA `(.L_x_999) ;  /* 0x0000000000140947 */ /* 0x000fea0003800000 */
[----:B------:R-:W-:Y:S01]  /*11690*/  ISETP.NE.AND P1, PT, R27, RZ, PT ;  /* 0x000000ff1b00720c */ /* 0x000fe20003f25270 */
[----:B0-----:R-:W-:-:S04]  /*116a0*/  IMAD.MOV.U32 R3, RZ, RZ, 0x4000 ;  /* 0x00004000ff037424 */ /* 0x001fc800078e00ff */
[----:B------:R1:W-:Y:S08]  /*116b0*/  SYNCS.ARRIVE.TRANS64 RZ, [R2+URZ+0x50], R3 ;  /* 0x0000500302ff79a7 */ /* 0x0003f0000800003f */
[----:B------:R-:W-:Y:S05]  /*116c0*/  @!P1 BRA `(.L_x_999) ;  /* 0x0000000000049947 */ /* 0x000fea0003800000 */
[----:B------:R-:W-:Y:S01]  /*116d0*/  BPT.TRAP 0x1 ;  /* 0x000000040000795c */ /* 0x000fe20000300000 */
.L_x_999:
        /* <DEDUP_REMOVED lines=19> */
.L_x_994:
[----:B------:R-:W-:Y:S05]  /*11810*/  BSYNC B1 ;  /* 0x0000000000017941 */ /* 0x000fea0003800000 */
.L_x_993:
[----:B------:R-:W-:Y:S01]  /*11820*/  ISETP.GT.AND P0, PT, R13, R26, PT ;  /* 0x0000001a0d00720c */ /* 0x000fe20003f04270 */
[----:B------:R-:W-:-:S12]  /*11830*/  VIADD R10, R10, 0xfffffffe ;  /* 0xfffffffe0a0a7836 */ /* 0x000fd80000000000 */
[----:B------:R-:W-:Y:S05]  /*11840*/  @P0 BRA `(.L_x_1000) ;  /* 0xfffffff400180947 */ /* 0x000fea000383ffff */
.L_x_976:
[----:B------:R-:W-:Y:S05]  /*11850*/  BSYNC B0 ;  /* 0x0000000000007941 */ /* 0x000fea0003800000 */
.L_x_975:
[----:B------:R-:W-:Y:S01]  /*11860*/  ISETP.NE.AND P0, PT, R27, RZ, PT ;  /* 0x000000ff1b00720c */ /* 0x000fe20003f05270 */
[----:B------:R-:W-:-:S12]  /*11870*/  BSSY B0, `(.L_x_1001) ;  /* 0x000000e000007945 */ /* 0x000fd80003800000 */
[----:B------:R-:W-:Y:S05]  /*11880*/  @P0 BRA `(.L_x_1002) ;  /* 0x0000000000300947 */ /* 0x000fea0003800000 */
[----:B------:R-:W2:Y:S01]  /*11890*/  S2R R9, SR_LANEID ;  /* 0x0000000000097919 */ /* 0x000ea20000000000 */
[----:B------:R-:W-:Y:S01]  /*118a0*/  VOTEU.ANY UR4, UPT, PT ;  /* 0x0000000000047886 */ /* 0x000fe200038e0100 */
[----:B01----:R-:W0:Y:S01]  /*118b0*/  LDC.64 R2, c[0x0][0xc38] ;  /* 0x00030e00ff027b82 */ /* 0x003e220000000a00 */
[----:B------:R-:W2:Y:S08]  /*118c0*/  FLO.U32 R4, UR4 ;  /* 0x0000000400047d00 */ /* 0x000eb000080e0000 */
[----:B------:R-:W0:Y:S01]  /*118d0*/  POPC R5, UR4 ;  /* 0x0000000400057d09 */ /* 0x000e220008000000 */
[----:B--2---:R-:W-:-:S13]  /*118e0*/  ISETP.EQ.U32.AND P0, PT, R4, R9, PT ;  /* 0x000000090400720c */ /* 0x004fda0003f02070 */
[----:B0-----:R-:W2:Y:S01]  /*118f0*/  @P0 ATOMG.E.ADD.STRONG.GPU PT, R3, desc[UR46][R2.64], R5 ;  /* 0x00000005020309a8 */ /* 0x001ea200081ee1ee */
[----:B------:R-:W0:Y:S02]  /*11900*/  S2R R6, SR_LTMASK ;  /* 0x0000000000067919 */ /* 0x000e240000003900 */
[----:B0-----:R-:W-:-:S04]  /*11910*/  LOP3.LUT R6, R6, UR4, RZ, 0xc0, !PT ;  /* 0x0000000406067c12 */ /* 0x001fc8000f8ec0ff */
[----:B------:R-:W0:Y:S01]  /*11920*/  POPC R9, R6 ;  /* 0x0000000600097309 */ /* 0x000e220000000000 */
[----:B--2---:R-:W0:Y:S02]  /*11930*/  SHFL.IDX PT, R4, R3, R4, 0x1f ;  /* 0x00001f0403047589 */ /* 0x004e2400000e0000 */
[----:B0-----:R-:W-:-:S07]  /*11940*/  IADD3 R16, R4, UR37, R9 ;  /* 0x0000002504107c10 */ /* 0x001fce000fffe009 */
.L_x_1002:
[----:B------:R-:W-:Y:S05]  /*11950*/  BSYNC B0 ;  /* 0x0000000000007941 */ /* 0x000fea0003800000 */
.L_x_1001:
[----:B------:R-:W-:Y:S04]  /*11960*/  BSSY B0, `(.L_x_1003) ;  /* 0x0000020000007945 */ /* 0x000fe80003800000 */
[----:B------:R-:W-:Y:S05]  /*11970*/  @!P6 BRA `(.L_x_1004) ;  /* 0x000000000078e947 */ /* 0x000fea0003800000 */
[----:B01----:R-:W-:Y:S01]  /*11980*/  IMAD R3, R22, 0x8, R25 ;  /* 0x0000000816037824 */ /* 0x003fe200078e0219 */
[----:B------:R-:W-:-:S04]  /*11990*/  SHF.L.U32 R2, R24, 0x1f, RZ ;  /* 0x0000001f18027819 */ /* 0x000fc800000006ff */
[----:B------:R-:W0:Y:S02]  /*119a0*/  SYNCS.PHASECHK.TRANS64.TRYWAIT P0, [R3+URZ+0x16860], R2 ;  /* 0x01686002030075a7 */ /* 0x000e24000800017f */
[----:B0-----:R-:W-:Y:S05]  /*119b0*/  @!P0 BRA `(.L_x_1005) ;  /* 0x0000001800188947 */ /* 0x001fea0003800000 */
.L_x_1049:
        /* <DEDUP_REMOVED lines=9> */
.L_x_1006:
        /* <DEDUP_REMOVED lines=11> */
[----:B------:R-:W-:Y:S02]  /*11b00*/  ULEA UR11, UR11, UR4, 0x7 ;  /* 0x000000040b0b7291 */ /* 0x000fe4000f8e383f */
[----:B------:R-:W-:Y:S02]  /*11b10*/  UIADD3 UR9, UR9, 0x16850, URZ ;  /* 0x0001685009097890 */ /* 0x000fe4000fffe03f */
[----:B------:R-:W-:Y:S01]  /*11b20*/  UIADD3 UR8, UR8, 0x400, URZ ;  /* 0x0000040008087890 */ /* 0x000fe2000fffe03f */
[----:B------:R-:W-:-:S08]  /*11b30*/  UMOV UR4, 0x0 ;  /* 0x0000000000047882 */ /* 0x000fd00000000000 */
[----:B------:R2:W-:Y:S02]  /*11b40*/  UTMALDG.4D [UR8], [UR6], desc[UR4] ;  /* 0x00000408060075b4 */ /* 0x0005e40008019000 */
[----:B--2---:R-:W-:Y:S01]  /*11b50*/  NOP ;  /* 0x0000000000007918 */ /* 0x004fe20000000000 */
.L_x_1004:
[----:B------:R-:W-:Y:S05]  /*11b60*/  BSYNC B0 ;  /* 0x0000000000007941 */ /* 0x000fea0003800000 */
.L_x_1003:
[----:B------:R-:W-:-:S05]  /*11b70*/  VIADD R22, R22, 0x1 ;  /* 0x0000000116167836 */ /* 0x000fca0000000000 */
[----:B------:R-:W-:-:S04]  /*11b80*/  ISETP.NE.AND P0, PT, R22, 0x2, PT ;  /* 0x000000021600780c */ /* 0x000fc80003f05270 */
[----:B01----:R-:W-:Y:S02]  /*11b90*/  SEL R3, RZ, 0x1, P0 ;  /* 0x00000001ff037807 */ /* 0x003fe40000000000 */
[----:B------:R-:W-:Y:S02]  /*11ba0*/  SEL R22, R22, RZ, P0 ;  /* 0x000000ff16167207 */ /* 0x000fe40000000000 */
[----:B------:R-:W-:-:S07]  /*11bb0*/  LOP3.LUT R24, R24, R3, RZ, 0x3c, !PT ;  /* 0x0000000318187212 */ /* 0x000fce00078e3cff */
.L_x_962:
[----:B------:R-:W-:Y:S05]  /*11bc0*/  BSYNC B6 ;  /* 0x0000000000067941 */ /* 0x000fea0003800000 */
.L_x_960:
[----:B------:R-:W-:-:S03]  /*11bd0*/  UMOV UR4, 0xffffffff ;  /* 0xffffffff00047882 */ /* 0x000fc60000000000 */
[----:B------:R-:W-:Y:S05]  /*11be0*/  BRA.DIV UR4, `(.L_x_1007) ;  /* 0x0000001604a07947 */ /* 0x000fea000b800000 */
[----:B------:R0:W1:Y:S04]  /*11bf0*/  SHFL.IDX PT, R5, R16, RZ, 0x1f ;  /* 0x00001fff10057589 */ /* 0x00006800000e0000 */
[----:B------:R0:W2:Y:S02]  /*11c00*/  SHFL.IDX PT, R4, R16, 0x1, 0x1f ;  /* 0x00201f0010047f89 */ /* 0x0000a400000e0000 */
.L_x_1053:
        /* <DEDUP_REMOVED lines=8> */
[----:B------:R-:W3:Y:S02]  /*11c90*/  LDC.64 R2, c[0x0][0xc58] ;  /* 0x00031600ff027b82 */ /* 0x000ee40000000a00 */
[----:B---3--:R-:W-:-:S06]  /*11ca0*/  IMAD.WIDE R2, R7, 0x4, R2 ;  /* 0x0000000407027825 */ /* 0x008fcc00078e0202 */
[----:B------:R3:W5:Y:S02]  /*11cb0*/  LDG.E R2, desc[UR46][R2.64] ;  /* 0x0000002e02027981 */ /* 0x000764000c1e1900 */
.L_x_1009:
[----:B------:R-:W-:Y:S05]  /*11cc0*/  BSYNC B0 ;  /* 0x0000000000007941 */ /* 0x000fea0003800000 */
.L_x_1008:
[----:B------:R-:W-:-:S03]  /*11cd0*/  UMOV UR4, 0xffffffff ;  /* 0xffffffff00047882 */ /* 0x000fc60000000000 */
[----:B------:R-:W-:Y:S05]  /*11ce0*/  BRA.DIV UR4, `(.L_x_1010) ;  /* 0x0000001604ac7947 */ /* 0x000fea000b800000 */
[----:B-----5:R-:W4:Y:S01]  /*11cf0*/  SHFL.UP PT, R14, R2, 0x1, RZ ;  /* 0x04200000020e7989 */ /* 0x020f2200000e00ff */
[C---:B------:R-:W-:Y:S02]  /*11d00*/  ISETP.NE.AND P0, PT, R27.reuse, RZ, PT ;  /* 0x000000ff1b00720c */ /* 0x040fe40003f05270 */
[C---:B------:R-:W-:Y:S02]  /*11d10*/  ISETP.GE.U32.AND P1, PT, R27.reuse, 0x2, PT ;  /* 0x000000021b00780c */ /* 0x040fe40003f26070 */
[----:B----4-:R-:W-:Y:S02]  /*11d20*/  SEL R13, R14, RZ, P0 ;  /* 0x000000ff0e0d7207 */ /* 0x010fe40000000000 */
[----:B------:R-:W-:-:S03]  /*11d30*/  ISETP.GE.U32.AND P0, PT, R27, 0x4, PT ;  /* 0x000000041b00780c */ /* 0x000fc60003f06070 */
[----:B------:R-:W-:-:S05]  /*11d40*/  IMAD.IADD R13, R2, 0x1, R13 ;  /* 0x00000001020d7824 */ /* 0x000fca00078e020d */
[----:B------:R-:W4:Y:S02]  /*11d50*/  SHFL.UP PT, R14, R13, 0x2, RZ ;  /* 0x044000000d0e7989 */ /* 0x000f2400000e00ff */
[----:B----4-:R-:W-:Y:S02]  /*11d60*/  SEL R14, R14, RZ, P1 ;  /* 0x000000ff0e0e7207 */ /* 0x010fe40000800000 */
[----:B------:R-:W-:-:S03]  /*11d70*/  ISETP.GE.U32.AND P1, PT, R27, 0x8, PT ;  /* 0x000000081b00780c */ /* 0x000fc60003f26070 */
[----:B---3--:R-:W-:-:S05]  /*11d80*/  IMAD.IADD R3, R13, 0x1, R14 ;  /* 0x000000010d037824 */ /* 0x008fca00078e020e */
[----:B------:R-:W3:Y:S02]  /*11d90*/  SHFL.UP PT, R14, R3, 0x4, RZ ;  /* 0x04800000030e7989 */ /* 0x000ee400000e00ff */
[----:B---3--:R-:W-:Y:S02]  /*11da0*/  SEL R6, R14, RZ, P0 ;  /* 0x000000ff0e067207 */ /* 0x008fe40000000000 */
[----:B------:R-:W-:-:S03]  /*11db0*/  ISETP.GE.U32.AND P0, PT, R27, 0x10, PT ;  /* 0x000000101b00780c */ /* 0x000fc60003f06070 */
[----:B------:R-:W-:-:S05]  /*11dc0*/  IMAD.IADD R6, R3, 0x1, R6 ;  /* 0x0000000103067824 */ /* 0x000fca00078e0206 */
[----:B------:R-:W3:Y:S02]  /*11dd0*/  SHFL.UP PT, R14, R6, 0x8, RZ ;  /* 0x05000000060e7989 */ /* 0x000ee400000e00ff */
[----:B---3--:R-:W-:-:S05]  /*11de0*/  SEL R7, R14, RZ, P1 ;  /* 0x000000ff0e077207 */ /* 0x008fca0000800000 */
[----:B------:R-:W-:-:S05]  /*11df0*/  IMAD.IADD R7, R6, 0x1, R7 ;  /* 0x0000000106077824 */ /* 0x000fca00078e0207 */
[----:B------:R-:W3:Y:S02]  /*11e00*/  SHFL.UP PT, R14, R7, 0x10, RZ ;  /* 0x06000000070e7989 */ /* 0x000ee400000e00ff */
[----:B---3--:R-:W-:-:S05]  /*11e10*/  SEL R8, R14, RZ, P0 ;  /* 0x000000ff0e087207 */ /* 0x008fca0000000000 */
[----:B------:R-:W-:-:S05]  /*11e20*/  IMAD.IADD R8, R7, 0x1, R8 ;  /* 0x0000000107087824 */ /* 0x000fca00078e0208 */
[----:B------:R3:W4:Y:S02]  /*11e30*/  SHFL.IDX PT, R14, R8, 0x1f, 0x1f ;  /* 0x03e01f00080e7f89 */ /* 0x00072400000e0000 */
.L_x_1061:
[----:B------:R-:W-:Y:S02]  /*11e40*/  ULDC UR4, c[0x0][0xc10] ;  /* 0x0003040000047ab9 */ /* 0x000fe40000000800 */
[----:B------:R-:W-:-:S04]  /*11e50*/  IMAD.U32 R6, RZ, RZ, UR4 ;  /* 0x00000004ff067e24 */ /* 0x000fc8000f8e00ff */
[----:B----4-:R-:W-:-:S04]  /*11e60*/  IMAD R7, R14, R6, RZ ;  /* 0x000000060e077224 */ /* 0x010fc800078e02ff */
[----:B--2---:R-:W-:-:S05]  /*11e70*/  IMAD.IADD R4, R4, 0x1, R7 ;  /* 0x0000000104047824 */ /* 0x004fca00078e0207 */
[----:B-1----:R-:W-:-:S13]  /*11e80*/  ISETP.GT.AND P0, PT, R4, R5, PT ;  /* 0x000000050400720c */ /* 0x002fda0003f04270 */
[----:B------:R-:W-:Y:S05]  /*11e90*/  @P0 BRA `(.L_x_1011) ;  /* 0x0000000000ac0947 */ /* 0x000fea0003800000 */
[----:B------:R-:W1:Y:S02]  /*11ea0*/  LDC R0, c[0x0][0xc14] ;  /* 0x00030500ff007b82 */ /* 0x000e640000000800 */
.L_x_1016:
[----:B------:R-:W-:-:S05]  /*11eb0*/  VIADD R19, R19, 0x1f ;  /* 0x0000001f13137836 */ /* 0x000fca0000000000 */
[----:B-1----:R-:W-:-:S13]  /*11ec0*/  ISETP.GE.AND P0, PT, R19, R0, PT ;  /* 0x000000001300720c */ /* 0x002fda0003f06270 */
[----:B------:R-:W-:Y:S05]  /*11ed0*/  @P0 BRA `(.L_x_1012) ;  /* 0x0000000400e00947 */ /* 0x000fea0003800000 */
[C---:B------:R-:W-:Y:S01]  /*11ee0*/  IMAD.IADD R7, R27.reuse, 0x1, R19 ;  /* 0x000000011b077824 */ /* 0x040fe200078e0213 */
[----:B------:R-:W-:Y:S01]  /*11ef0*/  ISETP.NE.AND P1, PT, R27, 0x1f, PT ;  /* 0x0000001f1b00780c */ /* 0x000fe20003f25270 */
[----:B------:R-:W-:Y:S01]  /*11f00*/  BSSY B0, `(.L_x_1013) ;  /* 0x0000007000007945 */ /* 0x000fe20003800000 */
[----:B------:R-:W-:Y:S02]  /*11f10*/  IMAD.MOV.U32 R2, RZ, RZ, RZ ;  /* 0x000000ffff027224 */ /* 0x000fe400078e00ff */
[----:B------:R-:W-:-:S13]  /*11f20*/  ISETP.GE.OR P0, PT, R7, R0, !P1 ;  /* 0x000000000700720c */ /* 0x000fda0004f06670 */
[----:B------:R-:W-:Y:S05]  /*11f30*/  @P0 BRA `(.L_x_1014) ;  /* 0x00000000000c0947 */ /* 0x000fea0003800000 */
[----:B------:R-:W1:Y:S02]  /*11f40*/  LDC.64 R2, c[0x0][0xc58] ;  /* 0x00031600ff027b82 */ /* 0x000e640000000a00 */
[----:B-1----:R-:W-:-:S06]  /*11f50*/  IMAD.WIDE R2, R7, 0x4, R2 ;  /* 0x0000000407027825 */ /* 0x002fcc00078e0202 */
[----:B------:R1:W5:Y:S02]  /*11f60*/  LDG.E R2, desc[UR46][R2.64] ;  /* 0x0000002e02027981 */ /* 0x000364000c1e1900 */
.L_x_1014:
[----:B------:R-:W-:Y:S05]  /*11f70*/  BSYNC B0 ;  /* 0x0000000000007941 */ /* 0x000fea0003800000 */
.L_x_1013:
        /* <DEDUP_REMOVED lines=11> */
[----:B-1----:R-:W-:-:S05]  /*12030*/  IMAD.IADD R3, R13, 0x1, R14 ;  /* 0x000000010d037824 */ /* 0x002fca00078e020e */
[----:B------:R-:W1:Y:S02]  /*12040*/  SHFL.UP PT, R14, R3, 0x4, RZ ;  /* 0x04800000030e7989 */ /* 0x000e6400000e00ff */
[----:B-1----:R-:W-:Y:S02]  /*12050*/  SEL R6, R14, RZ, P0 ;  /* 0x000000ff0e067207 */ /* 0x002fe40000000000 */
[----:B------:R-:W-:-:S03]  /*12060*/  ISETP.GE.U32.AND P0, PT, R27, 0x10, PT ;  /* 0x000000101b00780c */ /* 0x000fc60003f06070 */
[----:B------:R-:W-:-:S05]  /*12070*/  IMAD.IADD R6, R3, 0x1, R6 ;  /* 0x0000000103067824 */ /* 0x000fca00078e0206 */
[----:B------:R-:W1:Y:S02]  /*12080*/  SHFL.UP PT, R14, R6, 0x8, RZ ;  /* 0x05000000060e7989 */ /* 0x000e6400000e00ff */
[----:B-1----:R-:W-:-:S05]  /*12090*/  SEL R7, R14, RZ, P1 ;  /* 0x000000ff0e077207 */ /* 0x002fca0000800000 */
[----:B------:R-:W-:-:S05]  /*120a0*/  IMAD.IADD R7, R6, 0x1, R7 ;  /* 0x0000000106077824 */ /* 0x000fca00078e0207 */
[----:B------:R-:W3:Y:S02]  /*120b0*/  SHFL.UP PT, R14, R7, 0x10, RZ ;  /* 0x06000000070e7989 */ /* 0x000ee400000e00ff */
[----:B---3--:R-:W-:-:S05]  /*120c0*/  SEL R8, R14, RZ, P0 ;  /* 0x000000ff0e087207 */ /* 0x008fca0000000000 */
[----:B------:R-:W-:-:S05]  /*120d0*/  IMAD.IADD R8, R7, 0x1, R8 ;  /* 0x0000000107087824 */ /* 0x000fca00078e0208 */
[----:B------:R1:W2:Y:S02]  /*120e0*/  SHFL.IDX PT, R14, R8, 0x1f, 0x1f ;  /* 0x03e01f00080e7f89 */ /* 0x0002a400000e0000 */
.L_x_1069:
[----:B------:R-:W-:Y:S02]  /*120f0*/  ULDC UR4, c[0x0][0xc10] ;  /* 0x0003040000047ab9 */ /* 0x000fe40000000800 */
[----:B------:R-:W-:-:S04]  /*12100*/  IMAD.U32 R6, RZ, RZ, UR4 ;  /* 0x00000004ff067e24 */ /* 0x000fc8000f8e00ff */
[----:B--2---:R-:W-:-:S04]  /*12110*/  IMAD R7, R14, R6, RZ ;  /* 0x000000060e077224 */ /* 0x004fc800078e02ff */
[----:B------:R-:W-:-:S05]  /*12120*/  IMAD.IADD R4, R7, 0x1, R4 ;  /* 0x0000000107047824 */ /* 0x000fca00078e0204 */
[----:B------:R-:W-:-:S13]  /*12130*/  ISETP.GT.AND P0, PT, R4, R5, PT ;  /* 0x000000050400720c */ /* 0x000fda0003f04270 */
[----:B------:R-:W-:Y:S05]  /*12140*/  @!P0 BRA `(.L_x_1016) ;  /* 0xfffffffc00588947 */ /* 0x000fea000383ffff */
.L_x_1011:
[----:B------:R-:W-:Y:S01]  /*12150*/  IMAD.IADD R7, R4, 0x1, -R7 ;  /* 0x0000000104077824 */ /* 0x000fe200078e0a07 */
[----:B------:R-:W-:-:S03]  /*12160*/  UMOV UR4, 0xffffffff ;  /* 0xffffffff00047882 */ /* 0x000fc60000000000 */
[----:B------:R-:W-:-:S05]  /*12170*/  IMAD R4, R8, R6, R7 ;  /* 0x0000000608047224 */ /* 0x000fca00078e0207 */
[----:B------:R-:W-:Y:S01]  /*12180*/  ISETP.GT.AND P6, PT, R4, R5, PT ;  /* 0x000000050400720c */ /* 0x000fe20003fc4270 */
[----:B------:R-:W-:-:S12]  /*12190*/  BRA.DIV UR4, `(.L_x_1017) ;  /* 0x0000001a04207947 */ /* 0x000fd8000b800000 */
[----:B------:R-:W-:-:S04]  /*121a0*/  VOTE.ANY R3, PT, !P6 ;  /* 0x0000000000037806 */ /* 0x000fc800070e0100 */
[----:B------:R-:W2:Y:S02]  /*121b0*/  POPC R4, R3 ;  /* 0x0000000300047309 */ /* 0x000ea40000000000 */
[----:B--2---:R2:W4:Y:S02]  /*121c0*/  SHFL.IDX PT, R17, R2, R4, 0x1f ;  /* 0x00001f0402117589 */ /* 0x00452400000e0000 */
.L_x_1073:
[----:B------:R-:W-:Y:S01]  /*121d0*/  ISETP.NE.AND P0, PT, R3, RZ, PT ;  /* 0x000000ff0300720c */ /* 0x000fe20003f05270 */
[----:B------:R-:W-:-:S12]  /*121e0*/  IMAD.MOV.U32 R14, RZ, RZ, RZ ;  /* 0x000000ffff0e7224 */ /* 0x000fd800078e00ff */
[----:B------:R-:W-:Y:S05]  /*121f0*/  @!P0 BRA `(.L_x_1018) ;  /* 0x0000000000108947 */ /* 0x000fea0003800000 */
[----:B------:R-:W-:Y:S01]  /*12200*/  UMOV UR4, 0xffffffff ;  /* 0xffffffff00047882 */ /* 0x000fe20000000000 */
[----:B------:R-:W-:Y:S02]  /*12210*/  VIADD R12, R4, 0xffffffff ;  /* 0xffffffff040c7836 */ /* 0x000fe40000000000 */
[----:B------:R-:W-:Y:S05]  /*12220*/  BRA.DIV UR4, `(.L_x_1019) ;  /* 0x0000001a04447947 */ /* 0x000fea000b800000 */
[----:B------:R0:W0:Y:S02]  /*12230*/  SHFL.IDX PT, R14, R8, R12, 0x1f ;  /* 0x00001f0c080e7589 */ /* 0x00002400000e0000 */
.L_x_1018:
[----:B--2---:R-:W2:Y:S01]  /*12240*/  LDC.64 R2, c[0x0][0xc68] ;  /* 0x00031a00ff027b82 */ /* 0x004ea20000000a00 */
[----:B------:R-:W-:-:S04]  /*12250*/  IMAD.IADD R19, R4, 0x1, R19 ;  /* 0x0000000104137824 */ /* 0x000fc800078e0213 */
[----:B--2---:R-:W-:-:S05]  /*12260*/  IMAD.WIDE R2, R19, 0x4, R2 ;  /* 0x0000000413027825 */ /* 0x004fca00078e0202 */
[----:B01-3--:R0:W4:Y:S01]  /*12270*/  LDG.E R8, desc[UR46][R2.64] ;  /* 0x0000002e02087981 */ /* 0x00b122000c1e1900 */
[----:B------:R-:W-:-:S04]  /*12280*/  IMAD R16, R14, R6, R7 ;  /* 0x000000060e107224 */ /* 0x000fc800078e0207 */
[----:B------:R-:W-:Y:S02]  /*12290*/  IMAD.IADD R5, R5, 0x1, -R16 ;  /* 0x0000000105057824 */ /* 0x000fe400078e0a10 */
[----:B0-----:R-:W-:Y:S02]  /*122a0*/  IMAD.MOV.U32 R2, RZ, RZ, RZ ;  /* 0x000000ffff027224 */ /* 0x001fe400078e00ff */
[----:B----4-:R-:W-:-:S05]  /*122b0*/  IMAD R4, R17, R8, RZ ;  /* 0x0000000811047224 */ /* 0x010fca00078e02ff */
[----:B------:R-:W-:-:S04]  /*122c0*/  IABS R9, R4 ;  /* 0x0000000400097213 */ /* 0x000fc80000000000 */
[----:B------:R-:W0:Y:S08]  /*122d0*/  I2F.RP R10, R9 ;  /* 0x00000009000a7306 */ /* 0x000e300000209400 */
[----:B0-----:R-:W0:Y:S02]  /*122e0*/  MUFU.RCP R10, R10 ;  /* 0x0000000a000a7308 */ /* 0x001e240000001000 */
[----:B0-----:R-:W-:-:S06]  /*122f0*/  VIADD R11, R10, 0xffffffe ;  /* 0x0ffffffe0a0b7836 */ /* 0x001fcc0000000000 */
[----:B------:R-:W0:Y:S02]  /*12300*/  F2I.FTZ.U32.TRUNC.NTZ R3, R11 ;  /* 0x0000000b00037305 */ /* 0x000e24000021f000 */
[----:B0-----:R-:W-:-:S04]  /*12310*/  IMAD.MOV R12, RZ, RZ, -R3 ;  /* 0x000000ffff0c7224 */ /* 0x001fc800078e0a03 */
[----:B------:R-:W-:-:S04]  /*12320*/  IMAD R7, R12, R9, RZ ;  /* 0x000000090c077224 */ /* 0x000fc800078e02ff */
[----:B------:R-:W-:Y:S01]  /*12330*/  IMAD.HI.U32 R2, R3, R7, R2 ;  /* 0x0000000703027227 */ /* 0x000fe200078e0002 */
[----:B------:R-:W-:Y:S02]  /*12340*/  IABS R3, R5 ;  /* 0x0000000500037213 */ /* 0x000fe40000000000 */
[----:B------:R-:W-:-:S03]  /*12350*/  IABS R7, R4 ;  /* 0x0000000400077213 */ /* 0x000fc60000000000 */
[----:B------:R-:W-:-:S04]  /*12360*/  IMAD.HI.U32 R2, R2, R3, RZ ;  /* 0x0000000302027227 */ /* 0x000fc800078e00ff */
[----:B------:R-:W-:-:S04]  /*12370*/  IMAD.MOV R10, RZ, RZ, -R7 ;  /* 0x000000ffff0a7224 */ /* 0x000fc800078e0a07 */
        /* <DEDUP_REMOVED lines=16> */
[----:B------:R-:W-:Y:S01]  /*12480*/  VIADDMNMX R6, R3, R6, R8, PT ;  /* 0x0000000603067246 */ /* 0x000fe20003800108 */
[----:B------:R-:W-:-:S03]  /*12490*/  IMAD.IADD R7, R4, 0x1, R7 ;  /* 0x0000000104077824 */ /* 0x000fc600078e0207 */
[----:B------:R-:W-:-:S04]  /*124a0*/  IABS R8, R6 ;  /* 0x0000000600087213 */ /* 0x000fc80000000000 */
[----:B------:R-:W0:Y:S08]  /*124b0*/  I2F.RP R9, R8 ;  /* 0x0000000800097306 */ /* 0x000e300000209400 */
[----:B0-----:R-:W0:Y:S02]  /*124c0*/  MUFU.RCP R9, R9 ;  /* 0x0000000900097308 */ /* 0x001e240000001000 */
[----:B0-----:R-:W-:Y:S01]  /*124d0*/  VIADD R3, R9, 0xffffffe ;  /* 0x0ffffffe09037836 */ /* 0x001fe20000000000 */
[----:B------:R-:W-:-:S05]  /*124e0*/  IABS R9, R6 ;  /* 0x0000000600097213 */ /* 0x000fca0000000000 */
[----:B------:R-:W0:Y:S02]  /*124f0*/  F2I.FTZ.U32.TRUNC.NTZ R3, R3 ;  /* 0x0000000300037305 */ /* 0x000e24000021f000 */
[----:B0-----:R-:W-:-:S04]  /*12500*/  IMAD.MOV R11, RZ, RZ, -R3 ;  /* 0x000000ffff0b7224 */ /* 0x001fc800078e0a03 */
[----:B------:R-:W-:-:S04]  /*12510*/  IMAD R5, R11, R8, RZ ;  /* 0x000000080b057224 */ /* 0x000fc800078e02ff */
[----:B------:R-:W-:Y:S01]  /*12520*/  IMAD.HI.U32 R2, R3, R5, R2 ;  /* 0x0000000503027227 */ /* 0x000fe200078e0002 */
[----:B------:R-:W-:-:S03]  /*12530*/  IABS R5, R4 ;  /* 0x0000000400057213 */ /* 0x000fc60000000000 */
        /* <DEDUP_REMOVED lines=18> */
.L_x_1012:
[----:B------:R-:W-:Y:S01]  /*12660*/  UMOV UR4, URZ ;  /* 0x0000003f00047c82 */ /* 0x000fe20008000000 */
[----:B------:R-:W-:Y:S01]  /*12670*/  UMOV UR5, URZ ;  /* 0x0000003f00057c82 */ /* 0x000fe20008000000 */
[----:B------:R-:W-:Y:S01]  /*12680*/  ULDC UR6, c[0x0][0xc14] ;  /* 0x0003050000067ab9 */ /* 0x000fe20000000800 */
[----:B0-----:R-:W-:Y:S02]  /*12690*/  IMAD.MOV.U32 R16, RZ, RZ, R5 ;  /* 0x000000ffff107224 */ /* 0x001fe400078e0005 */
[----:B------:R-:W-:Y:S02]  /*126a0*/  IMAD.U32 R17, RZ, RZ, UR4 ;  /* 0x00000004ff117e24 */ /* 0x000fe4000f8e00ff */
[----:B------:R-:W-:Y:S02]  /*126b0*/  IMAD.U32 R18, RZ, RZ, UR5 ;  /* 0x00000005ff127e24 */ /* 0x000fe4000f8e00ff */
[----:B------:R-:W-:-:S07]  /*126c0*/  IMAD.U32 R19, RZ, RZ, UR6 ;  /* 0x00000006ff137e24 */ /* 0x000fce000f8e00ff */
.L_x_1020:
        /* <DEDUP_REMOVED lines=10> */
.L_x_948:
[----:B------:R-:W2:Y:S01]  /*12770*/  S2R R3, SR_CgaCtaId ;  /* 0x0000000000037919 */ /* 0x000ea20000008800 */
[----:B------:R-:W-:Y:S01]  /*12780*/  VIADD R29, R29, 0x1 ;  /* 0x000000011d1d7836 */ /* 0x000fe20000000000 */
[----:B-1----:R-:W-:Y:S01]  /*12790*/  MOV R2, 0x400 ;  /* 0x0000040000027802 */ /* 0x002fe20000000f00 */
[----:B------:R-:W-:Y:S03]  /*127a0*/  BSSY B0, `(.L_x_1022) ;  /* 0x0000008000007945 */ /* 0x000fe60003800000 */
[----:B0-----:R-:W-:-:S04]  /*127b0*/  LEA.HI R0, R29, R29, RZ, 0x1 ;  /* 0x0000001d1d007211 */ /* 0x001fc800078f08ff */
[----:B------:R-:W-:-:S05]  /*127c0*/  LOP3.LUT R0, R0, 0xfffffffe, RZ, 0xc0, !PT ;  /* 0xfffffffe00007812 */ /* 0x000fca00078ec0ff */
[----:B------:R-:W-:-:S05]  /*127d0*/  IMAD.IADD R0, R29, 0x1, -R0 ;  /* 0x000000011d007824 */ /* 0x000fca00078e0a00 */
[----:B------:R-:W-:Y:S02]  /*127e0*/  SHF.L.U32 R0, R0, 0x1f, RZ ;  /* 0x0000001f00007819 */ /* 0x000fe400000006ff */
[----:B--2---:R-:W-:-:S04]  /*127f0*/  LEA R9, R3, R2, 0x18 ;  /* 0x0000000203097211 */ /* 0x004fc800078ec0ff */
[----:B------:R-:W0:Y:S02]  /*12800*/  SYNCS.PHASECHK.TRANS64.TRYWAIT P0, [R9+URZ+0x16820], R0 ;  /* 0x01682000090075a7 */ /* 0x000e24000800017f */
[----:B0-----:R-:W-:Y:S05]  /*12810*/  @!P0 BRA `(.L_x_1023) ;  /* 0x0000001000ec8947 */ /* 0x001fea0003800000 */
.L_x_1076:
[----:B------:R-:W-:Y:S05]  /*12820*/  BSYNC B0 ;  /* 0x0000000000007941 */ /* 0x000fea0003800000 */
.L_x_1022:
[----:B------:R-:W-:-:S03]  /*12830*/  UMOV UR4, 0xffffffff ;  /* 0xffffffff00047882 */ /* 0x000fc60000000000 */
[----:B------:R-:W-:Y:S05]  /*12840*/  BRA.DIV UR4, `(.L_x_1024) ;  /* 0x0000001204f47947 */ /* 0x000fea000b800000 */
[----:B0-----:R-:W0:Y:S02]  /*12850*/  S2R R0, SR_TID.X ;  /* 0x0000000000007919 */ /* 0x001e240000002100 */
[----:B0-----:R-:W-:-:S04]  /*12860*/  SHF.R.U32.HI R0, RZ, 0x5, R0 ;  /* 0x00000005ff007819 */ /* 0x001fc80000011600 */
[----:B------:R-:W-:-:S05]  /*12870*/  LOP3.LUT R0, R0, 0x3, RZ, 0xc0, !PT ;  /* 0x0000000300007812 */ /* 0x000fca00078ec0ff */
[----:B------:R0:W1:Y:S02]  /*12880*/  SHFL.IDX PT, R14, R0, RZ, 0x1f ;  /* 0x00001fff000e7589 */ /* 0x00006400000e0000 */
.L_x_1079:
[----:B-1----:R-:W-:Y:S01]  /*12890*/  ISETP.NE.AND P0, PT, R14, RZ, PT ;  /* 0x000000ff0e00720c */ /* 0x002fe20003f05270 */
[----:B------:R-:W-:-:S12]  /*128a0*/  BSSY B0, `(.L_x_1025) ;  /* 0x0000024000007945 */ /* 0x000fd80003800000 */
[----:B------:R-:W-:Y:S05]  /*128b0*/  @P0 BRA `(.L_x_1026) ;  /* 0x0000000000880947 */ /* 0x000fea0003800000 */
[----:B------:R-:W-:-:S03]  /*128c0*/  UMOV UR4, 0xffffffff ;  /* 0xffffffff00047882 */ /* 0x000fc60000000000 */
[----:B------:R-:W-:Y:S05]  /*128d0*/  BRA.DIV UR4, `(.L_x_1027) ;  /* 0x0000001604047947 */ /* 0x000fea000b800000 */
[----:B------:R-:W-:-:S13]  /*128e0*/  ELECT P6, URZ, PT ;  /* 0x00000000003f782f */ /* 0x000fda00038c0000 */
.L_x_1082:
[----:B------:R-:W-:Y:S05]  /*128f0*/  @!P6 BRA `(.L_x_1026) ;  /* 0x000000000078e947 */ /* 0x000fea0003800000 */
[----:B------:R-:W-:-:S06]  /*12900*/  ULOP3.LUT UR4, UR36, 0x2, URZ, 0xfc, !UPT ;  /* 0x0000000224047892 */ /* 0x000fcc000f8efc3f */
[----:B0-----:R-:W-:-:S05]  /*12910*/  IMAD.U32 R0, RZ, RZ, UR4 ;  /* 0x00000004ff007e24 */ /* 0x001fca000f8e00ff */
[----:B------:R-:W-:-:S13]  /*12920*/  ISETP.NE.AND P2, PT, R0, 0x3, PT ;  /* 0x000000030000780c */ /* 0x000fda0003f45270 */
[----:B------:R-:W-:Y:S05]  /*12930*/  @!P2 BRA `(.L_x_1028) ;  /* 0x000000000004a947 */ /* 0x000fea0003800000 */
[----:B------:R-:W-:Y:S01]  /*12940*/  BPT.TRAP 0x1 ;  /* 0x000000040000795c */ /* 0x000fe20000300000 */
.L_x_1028:
        /* <DEDUP_REMOVED lines=12> */
.L_x_1083:
[----:B------:R-:W1:Y:S02]  /*12a10*/  SYNCS.PHASECHK.TRANS64.TRYWAIT P0, [R3+URZ], R0 ;  /* 0x00000000030075a7 */ /* 0x000e64000800017f */
[----:B-1----:R-:W-:Y:S05]  /*12a20*/  @!P0 BRA `(.L_x_1030) ;  /* 0x0000001000e48947 */ /* 0x002fea0003800000 */
.L_x_1084:
[----:B------:R-:W-:Y:S05]  /*12a30*/  @!P2 BRA `(.L_x_1031) ;  /* 0x000000000004a947 */ /* 0x000fea0003800000 */
[----:B------:R-:W-:Y:S01]  /*12a40*/  BPT.TRAP 0x1 ;  /* 0x000000040000795c */ /* 0x000fe20000300000 */
.L_x_1031:
[----:B-1----:R-:W-:-:S04]  /*12a50*/  VIADD R3, R9, 0x16860 ;  /* 0x0001686009037836 */ /* 0x002fc80000000000 */
[----:B------:R-:W-:-:S04]  /*12a60*/  IMAD R5, R22, 0x8, R3 ;  /* 0x0000000816057824 */ /* 0x000fc800078e0203 */
[----:B------:R-:W1:Y:S02]  /*12a70*/  SYNCS.PHASECHK.TRANS64.TRYWAIT P0, [R5+URZ], R2 ;  /* 0x00000002050075a7 */ /* 0x000e64000800017f */
[----:B-1----:R-:W-:Y:S05]  /*12a80*/  @!P0 BRA `(.L_x_1032) ;  /* 0x0000001000e08947 */ /* 0x002fea0003800000 */
.L_x_1085:
[----:B------:R-:W-:-:S07]  /*12a90*/  IMAD R3, R4, 0x8, R3 ;  /* 0x0000000804037824 */ /* 0x000fce00078e0203 */
.L_x_1033:
[----:B--2---:R2:W4:Y:S02]  /*12aa0*/  SYNCS.PHASECHK.TRANS64.TRYWAIT P0, [R3+URZ], R0 ;  /* 0x00000000030075a7 */ /* 0x004524000800017f */
[----:B----4-:R-:W-:Y:S05]  /*12ab0*/  @!P0 NANOSLEEP.SYNCS 0x989680 ;  /* 0x009896800000895d */ /* 0x010fea0003900000 */
[----:B------:R-:W4:Y:S02]  /*12ac0*/  @!P0 SYNCS.PHASECHK.TRANS64 P0, [R3+URZ], R0 ;  /* 0x00000000030085a7 */ /* 0x000f24000800007f */
[----:B----4-:R-:W-:Y:S05]  /*12ad0*/  @!P0 BRA `(.L_x_1033) ;  /* 0xfffffffc00f08947 */ /* 0x010fea000383ffff */
.L_x_1026:
[----:B------:R-:W-:Y:S05]  /*12ae0*/  BSYNC B0 ;  /* 0x0000000000007941 */ /* 0x000fea0003800000 */
.L_x_1025:
[----:B------:R-:W-:Y:S05]  /*12af0*/  EXIT ;  /* 0x000000000000794d */ /* 0x000fea0003800000 */
.L_x_852:
[----:B0-----:R-:W-:-:S04]  /*12b00*/  IMAD.U32 R3, RZ, RZ, UR45 ;  /* 0x0000002dff037e24 */ /* 0x001fc8000f8e00ff */
[----:B------:R0:W1:Y:S03]  /*12b10*/  SYNCS.PHASECHK.TRANS64.TRYWAIT P1, [R3+URZ+0x16800], R0 ;  /* 0x01680000030075a7 */ /* 0x000066000802017f */
[----:B-1----:R-:W-:Y:S05]  /*12b20*/  @!P1 NANOSLEEP.SYNCS 0x989680 ;  /* 0x009896800000995d */ /* 0x002fea0003900000 */
[----:B------:R-:W1:Y:S02]  /*12b30*/  @!P1 SYNCS.PHASECHK.TRANS64 P1, [R3+URZ+0x16800], R0 ;  /* 0x01680000030095a7 */ /* 0x000e64000802007f */
[----:B-1----:R-:W-:Y:S05]  /*12b40*/  @!P1 BRA `(.L_x_852) ;  /* 0xfffffffc00ec9947 */ /* 0x002fea000383ffff */
[----:B------:R-:W-:Y:S05]  /*12b50*/  BRA `(.L_x_1034) ;  /* 0xfffffeec00907947 */ /* 0x000fea000383ffff */
.L_x_856:
[----:B-1----:R1:W2:Y:S02]  /*12b60*/  SYNCS.PHASECHK.TRANS64.TRYWAIT P2, [R5+URZ+0x16830], R0 ;  /* 0x01683000050075a7 */ /* 0x0022a4000804017f */
[----:B--2---:R-:W-:Y:S05]  /*12b70*/  @!P2 NANOSLEEP.SYNCS 0x989680 ;  /* 0x009896800000a95d */ /* 0x004fea0003900000 */
[----:B------:R-:W2:Y:S02]  /*12b80*/  @!P2 SYNCS.PHASECHK.TRANS64 P2, [R5+URZ+0x16830], R0 ;  /* 0x016830000500a5a7 */ /* 0x000ea4000804007f */
[----:B--2---:R-:W-:Y:S05]  /*12b90*/  @!P2 BRA `(.L_x_856) ;  /* 0xfffffffc00f0a947 */ /* 0x004fea000383ffff */
[----:B------:R-:W-:Y:S05]  /*12ba0*/  BRA `(.L_x_855) ;  /* 0xfffffeec00b47947 */ /* 0x000fea000383ffff */
.L_x_872:
[----:B-1----:R-:W-:-:S04]  /*12bb0*/  IMAD.U32 R15, RZ, RZ, UR6 ;  /* 0x00000006ff0f7e24 */ /* 0x002fc8000f8e00ff */
[----:B------:R1:W2:Y:S03]  /*12bc0*/  SYNCS.PHASECHK.TRANS64.TRYWAIT P2, [R15+URZ+0x16830], R8 ;  /* 0x016830080f0075a7 */ /* 0x0002a6000804017f */
[----:B--2---:R-:W-:Y:S05]  /*12bd0*/  @!P2 NANOSLEEP.SYNCS 0x989680 ;  /* 0x009896800000a95d */ /* 0x004fea0003900000 */
[----:B------:R-:W2:Y:S02]  /*12be0*/  @!P2 SYNCS.PHASECHK.TRANS64 P2, [R15+URZ+0x16830], R8 ;  /* 0x016830080f00a5a7 */ /* 0x000ea4000804007f */
[----:B--2---:R-:W-:Y:S05]  /*12bf0*/  @!P2 BRA `(.L_x_872) ;  /* 0xfffffffc00eca947 */ /* 0x004fea000383ffff */
[----:B------:R-:W-:Y:S05]  /*12c00*/  BRA `(.L_x_869) ;  /* 0xffffff1c00f07947 */ /* 0x000fea000383ffff */
.L_x_876:
[----:B-1----:R-:W-:-:S04]  /*12c10*/  IMAD.U32 R15, RZ, RZ, UR6 ;  /* 0x00000006ff0f7e24 */ /* 0x002fc8000f8e00ff */
[----:B------:R1:W2:Y:S03]  /*12c20*/  SYNCS.PHASECHK.TRANS64.TRYWAIT P2, [R15+URZ+0x16850], R8 ;  /* 0x016850080f0075a7 */ /* 0x0002a6000804017f */
[----:B--2---:R-:W-:Y:S05]  /*12c30*/  @!P2 NANOSLEEP.SYNCS 0x989680 ;  /* 0x009896800000a95d */ /* 0x004fea0003900000 */
[----:B------:R-:W2:Y:S02]  /*12c40*/  @!P2 SYNCS.PHASECHK.TRANS64 P2, [R15+URZ+0x16850], R8 ;  /* 0x016850080f00a5a7 */ /* 0x000ea4000804007f */
[----:B--2---:R-:W-:Y:S05]  /*12c50*/  @!P2 BRA `(.L_x_876) ;  /* 0xfffffffc00eca947 */ /* 0x004fea000383ffff */
[----:B------:R-:W-:Y:S05]  /*12c60*/  BRA `(.L_x_873) ;  /* 0xffffff2000687947 */ /* 0x000fea000383ffff */
.L_x_893:
[----:B-1----:R-:W-:-:S04]  /*12c70*/  IMAD.U32 R11, RZ, RZ, UR6 ;  /* 0x00000006ff0b7e24 */ /* 0x002fc8000f8e00ff */
[----:B------:R1:W2:Y:S03]  /*12c80*/  SYNCS.PHASECHK.TRANS64.TRYWAIT P2, [R11+URZ+0x16830], R0 ;  /* 0x016830000b0075a7 */ /* 0x0002a6000804017f */
[----:B--2---:R-:W-:Y:S05]  /*12c90*/  @!P2 NANOSLEEP.SYNCS 0x989680 ;  /* 0x009896800000a95d */ /* 0x004fea0003900000 */
[----:B------:R-:W2:Y:S02]  /*12ca0*/  @!P2 SYNCS.PHASECHK.TRANS64 P2, [R11+URZ+0x16830], R0 ;  /* 0x016830000b00a5a7 */ /* 0x000ea4000804007f */
[----:B--2---:R-:W-:Y:S05]  /*12cb0*/  @!P2 BRA `(.L_x_893) ;  /* 0xfffffffc00eca947 */ /* 0x004fea000383ffff */
[----:B------:R-:W-:Y:S05]  /*12cc0*/  BRA `(.L_x_890) ;  /* 0xffffff4c00947947 */ /* 0x000fea000383ffff */
.L_x_897:
[----:B-1----:R-:W-:-:S04]  /*12cd0*/  IMAD.U32 R11, RZ, RZ, UR6 ;  /* 0x00000006ff0b7e24 */ /* 0x002fc8000f8e00ff */
[----:B------:R1:W2:Y:S03]  /*12ce0*/  SYNCS.PHASECHK.TRANS64.TRYWAIT P2, [R11+URZ+0x16850], R0 ;  /* 0x016850000b0075a7 */ /* 0x0002a6000804017f */
[----:B--2---:R-:W-:Y:S05]  /*12cf0*/  @!P2 NANOSLEEP.SYNCS 0x989680 ;  /* 0x009896800000a95d */ /* 0x004fea0003900000 */
[----:B------:R-:W2:Y:S02]  /*12d00*/  @!P2 SYNCS.PHASECHK.TRANS64 P2, [R11+URZ+0x16850], R0 ;  /* 0x016850000b00a5a7 */ /* 0x000ea4000804007f */
[----:B--2---:R-:W-:Y:S05]  /*12d10*/  @!P2 BRA `(.L_x_897) ;  /* 0xfffffffc00eca947 */ /* 0x004fea000383ffff */
[----:B------:R-:W-:Y:S05]  /*12d20*/  BRA `(.L_x_894) ;  /* 0xffffff50000c7947 */ /* 0x000fea000383ffff */
.L_x_903:
[----:B-1----:R-:W-:-:S04]  /*12d30*/  IMAD.U32 R21, RZ, RZ, UR6 ;  /* 0x00000006ff157e24 */ /* 0x002fc8000f8e00ff */
[----:B------:R1:W2:Y:S03]  /*12d40*/  SYNCS.PHASECHK.TRANS64.TRYWAIT P2, [R21+URZ+0x16830], R0 ;  /* 0x01683000150075a7 */ /* 0x0002a6000804017f */
[----:B--2---:R-:W-:Y:S05]  /*12d50*/  @!P2 NANOSLEEP.SYNCS 0x989680 ;  /* 0x009896800000a95d */ /* 0x004fea0003900000 */
[----:B------:R-:W2:Y:S02]  /*12d60*/  @!P2 SYNCS.PHASECHK.TRANS64 P2, [R21+URZ+0x16830], R0 ;  /* 0x016830001500a5a7 */ /* 0x000ea4000804007f */
[----:B--2---:R-:W-:Y:S05]  /*12d70*/  @!P2 BRA `(.L_x_903) ;  /* 0xfffffffc00eca947 */ /* 0x004fea000383ffff */
[----:B------:R-:W-:Y:S05]  /*12d80*/  BRA `(.L_x_900) ;  /* 0xffffff6800c47947 */ /* 0x000fea000383ffff */
.L_x_907:
[----:B-1----:R-:W-:-:S04]  /*12d90*/  IMAD.U32 R21, RZ, RZ, UR6 ;  /* 0x00000006ff157e24 */ /* 0x002fc8000f8e00ff */
[----:B------:R1:W2:Y:S03]  /*12da0*/  SYNCS.PHASECHK.TRANS64.TRYWAIT P2, [R21+URZ+0x16850], R0 ;  /* 0x01685000150075a7 */ /* 0x0002a6000804017f */
[----:B--2---:R-:W-:Y:S05]  /*12db0*/  @!P2 NANOSLEEP.SYNCS 0x989680 ;  /* 0x009896800000a95d */ /* 0x004fea0003900000 */
[----:B------:R-:W2:Y:S02]  /*12dc0*/  @!P2 SYNCS.PHASECHK.TRANS64 P2, [R21+URZ+0x16850], R0 ;  /* 0x016850001500a5a7 */ /* 0x000ea4000804007f */
[----:B--2---:R-:W-:Y:S05]  /*12dd0*/  @!P2 BRA `(.L_x_907) ;  /* 0xfffffffc00eca947 */ /* 0x004fea000383ffff */
[----:B------:R-:W-:Y:S05]  /*12de0*/  BRA `(.L_x_904) ;  /* 0xffffff6c003c7947 */ /* 0x000fea000383ffff */
.L_x_920:
[----:B-1----:R-:W-:-:S04]  /*12df0*/  IMAD.U32 R4, RZ, RZ, UR5 ;  /* 0x00000005ff047e24 */ /* 0x002fc8000f8e00ff */
[----:B------:R1:W2:Y:S03]  /*12e00*/  SYNCS.PHASECHK.TRANS64.TRYWAIT P0, [R4+URZ+0x16850], R3 ;  /* 0x01685003040075a7 */ /* 0x0002a6000800017f */
[----:B--2---:R-:W-:Y:S05]  /*12e10*/  @!P0 NANOSLEEP.SYNCS 0x989680 ;  /* 0x009896800000895d */ /* 0x004fea0003900000 */
[----:B------:R-:W2:Y:S02]  /*12e20*/  @!P0 SYNCS.PHASECHK.TRANS64 P0, [R4+URZ+0x16850], R3 ;  /* 0x01685003040085a7 */ /* 0x000ea4000800007f */
[----:B--2---:R-:W-:Y:S05]  /*12e30*/  @!P0 BRA `(.L_x_920) ;  /* 0xfffffffc00ec8947 */ /* 0x004fea000383ffff */
[----:B------:R-:W-:Y:S05]  /*12e40*/  BRA `(.L_x_919) ;  /* 0xffffff9400a07947 */ /* 0x000fea000383ffff */
.L_x_967:
        /* <DEDUP_REMOVED lines=8> */
[----:B------:R-:W-:Y:S05]  /*12ed0*/  WARPSYNC.COLLECTIVE R15, `(.L_x_1036) ;  /* 0x000000000f087348 */ /* 0x000fea0003c00000 */
[----:B------:R0:W1:Y:S02]  /*12ee0*/  SHFL.IDX P6, R14, R13, R12, R11 ;  /* 0x0000000c0d0e7389 */ /* 0x00006400000c000b */
[----:B01----:R-:W-:Y:S01]  /*12ef0*/  ENDCOLLECTIVE ;  /* 0x000000000000791b */ /* 0x003fe20003800000 */
.L_x_1036:
[----:B------:R-:W-:Y:S05]  /*12f00*/  BSYNC B0 ;  /* 0x0000000000007941 */ /* 0x000fea0003800000 */
.L_x_1035:
[----:B------:R-:W-:Y:S05]  /*12f10*/  BRA `(.L_x_1037) ;  /* 0xffffffd0005c7947 */ /* 0x000fea000383ffff */
.L_x_968:
[----:B------:R-:W-:Y:S01]  /*12f20*/  BSSY B0, `(.L_x_1038) ;  /* 0x0000006000007945 */ /* 0x000fe20003800000 */
[----:B------:R-:W-:-:S07]  /*12f30*/  IMAD.MOV.U32 R15, RZ, RZ, -0x1 ;  /* 0xffffffffff0f7424 */ /* 0x000fce00078e00ff */
[----:B------:R-:W-:Y:S05]  /*12f40*/  WARPSYNC.COLLECTIVE R15, `(.L_x_1039) ;  /* 0x000000000f0c7348 */ /* 0x000fea0003c00000 */
[----:B------:R-:W-:Y:S02]  /*12f50*/  ELECT P6, UR62, PT ;  /* 0x00000000003e782f */ /* 0x000fe400038c0000 */
[----:B------:R-:W-:Y:S01]  /*12f60*/  MOV R14, UR62 ;  /* 0x0000003e000e7c02 */ /* 0x000fe20008000f00 */
[----:B------:R-:W-:Y:S10]  /*12f70*/  ENDCOLLECTIVE ;  /* 0x000000000000791b */ /* 0x000ff40003800000 */
.L_x_1039:
[----:B------:R-:W-:Y:S05]  /*12f80*/  BSYNC B0 ;  /* 0x0000000000007941 */ /* 0x000fea0003800000 */
.L_x_1038:
[----:B------:R-:W-:Y:S05]  /*12f90*/  BRA `(.L_x_1040) ;  /* 0xffffffd0004c7947 */ /* 0x000fea000383ffff */
.L_x_971:
[----:B-1----:R1:W2:Y:S02]  /*12fa0*/  SYNCS.PHASECHK.TRANS64.TRYWAIT P0, [R5+URZ+0x16840], R4 ;  /* 0x01684004050075a7 */ /* 0x0022a4000800017f */
[----:B--2---:R-:W-:Y:S05]  /*12fb0*/  @!P0 NANOSLEEP.SYNCS 0x989680 ;  /* 0x009896800000895d */ /* 0x004fea0003900000 */
[----:B------:R-:W2:Y:S02]  /*12fc0*/  @!P0 SYNCS.PHASECHK.TRANS64 P0, [R5+URZ+0x16840], R4 ;  /* 0x01684004050085a7 */ /* 0x000ea4000800007f */
[----:B--2---:R-:W-:Y:S05]  /*12fd0*/  @!P0 BRA `(.L_x_971) ;  /* 0xfffffffc00f08947 */ /* 0x004fea000383ffff */
[----:B------:R-:W-:Y:S05]  /*12fe0*/  BRA `(.L_x_1041) ;  /* 0xffffffd000a07947 */ /* 0x000fea000383ffff */
.L_x_974:
[----:B-1----:R1:W2:Y:S02]  /*12ff0*/  SYNCS.PHASECHK.TRANS64.TRYWAIT P0, [R25+URZ+0x16820], R4 ;  /* 0x01682004190075a7 */ /* 0x0022a4000800017f */
[----:B--2---:R-:W-:Y:S05]  /*13000*/  @!P0 NANOSLEEP.SYNCS 0x989680 ;  /* 0x009896800000895d */ /* 0x004fea0003900000 */
[----:B------:R-:W2:Y:S02]  /*13010*/  @!P0 SYNCS.PHASECHK.TRANS64 P0, [R25+URZ+0x16820], R4 ;  /* 0x01682004190085a7 */ /* 0x000ea4000800007f */
[----:B--2---:R-:W-:Y:S05]  /*13020*/  @!P0 BRA `(.L_x_974) ;  /* 0xfffffffc00f08947 */ /* 0x004fea000383ffff */
[----:B------:R-:W-:Y:S05]  /*13030*/  BRA `(.L_x_1042) ;  /* 0xffffffd400587947 */ /* 0x000fea000383ffff */
.L_x_982:
[----:B0-----:R0:W1:Y:S02]  /*13040*/  SYNCS.PHASECHK.TRANS64.TRYWAIT P0, [R3+URZ+0x16840], R2 ;  /* 0x01684002030075a7 */ /* 0x001064000800017f */
[----:B-1----:R-:W-:Y:S05]  /*13050*/  @!P0 NANOSLEEP.SYNCS 0x989680 ;  /* 0x009896800000895d */ /* 0x002fea0003900000 */
[----:B------:R-:W1:Y:S02]  /*13060*/  @!P0 SYNCS.PHASECHK.TRANS64 P0, [R3+URZ+0x16840], R2 ;  /* 0x01684002030085a7 */ /* 0x000e64000800007f */
[----:B-1----:R-:W-:Y:S05]  /*13070*/  @!P0 BRA `(.L_x_982) ;  /* 0xfffffffc00f08947 */ /* 0x002fea000383ffff */
[----:B------:R-:W-:Y:S05]  /*13080*/  BRA `(.L_x_1043) ;  /* 0xffffffd400fc7947 */ /* 0x000fea000383ffff */
.L_x_984:
[----:B0-----:R0:W1:Y:S02]  /*13090*/  SYNCS.PHASECHK.TRANS64.TRYWAIT P0, [R2+URZ+0x60], R5 ;  /* 0x00006005020075a7 */ /* 0x001064000800017f */
[----:B-1----:R-:W-:Y:S05]  /*130a0*/  @!P0 NANOSLEEP.SYNCS 0x989680 ;  /* 0x009896800000895d */ /* 0x002fea0003900000 */
[----:B------:R-:W1:Y:S02]  /*130b0*/  @!P0 SYNCS.PHASECHK.TRANS64 P0, [R2+URZ+0x60], R5 ;  /* 0x00006005020085a7 */ /* 0x000e64000800007f */
[----:B-1----:R-:W-:Y:S05]  /*130c0*/  @!P0 BRA `(.L_x_984) ;  /* 0xfffffffc00f08947 */ /* 0x002fea000383ffff */
[----:B------:R-:W-:Y:S05]  /*130d0*/  BRA `(.L_x_1044) ;  /* 0xffffffd800607947 */ /* 0x000fea000383ffff */
.L_x_989:
[----:B-1----:R1:W2:Y:S02]  /*130e0*/  SYNCS.PHASECHK.TRANS64.TRYWAIT P0, [R3+URZ+0x16840], R2 ;  /* 0x01684002030075a7 */ /* 0x0022a4000800017f */
[----:B--2---:R-:W-:Y:S05]  /*130f0*/  @!P0 NANOSLEEP.SYNCS 0x989680 ;  /* 0x009896800000895d */ /* 0x004fea0003900000 */
[----:B------:R-:W2:Y:S02]  /*13100*/  @!P0 SYNCS.PHASECHK.TRANS64 P0, [R3+URZ+0x16840], R2 ;  /* 0x01684002030085a7 */ /* 0x000ea4000800007f */
[----:B--2---:R-:W-:Y:S05]  /*13110*/  @!P0 BRA `(.L_x_989) ;  /* 0xfffffffc00f08947 */ /* 0x004fea000383ffff */
[----:B------:R-:W-:Y:S05]  /*13120*/  BRA `(.L_x_1045) ;  /* 0xffffffdc006c7947 */ /* 0x000fea000383ffff */
.L_x_991:
[----:B0-----:R0:W1:Y:S02]  /*13130*/  SYNCS.PHASECHK.TRANS64.TRYWAIT P1, [R3+URZ+0x60], R24 ;  /* 0x00006018030075a7 */ /* 0x001064000802017f */
[----:B-1----:R-:W-:Y:S05]  /*13140*/  @!P1 NANOSLEEP.SYNCS 0x989680 ;  /* 0x009896800000995d */ /* 0x002fea0003900000 */
[----:B------:R-:W1:Y:S02]  /*13150*/  @!P1 SYNCS.PHASECHK.TRANS64 P1, [R3+URZ+0x60], R24 ;  /* 0x00006018030095a7 */ /* 0x000e64000802007f */
[----:B-1----:R-:W-:Y:S05]  /*13160*/  @!P1 BRA `(.L_x_991) ;  /* 0xfffffffc00f09947 */ /* 0x002fea000383ffff */
[----:B------:R-:W-:Y:S05]  /*13170*/  BRA `(.L_x_1046) ;  /* 0xffffffdc00d07947 */ /* 0x000fea000383ffff */
.L_x_996:
[----:B-1----:R1:W2:Y:S02]  /*13180*/  SYNCS.PHASECHK.TRANS64.TRYWAIT P0, [R2+URZ+0x16840], R3 ;  /* 0x01684003020075a7 */ /* 0x0022a4000800017f */
[----:B--2---:R-:W-:Y:S05]  /*13190*/  @!P0 NANOSLEEP.SYNCS 0x989680 ;  /* 0x009896800000895d */ /* 0x004fea0003900000 */
[----:B------:R-:W2:Y:S02]  /*131a0*/  @!P0 SYNCS.PHASECHK.TRANS64 P0, [R2+URZ+0x16840], R3 ;  /* 0x01684003020085a7 */ /* 0x000ea4000800007f */
[----:B--2---:R-:W-:Y:S05]  /*131b0*/  @!P0 BRA `(.L_x_996) ;  /* 0xfffffffc00f08947 */ /* 0x004fea000383ffff */
[----:B------:R-:W-:Y:S05]  /*131c0*/  BRA `(.L_x_1047) ;  /* 0xffffffe000b07947 */ /* 0x000fea000383ffff */
.L_x_998:
[----:B0-----:R0:W1:Y:S02]  /*131d0*/  SYNCS.PHASECHK.TRANS64.TRYWAIT P1, [R2+URZ+0x60], R3 ;  /* 0x00006003020075a7 */ /* 0x001064000802017f */
[----:B-1----:R-:W-:Y:S05]  /*131e0*/  @!P1 NANOSLEEP.SYNCS 0x989680 ;  /* 0x009896800000995d */ /* 0x002fea0003900000 */
[----:B------:R-:W1:Y:S02]  /*131f0*/  @!P1 SYNCS.PHASECHK.TRANS64 P1, [R2+URZ+0x60], R3 ;  /* 0x00006003020095a7 */ /* 0x000e64000802007f */
[----:B-1----:R-:W-:Y:S05]  /*13200*/  @!P1 BRA `(.L_x_998) ;  /* 0xfffffffc00f09947 */ /* 0x002fea000383ffff */
[----:B------:R-:W-:Y:S05]  /*13210*/  BRA `(.L_x_1048) ;  /* 0xffffffe400187947 */ /* 0x000fea000383ffff */
.L_x_1005:
[----:B0-----:R0:W1:Y:S02]  /*13220*/  SYNCS.PHASECHK.TRANS64.TRYWAIT P0, [R3+URZ+0x16860], R2 ;  /* 0x01686002030075a7 */ /* 0x001064000800017f */
[----:B-1----:R-:W-:Y:S05]  /*13230*/  @!P0 NANOSLEEP.SYNCS 0x989680 ;  /* 0x009896800000895d */ /* 0x002fea0003900000 */
[----:B------:R-:W1:Y:S02]  /*13240*/  @!P0 SYNCS.PHASECHK.TRANS64 P0, [R3+URZ+0x16860], R2 ;  /* 0x01686002030085a7 */ /* 0x000e64000800007f */
[----:B-1----:R-:W-:Y:S05]  /*13250*/  @!P0 BRA `(.L_x_1005) ;  /* 0xfffffffc00f08947 */ /* 0x002fea000383ffff */
[----:B------:R-:W-:Y:S05]  /*13260*/  BRA `(.L_x_1049) ;  /* 0xffffffe400d47947 */ /* 0x000fea000383ffff */
.L_x_1007:
[----:B------:R-:W-:Y:S01]  /*13270*/  BSSY B0, `(.L_x_1050) ;  /* 0x0000008000007945 */ /* 0x000fe20003800000 */
[----:B------:R-:W-:Y:S02]  /*13280*/  IMAD.MOV.U32 R13, RZ, RZ, R16 ;  /* 0x000000ffff0d7224 */ /* 0x000fe400078e0010 */
[----:B------:R-:W-:Y:S02]  /*13290*/  IMAD.MOV.U32 R12, RZ, RZ, RZ ;  /* 0x000000ffff0c7224 */ /* 0x000fe400078e00ff */
[----:B------:R-:W-:Y:S02]  /*132a0*/  IMAD.MOV.U32 R11, RZ, RZ, 0x1f ;  /* 0x0000001fff0b7424 */ /* 0x000fe400078e00ff */
[----:B------:R-:W-:-:S07]  /*132b0*/  IMAD.MOV.U32 R15, RZ, RZ, -0x1 ;  /* 0xffffffffff0f7424 */ /* 0x000fce00078e00ff */
[----:B------:R-:W-:Y:S05]  /*132c0*/  WARPSYNC.COLLECTIVE R15, `(.L_x_1051) ;  /* 0x000000000f087348 */ /* 0x000fea0003c00000 */
[----:B------:R0:W1:Y:S02]  /*132d0*/  SHFL.IDX P6, R14, R13, R12, R11 ;  /* 0x0000000c0d0e7389 */ /* 0x00006400000c000b */
[----:B01----:R-:W-:Y:S01]  /*132e0*/  ENDCOLLECTIVE ;  /* 0x000000000000791b */ /* 0x003fe20003800000 */
.L_x_1051:
[----:B------:R-:W-:Y:S05]  /*132f0*/  BSYNC B0 ;  /* 0x0000000000007941 */ /* 0x000fea0003800000 */
.L_x_1050:
        /* <DEDUP_REMOVED lines=8> */
.L_x_1052:
[----:B------:R-:W-:Y:S01]  /*13380*/  IMAD.MOV.U32 R4, RZ, RZ, R14 ;  /* 0x000000ffff047224 */ /* 0x000fe200078e000e */
[----:B------:R-:W-:Y:S06]  /*13390*/  BRA `(.L_x_1053) ;  /* 0xffffffe8001c7947 */ /* 0x000fec000383ffff */
.L_x_1010:
[----:B------:R-:W-:Y:S01]  /*133a0*/  BSSY B0, `(.L_x_1054) ;  /* 0x0000008000007945 */ /* 0x000fe20003800000 */
[----:B-----5:R-:W-:Y:S02]  /*133b0*/  IMAD.MOV.U32 R13, RZ, RZ, R2 ;  /* 0x000000ffff0d7224 */ /* 0x020fe400078e0002 */
[----:B------:R-:W-:Y:S02]  /*133c0*/  IMAD.MOV.U32 R12, RZ, RZ, 0x1 ;  /* 0x00000001ff0c7424 */ /* 0x000fe400078e00ff */
[----:B------:R-:W-:Y:S02]  /*133d0*/  IMAD.MOV.U32 R11, RZ, RZ, RZ ;  /* 0x000000ffff0b7224 */ /* 0x000fe400078e00ff */
[----:B------:R-:W-:-:S07]  /*133e0*/  IMAD.MOV.U32 R15, RZ, RZ, -0x1 ;  /* 0xffffffffff0f7424 */ /* 0x000fce00078e00ff */
[----:B0123--:R-:W-:Y:S05]  /*133f0*/  WARPSYNC.COLLECTIVE R15, `(.L_x_1055) ;  /* 0x000000000f087348 */ /* 0x00ffea0003c00000 */
[----:B------:R4:W0:Y:S02]  /*13400*/  SHFL.UP P6, R14, R13, R12, R11 ;  /* 0x0400000c0d0e7389 */ /* 0x00082400000c000b */
[----:B01234-:R-:W-:Y:S01]  /*13410*/  ENDCOLLECTIVE ;  /* 0x000000000000791b */ /* 0x01ffe20003800000 */
.L_x_1055:
[----:B------:R-:W-:Y:S05]  /*13420*/  BSYNC B0 ;  /* 0x0000000000007941 */ /* 0x000fea0003800000 */
.L_x_1054:
        /* <DEDUP_REMOVED lines=10> */
.L_x_1056:
        /* <DEDUP_REMOVED lines=8> */
.L_x_1057:
        /* <DEDUP_REMOVED lines=8> */
.L_x_1058:
        /* <DEDUP_REMOVED lines=8> */
.L_x_1059:
        /* <DEDUP_REMOVED lines=8> */
.L_x_1060:
[----:B------:R-:W-:Y:S05]  /*136d0*/  BRA `(.L_x_1061) ;  /* 0xffffffe400d87947 */ /* 0x000fea000383ffff */
.L_x_1015:
[----:B------:R-:W-:Y:S01]  /*136e0*/  BSSY B0, `(.L_x_1062) ;  /* 0x0000008000007945 */ /* 0x000fe20003800000 */
[----:B-----5:R-:W-:Y:S02]  /*136f0*/  IMAD.MOV.U32 R13, RZ, RZ, R2 ;  /* 0x000000ffff0d7224 */ /* 0x020fe400078e0002 */
[----:B------:R-:W-:Y:S02]  /*13700*/  IMAD.MOV.U32 R12, RZ, RZ, 0x1 ;  /* 0x00000001ff0c7424 */ /* 0x000fe400078e00ff */
[----:B------:R-:W-:Y:S02]  /*13710*/  IMAD.MOV.U32 R11, RZ, RZ, RZ ;  /* 0x000000ffff0b7224 */ /* 0x000fe400078e00ff */
[----:B------:R-:W-:-:S07]  /*13720*/  IMAD.MOV.U32 R15, RZ, RZ, -0x1 ;  /* 0xffffffffff0f7424 */ /* 0x000fce00078e00ff */
[----:B01-3--:R-:W-:Y:S05]  /*13730*/  WARPSYNC.COLLECTIVE R15, `(.L_x_1063) ;  /* 0x000000000f087348 */ /* 0x00bfea0003c00000 */
[----:B------:R2:W4:Y:S02]  /*13740*/  SHFL.UP P6, R14, R13, R12, R11 ;  /* 0x0400000c0d0e7389 */ /* 0x00052400000c000b */
[----:B01234-:R-:W-:Y:S01]  /*13750*/  ENDCOLLECTIVE ;  /* 0x000000000000791b */ /* 0x01ffe20003800000 */
.L_x_1063:
[----:B------:R-:W-:Y:S05]  /*13760*/  BSYNC B0 ;  /* 0x0000000000007941 */ /* 0x000fea0003800000 */
.L_x_1062:
        /* <DEDUP_REMOVED lines=10> */
.L_x_1064:
        /* <DEDUP_REMOVED lines=8> */
.L_x_1065:
        /* <DEDUP_REMOVED lines=8> */
.L_x_1066:
        /* <DEDUP_REMOVED lines=8> */
.L_x_1067:
        /* <DEDUP_REMOVED lines=8> */
.L_x_1068:
[----:B------:R-:W-:Y:S05]  /*13a10*/  BRA `(.L_x_1069) ;  /* 0xffffffe400b47947 */ /* 0x000fea000383ffff */
.L_x_1017:
[----:B------:R-:W-:Y:S01]  /*13a20*/  BSSY B0, `(.L_x_1070) ;  /* 0x0000006000007945 */ /* 0x000fe20003800000 */
[----:B------:R-:W-:Y:S01]  /*13a30*/  PLOP3.LUT P6, PT, P6, PT, PT, 0x8, 0x0 ;  /* 0x000000000000781c */ /* 0x000fe200037ce170 */
[----:B------:R-:W-:-:S12]  /*13a40*/  IMAD.MOV.U32 R15, RZ, RZ, -0x1 ;  /* 0xffffffffff0f7424 */ /* 0x000fd800078e00ff */
[----:B01-3--:R-:W-:Y:S05]  /*13a50*/  WARPSYNC.COLLECTIVE R15, `(.L_x_1071) ;  /* 0x000000000f087348 */ /* 0x00bfea0003c00000 */
[----:B------:R-:W-:Y:S01]  /*13a60*/  VOTE.ANY R14, PT, P6 ;  /* 0x00000000000e7806 */ /* 0x000fe200030e0100 */
[----:B01-3--:R-:W-:Y:S06]  /*13a70*/  ENDCOLLECTIVE ;  /* 0x000000000000791b */ /* 0x00bfec0003800000 */
.L_x_1071:
[----:B------:R-:W-:Y:S05]  /*13a80*/  BSYNC B0 ;  /* 0x0000000000007941 */ /* 0x000fea0003800000 */
.L_x_1070:
        /* <DEDUP_REMOVED lines=9> */
.L_x_1072:
[----:B------:R-:W-:Y:S01]  /*13b20*/  IMAD.MOV.U32 R17, RZ, RZ, R14 ;  /* 0x000000ffff117224 */ /* 0x000fe200078e000e */
[----:B------:R-:W-:Y:S06]  /*13b30*/  BRA `(.L_x_1073) ;  /* 0xffffffe400a47947 */ /* 0x000fec000383ffff */
.L_x_1019:
[----:B------:R-:W-:Y:S01]  /*13b40*/  BSSY B0, `(.L_x_1074) ;  /* 0x0000007000007945 */ /* 0x000fe20003800000 */
[----:B------:R-:W-:Y:S02]  /*13b50*/  IMAD.MOV.U32 R13, RZ, RZ, R8 ;  /* 0x000000ffff0d7224 */ /* 0x000fe400078e0008 */
[----:B------:R-:W-:Y:S02]  /*13b60*/  IMAD.MOV.U32 R11, RZ, RZ, 0x1f ;  /* 0x0000001fff0b7424 */ /* 0x000fe400078e00ff */
[----:B------:R-:W-:-:S07]  /*13b70*/  IMAD.MOV.U32 R15, RZ, RZ, -0x1 ;  /* 0xffffffffff0f7424 */ /* 0x000fce00078e00ff */
[----:B01234-:R-:W-:Y:S05]  /*13b80*/  WARPSYNC.COLLECTIVE R15, `(.L_x_1075) ;  /* 0x000000000f087348 */ /* 0x01ffea0003c00000 */
[----:B------:R0:W0:Y:S02]  /*13b90*/  SHFL.IDX P6, R14, R13, R12, R11 ;  /* 0x0000000c0d0e7389 */ /* 0x00002400000c000b */
[----:B01234-:R-:W-:Y:S01]  /*13ba0*/  ENDCOLLECTIVE ;  /* 0x000000000000791b */ /* 0x01ffe20003800000 */
.L_x_1075:
[----:B------:R-:W-:Y:S05]  /*13bb0*/  BSYNC B0 ;  /* 0x0000000000007941 */ /* 0x000fea0003800000 */
.L_x_1074:
[----:B------:R-:W-:Y:S05]  /*13bc0*/  BRA `(.L_x_1018) ;  /* 0xffffffe4009c7947 */ /* 0x000fea000383ffff */
.L_x_1023:
[----:B0-----:R0:W1:Y:S02]  /*13bd0*/  SYNCS.PHASECHK.TRANS64.TRYWAIT P0, [R9+URZ+0x16820], R0 ;  /* 0x01682000090075a7 */ /* 0x001064000800017f */
[----:B-1----:R-:W-:Y:S05]  /*13be0*/  @!P0 NANOSLEEP.SYNCS 0x989680 ;  /* 0x009896800000895d */ /* 0x002fea0003900000 */
[----:B------:R-:W1:Y:S02]  /*13bf0*/  @!P0 SYNCS.PHASECHK.TRANS64 P0, [R9+URZ+0x16820], R0 ;  /* 0x01682000090085a7 */ /* 0x000e64000800007f */
[----:B-1----:R-:W-:Y:S05]  /*13c00*/  @!P0 BRA `(.L_x_1023) ;  /* 0xfffffffc00f08947 */ /* 0x002fea000383ffff */
[----:B------:R-:W-:Y:S05]  /*13c10*/  BRA `(.L_x_1076) ;  /* 0xffffffec00007947 */ /* 0x000fea000383ffff */
.L_x_1024:
        /* <DEDUP_REMOVED lines=8> */
[----:B0--3--:R-:W-:Y:S05]  /*13ca0*/  WARPSYNC.COLLECTIVE R15, `(.L_x_1078) ;  /* 0x000000000f087348 */ /* 0x009fea0003c00000 */
[----:B------:R1:W2:Y:S02]  /*13cb0*/  SHFL.IDX P6, R14, R13, R12, R11 ;  /* 0x0000000c0d0e7389 */ /* 0x0002a400000c000b */
[----:B0123--:R-:W-:Y:S01]  /*13cc0*/  ENDCOLLECTIVE ;  /* 0x000000000000791b */ /* 0x00ffe20003800000 */
.L_x_1078:
[----:B------:R-:W-:Y:S05]  /*13cd0*/  BSYNC B0 ;  /* 0x0000000000007941 */ /* 0x000fea0003800000 */
.L_x_1077:
[----:B------:R-:W-:Y:S05]  /*13ce0*/  BRA `(.L_x_1079) ;  /* 0xffffffe800e87947 */ /* 0x000fea000383ffff */
.L_x_1027:
[----:B------:R-:W-:Y:S01]  /*13cf0*/  BSSY B1, `(.L_x_1080) ;  /* 0x0000006000017945 */ /* 0x000fe20003800000 */
[----:B------:R-:W-:-:S07]  /*13d00*/  IMAD.MOV.U32 R15, RZ, RZ, -0x1 ;  /* 0xffffffffff0f7424 */ /* 0x000fce00078e00ff */
[----:B0--3--:R-:W-:Y:S05]  /*13d10*/  WARPSYNC.COLLECTIVE R15, `(.L_x_1081) ;  /* 0x000000000f0c7348 */ /* 0x009fea0003c00000 */
[----:B------:R-:W-:Y:S02]  /*13d20*/  ELECT P6, UR62, PT ;  /* 0x00000000003e782f */ /* 0x000fe400038c0000 */
[----:B------:R-:W-:Y:S01]  /*13d30*/  MOV R14, UR62 ;  /* 0x0000003e000e7c02 */ /* 0x000fe20008000f00 */
[----:B0--3--:R-:W-:Y:S10]  /*13d40*/  ENDCOLLECTIVE ;  /* 0x000000000000791b */ /* 0x009ff40003800000 */
.L_x_1081:
[----:B------:R-:W-:Y:S05]  /*13d50*/  BSYNC B1 ;  /* 0x0000000000017941 */ /* 0x000fea0003800000 */
.L_x_1080:
[----:B------:R-:W-:Y:S05]  /*13d60*/  BRA `(.L_x_1082) ;  /* 0xffffffe800e07947 */ /* 0x000fea000383ffff */
.L_x_1029:
[----:B0-----:R0:W1:Y:S02]  /*13d70*/  SYNCS.PHASECHK.TRANS64.TRYWAIT P0, [R7+URZ], R2 ;  /* 0x00000002070075a7 */ /* 0x001064000800017f */
[----:B-1----:R-:W-:Y:S05]  /*13d80*/  @!P0 NANOSLEEP.SYNCS 0x989680 ;  /* 0x009896800000895d */ /* 0x002fea0003900000 */
[----:B------:R-:W1:Y:S02]  /*13d90*/  @!P0 SYNCS.PHASECHK.TRANS64 P0, [R7+URZ], R2 ;  /* 0x00000002070085a7 */ /* 0x000e64000800007f */
[----:B-1----:R-:W-:Y:S05]  /*13da0*/  @!P0 BRA `(.L_x_1029) ;  /* 0xfffffffc00f08947 */ /* 0x002fea000383ffff */
[----:B------:R-:W-:Y:S05]  /*13db0*/  BRA `(.L_x_1083) ;  /* 0xffffffec00147947 */ /* 0x000fea000383ffff */
.L_x_1030:
[----:B-1----:R1:W2:Y:S02]  /*13dc0*/  SYNCS.PHASECHK.TRANS64.TRYWAIT P0, [R3+URZ], R0 ;  /* 0x00000000030075a7 */ /* 0x0022a4000800017f */
[----:B--2---:R-:W-:Y:S05]  /*13dd0*/  @!P0 NANOSLEEP.SYNCS 0x989680 ;  /* 0x009896800000895d */ /* 0x004fea0003900000 */
[----:B------:R-:W2:Y:S02]  /*13de0*/  @!P0 SYNCS.PHASECHK.TRANS64 P0, [R3+URZ], R0 ;  /* 0x00000000030085a7 */ /* 0x000ea4000800007f */
[----:B--2---:R-:W-:Y:S05]  /*13df0*/  @!P0 BRA `(.L_x_1030) ;  /* 0xfffffffc00f08947 */ /* 0x004fea000383ffff */
[----:B------:R-:W-:Y:S05]  /*13e00*/  BRA `(.L_x_1084) ;  /* 0xffffffec00087947 */ /* 0x000fea000383ffff */
.L_x_1032:
[----:B-1----:R1:W2:Y:S02]  /*13e10*/  SYNCS.PHASECHK.TRANS64.TRYWAIT P0, [R5+URZ], R2 ;  /* 0x00000002050075a7 */ /* 0x0022a4000800017f */
[----:B--2---:R-:W-:Y:S05]  /*13e20*/  @!P0 NANOSLEEP.SYNCS 0x989680 ;  /* 0x009896800000895d */ /* 0x004fea0003900000 */
[----:B------:R-:W2:Y:S02]  /*13e30*/  @!P0 SYNCS.PHASECHK.TRANS64 P0, [R5+URZ], R2 ;  /* 0x00000002050085a7 */ /* 0x000ea4000800007f */
[----:B--2---:R-:W-:Y:S05]  /*13e40*/  @!P0 BRA `(.L_x_1032) ;  /* 0xfffffffc00f08947 */ /* 0x004fea000383ffff */
[----:B------:R-:W-:Y:S05]  /*13e50*/  BRA `(.L_x_1085) ;  /* 0xffffffec000c7947 */ /* 0x000fea000383ffff */
.L_x_1086:
        /* <DEDUP_REMOVED lines=10> */
.L_x_2280:


//--------------------- .text._ZN7cutlass13device_kernelIN5flash11enable_sm90INS1_16FlashAttnFwdSm90INS1_25CollectiveMainloopFwdSm90ILi2EN4cute5tupleIJNS5_1CILi1EEES8_S8_EEENS6_IJNS7_ILi192EEENS7_ILi128EEENS7_ILi64EEEEEELi64ENS_10bfloat16_tEfNS_4arch4Sm90ELb0ELb1ELb0ELb1ELb0ELb1ELb0ELb1ELb1ELb0ELb0ELb0EEENS1_21CollectiveEpilogueFwdINS6_IJSA_SC_SB_EEES9_SE_SG_Li384ELb1ELb0ELb0ELb0EEENS1_36VarlenDynamicPersistentTileSchedulerILi192ELi128ELi384ELi32ELb0ELb0ELb1ELb1ELb0ELb1EEEEEEEEEvNT_6ParamsE --------------------------
	.section	.text._ZN7cutlass13device_kernelIN5flash11enable_sm90INS1_16FlashAttnFwdSm90INS1_25CollectiveMainloopFwdSm90ILi2EN4cute5tupleIJNS5_1CILi1EEES8_S8_EEENS6_IJNS7_ILi192EEENS7_ILi128EEENS7_ILi64EEEEEELi64ENS_10bfloat16_tEfNS_4arch4Sm90ELb0ELb1ELb0ELb1ELb0ELb1ELb0ELb1ELb1ELb0ELb0ELb0EEENS1_21CollectiveEpilogueFwdINS6_IJSA_SC_SB_EEES9_SE_SG_Li384ELb1ELb0ELb0ELb0EEENS1_36VarlenDynamicPersistentTileSchedulerILi192ELi128ELi384ELi32ELb0ELb0ELb1ELb1ELb0ELb1EEEEEEEEEvNT_6ParamsE,"ax",@progbits
	.align	128
.text._ZN7cutlass13device_kernelIN5flash11enable_sm90INS1_16FlashAttnFwdSm90INS1_25CollectiveMainloopFwdSm90ILi2EN4cute5tupleIJNS5_1CILi1EEES8_S8_EEENS6_IJNS7_ILi192EEENS7_ILi128EEENS7_ILi64EEEEEELi64ENS_10bfloat16_tEfNS_4arch4Sm90ELb0ELb1ELb0ELb1ELb0ELb1ELb0ELb1ELb1ELb0ELb0ELb0EEENS1_21CollectiveEpilogueFwdINS6_IJSA_SC_SB_EEES9_SE_SG_Li384ELb1ELb0ELb0ELb0EEENS1_36VarlenDynamicPersistentTileSchedulerILi192ELi128ELi384ELi32ELb0ELb0ELb1ELb1ELb0ELb1EEEEEEEEEvNT_6ParamsE:
        .type           _ZN7cutlass13device_kernelIN5flash11enable_sm90INS1_16FlashAttnFwdSm90INS1_25CollectiveMainloopFwdSm90ILi2EN4cute5tupleIJNS5_1CILi1EEES8_S8_EEENS6_IJNS7_ILi192EEENS7_ILi128EEENS7_ILi64EEEEEELi64ENS_10bfloat16_tEfNS_4arch4Sm90ELb0ELb1ELb0ELb1ELb0ELb1ELb0ELb1ELb1ELb0ELb0ELb0EEENS1_21CollectiveEpilogueFwdINS6_IJSA_SC_SB_EEES9_SE_SG_Li384ELb1ELb0ELb0ELb0EEENS1_36VarlenDynamicPersistentTileSchedulerILi192ELi128ELi384ELi32ELb0ELb0ELb1ELb1ELb0ELb1EEEEEEEEEvNT_6ParamsE,@function
        .size           _ZN7cutlass13device_kernelIN5flash11enable_sm90INS1_16FlashAttnFwdSm90INS1_25CollectiveMainloopFwdSm90ILi2EN4cute5tupleIJNS5_1CILi1EEES8_S8_EEENS6_IJNS7_ILi192EEENS7_ILi128EEENS7_ILi64EEEEEELi64ENS_10bfloat16_tEfNS_4arch4Sm90ELb0ELb1ELb0ELb1ELb0ELb1ELb0ELb1ELb1ELb0ELb0ELb0EEENS1_21CollectiveEpilogueFwdINS6_IJSA_SC_SB_EEES9_SE_SG_Li384ELb1ELb0ELb0ELb0EEENS1_36VarlenDynamicPersistentTileSchedulerILi192ELi128ELi384ELi32ELb0ELb0ELb1ELb1ELb0ELb1EEEEEEEEEvNT_6ParamsE,(.L_x_2281 - _ZN7cutlass13device_kernelIN5flash11enable_sm90INS1_16FlashAttnFwdSm90INS1_25CollectiveMainloopFwdSm90ILi2EN4cute5tupleIJNS5_1CILi1EEES8_S8_EEENS6_IJNS7_ILi192EEENS7_ILi128EEENS7_ILi64EEEEEELi64ENS_10bfloat16_tEfNS_4arch4Sm90ELb0ELb1ELb0ELb1ELb0ELb1ELb0ELb1ELb1ELb0ELb0ELb0EEENS1_21CollectiveEpilogueFwdINS6_IJSA_SC_SB_EEES9_SE_SG_Li384ELb1ELb0ELb0ELb0EEENS1_36VarlenDynamicPersistentTileSchedulerILi192ELi128ELi384ELi32ELb0ELb0ELb1ELb1ELb0ELb1EEEEEEEEEvNT_6ParamsE)
        .other          _ZN7cutlass13device_kernelIN5flash11enable_sm90INS1_16FlashAttnFwdSm90INS1_25CollectiveMainloopFwdSm90ILi2EN4cute5tupleIJNS5_1CILi1EEES8_S8_EEENS6_IJNS7_ILi192EEENS7_ILi128EEENS7_ILi64EEEEEELi64ENS_10bfloat16_tEfNS_4arch4Sm90ELb0ELb1ELb0ELb1ELb0ELb1ELb0ELb1ELb1ELb0ELb0ELb0EEENS1_21CollectiveEpilogueFwdINS6_IJSA_SC_SB_EEES9_SE_SG_Li384ELb1ELb0ELb0ELb0EEENS1_36VarlenDynamicPersistentTileSchedulerILi192ELi128ELi384ELi32ELb0ELb0ELb1ELb1ELb0ELb1EEEEEEEEEvNT_6ParamsE,@"STO_CUDA_ENTRY STV_DEFAULT"
_ZN7cutlass13device_kernelIN5flash11enable_sm90INS1_16FlashAttnFwdSm90INS1_25CollectiveMainloopFwdSm90ILi2EN4cute5tupleIJNS5_1CILi1EEES8_S8_EEENS6_IJNS7_ILi192EEENS7_ILi128EEENS7_ILi64EEEEEELi64ENS_10bfloat16_tEfNS_4arch4Sm90ELb0ELb1ELb0ELb1ELb0ELb1ELb0ELb1ELb1ELb0ELb0ELb0EEENS1_21CollectiveEpilogueFwdINS6_IJSA_SC_SB_EEES9_SE_SG_Li384ELb1ELb0ELb0ELb0EEENS1_36VarlenDynamicPersistentTileSchedulerILi192ELi128ELi384ELi32ELb0ELb0ELb1ELb1ELb0ELb1EEEEEEEEEvNT_6ParamsE:
        /* <DEDUP_REMOVED lines=27> */
.L_x_1088:
[----:B------:R-:W-:Y:S05]  /*01b0*/  BSYNC B0 ;  /* 0x0000000000007941 */ /* 0x000fea0003800000 */
.L_x_1087:
        /* <DEDUP_REMOVED lines=41> */
.L_x_1089:
        /* <DEDUP_REMOVED lines=22> */
.L_x_1090:
        /* <DEDUP_REMOVED lines=18> */
.L_x_1091:
        /* <DEDUP_REMOVED lines=22> */
.L_x_1092:
        /* <DEDUP_REMOVED lines=22> */
.L_x_1093:
[----:B------:R-:W-:Y:S01]  /*0990*/  PLOP3.LUT P0, PT, PT, PT, UP0, 0x80, 0x0 ;  /* 0x000000000000781c */ /* 0x000fe20003f0f008 */
[----:B------:R-:W-:Y:S01]  /*09a0*/  UMOV UR36, 0x1 ;  /* 0x0000000100247882 */ /* 0x000fe20000000000 */
[----:B------:R-:W-:Y:S01]  /*09b0*/  NOP ;  /* 0x0000000000007918 */ /* 0x000fe20000000000 */
[----:B------:R-:W-:Y:S01]  /*09c0*/  USEL UR36, UR36, 0x2, !UP0 ;  /* 0x0000000224247887 */ /* 0x000fe2000c000000 */
[----:B------:R-:W-:Y:S01]  /*09d0*/  BSSY B7, `(.L_x_1094) ;  /* 0x0001b80000077945 */ /* 0x000fe20003800000 */
[----:B------:R-:W-:Y:S01]  /*09e0*/  ULDC.64 UR38, c[0x0][0x208] ;  /* 0x0000820000267ab9 */ /* 0x000fe20000000a00 */
[----:B012-4-:R-:W-:Y:S07]  /*09f0*/  BAR.SYNC.DEFER_BLOCKING 0x0 ;  /* 0x0000000000007b1d */ /* 0x017fee0000010000 */
[----:B------:R-:W-:Y:S05]  /*0a00*/  @!P0 BRA `(.L_x_1095) ;  /* 0x0000016000b08947 */ /* 0x000fea0003800000 */
.L_x_1096:
[----:B------:R-:W-:-:S08]  /*0a10*/  NOP ;  /* 0x0000000000007918 */ /* 0x000fd00000000000 */
[----:B------:R-:W0:Y:S02]  /*0a20*/  USETMAXREG.TRY_ALLOC.CTAPOOL UP0, 0xa0 ;  /* 0x000000a0000079c8 */ /* 0x000e240008000600 */
[----:B0-----:R-:W-:-:S13]  /*0a30*/  PLOP3.LUT P0, PT, PT, PT, UP0, 0x80, 0x0 ;  /* 0x000000000000781c */ /* 0x001fda0003f0f008 */
[----:B------:R-:W-:Y:S05]  /*0a40*/  @!P0 BRA `(.L_x_1096) ;  /* 0xfffffffc00f08947 */ /* 0x000fea000383ffff */
[----:B------:R-:W0:Y:S01]  /*0a50*/  S2R R0, SR_TID.X ;  /* 0x0000000000007919 */ /* 0x000e220000002100 */
[----:B------:R-:W1:Y:S01]  /*0a60*/  S2UR UR5, SR_CgaCtaId ;  /* 0x00000000000579c3 */ /* 0x000e620000008800 */
[----:B------:R-:W-:Y:S01]  /*0a70*/  UMOV UR4, 0x400 ;  /* 0x0000040000047882 */ /* 0x000fe20000000000 */
[----:B------:R-:W-:-:S06]  /*0a80*/  LOP3.LUT R22, R22, 0xefffffff, RZ, 0xc0, !PT ;  /* 0xefffffff16167812 */ /* 0x000fcc00078ec0ff */
[----:B------:R-:W-:Y:S06]  /*0a90*/  BAR.ARV 0x8, 0x1a0 ;  /* 0x0206800000007b1d */ /* 0x000fec0000002000 */
[----:B-1----:R-:W-:-:S06]  /*0aa0*/  ULEA UR4, UR5, UR4, 0x18 ;  /* 0x0000000405047291 */ /* 0x002fcc000f8ec03f */
[----:B------:R-:W-:Y:S01]  /*0ab0*/  IMAD.U32 R2, RZ, RZ, UR4 ;  /* 0x00000004ff027e24 */ /* 0x000fe2000f8e00ff */
[----:B0-----:R-:W-:Y:S01]  /*0ac0*/  SHF.R.U32.HI R0, RZ, 0x7, R0 ;  /* 0x00000007ff007819 */ /* 0x001fe20000011600 */
[----:B------:R-:W-:-:S03]  /*0ad0*/  ULDC UR4, c[0x0][0xc14] ;  /* 0x0003050000047ab9 */ /* 0x000fc60000000800 */
[----:B------:R-:W-:-:S13]  /*0ae0*/  ISETP.NE.AND P0, PT, R0, 0x1, PT ;  /* 0x000000010000780c */ /* 0x000fda0003f05270 */
[----:B------:R-:W-:Y:S01]  /*0af0*/  @P0 LOP3.LUT R22, R22, 0x10000000, RZ, 0xfc, !PT ;  /* 0x1000000016160812 */ /* 0x000fe200078efcff */
[----:B------:R-:W-:Y:S08]  /*0b00*/  @!P0 BAR.ARV 0x9, 0x100 ;  /* 0x0244000000008b1d */ /* 0x000ff00000002000 */
[----:B------:R-:W-:Y:S06]  /*0b10*/  BAR.SYNC.DEFER_BLOCKING 0x5, 0x1a0 ;  /* 0x0146800000007b1d */ /* 0x000fec0000010000 */
[----:B------:R-:W0:Y:S02]  /*0b20*/  LDS.128 R12, [R2+0x168d0] ;  /* 0x0168d000020c7984 */ /* 0x000e240000000c00 */
[----:B------:R-:W-:Y:S06]  /*0b30*/  BAR.ARV 0x4, 0x1a0 ;  /* 0x0106800000007b1d */ /* 0x000fec0000002000 */
[----:B0-----:R-:W-:-:S13]  /*0b40*/  ISETP.GE.AND P0, PT, R15, UR4, PT ;  /* 0x000000040f007c0c */ /* 0x001fda000bf06270 */
[----:B------:R-:W-:Y:S05]  /*0b50*/  @P0 BRA `(.L_x_1097) ;  /* 0x000001b4009c0947 */ /* 0x000fea0003800000 */
[----:B------:R-:W0:Y:S01]  /*0b60*/  S2R R0, SR_TID.X ;  /* 0x0000000000007919 */ /* 0x000e220000002100 */
[----:B------:R-:W-:Y:S01]  /*0b70*/  CS2R R18, SRZ ;  /* 0x0000000000127805 */ /* 0x000fe2000001ff00 */
[----:B------:R-:W-:Y:S01]  /*0b80*/  IMAD.MOV.U32 R16, RZ, RZ, RZ ;  /* 0x000000ffff107224 */ /* 0x000fe200078e00ff */
[----:B------:R-:W-:Y:S01]  /*0b90*/  ULOP3.LUT UR37, UR36, 0x1, URZ, 0xfc, !UPT ;  /* 0x0000000124257892 */ /* 0x000fe2000f8efc3f */
[----:B------:R1:W-:Y:S01]  /*0ba0*/  STL [R1+0x4], R13 ;  /* 0x0000040d01007387 */ /* 0x0003e20000100800 */
[----:B0-----:R-:W-:-:S05]  /*0bb0*/  VIADD R10, R0, 0xffffff80 ;  /* 0xffffff80000a7836 */ /* 0x001fca0000000000 */
[----:B------:R-:W-:-:S04]  /*0bc0*/  SHF.R.S32.HI R0, RZ, 0x1f, R10 ;  /* 0x0000001fff007819 */ /* 0x000fc8000001140a */
[CC--:B------:R-:W-:Y:S02]  /*0bd0*/  LEA.HI R4, R0.reuse, R10.reuse, RZ, 0x2 ;  /* 0x0000000a00047211 */ /* 0x0c0fe400078f10ff */
[-C--:B------:R-:W-:Y:S02]  /*0be0*/  LEA.HI R3, R0, R10.reuse, RZ, 0x7 ;  /* 0x0000000a00037211 */ /* 0x080fe400078f38ff */
[--C-:B------:R-:W-:Y:S02]  /*0bf0*/  SHF.R.S32.HI R17, RZ, 0x2, R4.reuse ;  /* 0x00000002ff117819 */ /* 0x100fe40000011404 */
[----:B------:R-:W-:Y:S02]  /*0c00*/  LOP3.LUT R5, R3, 0xffffff80, RZ, 0xc0, !PT ;  /* 0xffffff8003057812 */ /* 0x000fe400078ec0ff */
[----:B------:R-:W-:Y:S01]  /*0c10*/  LOP3.LUT R3, R4, 0xfffffffc, RZ, 0xc0, !PT ;  /* 0xfffffffc04037812 */ /* 0x000fe200078ec0ff */
[----:B------:R-:W-:Y:S01]  /*0c20*/  VIADD R9, R17, 0x60 ;  /* 0x0000006011097836 */ /* 0x000fe20000000000 */
[----:B------:R-:W-:Y:S01]  /*0c30*/  SHF.R.S32.HI R4, RZ, 0x1f, R4 ;  /* 0x0000001fff047819 */ /* 0x000fe20000011404 */
[----:B------:R-:W-:Y:S01]  /*0c40*/  IMAD.IADD R5, R10, 0x1, -R5 ;  /* 0x000000010a057824 */ /* 0x000fe200078e0a05 */
[----:B------:R-:W-:Y:S01]  /*0c50*/  LEA.HI R0, R0, R10, RZ, 0x5 ;  /* 0x0000000a00007211 */ /* 0x000fe200078f28ff */
[----:B------:R-:W-:Y:S01]  /*0c60*/  IMAD.SHL.U32 R7, R9, 0x40, RZ ;  /* 0x0000004009077824 */ /* 0x000fe200078e00ff */
[----:B------:R-:W-:Y:S01]  /*0c70*/  SHF.R.S32.HI R8, RZ, 0x1f, R9 ;  /* 0x0000001fff087819 */ /* 0x000fe20000011409 */
[----:B------:R-:W-:Y:S01]  /*0c80*/  IMAD.IADD R11, R10, 0x1, -R3 ;  /* 0x000000010a0b7824 */ /* 0x000fe200078e0a03 */
[----:B------:R-:W-:-:S02]  /*0c90*/  SHF.R.S32.HI R6, RZ, 0x1f, R5 ;  /* 0x0000001fff067819 */ /* 0x000fc40000011405 */
[----:B------:R-:W-:Y:S01]  /*0ca0*/  LEA.HI R9, R8, R9, RZ, 0x3 ;  /* 0x0000000908097211 */ /* 0x000fe200078f18ff */
[----:B------:R-:W-:Y:S01]  /*0cb0*/  IMAD.SHL.U32 R3, R11, 0x8, RZ ;  /* 0x000000080b037824 */ /* 0x000fe200078e00ff */
[----:B------:R-:W-:Y:S02]  /*0cc0*/  LOP3.LUT R8, R7, 0x1c0, RZ, 0xc0, !PT ;  /* 0x000001c007087812 */ /* 0x000fe400078ec0ff */
[----:B------:R-:W-:Y:S01]  /*0cd0*/  LEA.HI R6, R6, R5, RZ, 0x2 ;  /* 0x0000000506067211 */ /* 0x000fe200078f10ff */
[----:B------:R-:W-:Y:S01]  /*0ce0*/  IMAD.SHL.U32 R9, R9, 0x40, RZ ;  /* 0x0000004009097824 */ /* 0x000fe200078e00ff */
[----:B------:R-:W-:Y:S02]  /*0cf0*/  LOP3.LUT R3, R8, 0x38, R3, 0xf8, !PT ;  /* 0x0000003808037812 */ /* 0x000fe400078ef803 */
[----:B------:R-:W-:Y:S02]  /*0d00*/  SHF.R.U32.HI R8, RZ, 0x3, R8 ;  /* 0x00000003ff087819 */ /* 0x000fe40000011608 */
[----:B------:R-:W-:-:S02]  /*0d10*/  LOP3.LUT R11, R9, 0xfffffe00, RZ, 0xc0, !PT ;  /* 0xfffffe00090b7812 */ /* 0x000fc400078ec0ff */
[----:B------:R-:W-:Y:S02]  /*0d20*/  LEA.HI R4, R4, R17, RZ, 0x3 ;  /* 0x0000001104047211 */ /* 0x000fe400078f18ff */
[----:B------:R-:W-:Y:S01]  /*0d30*/  LOP3.LUT R6, R6, 0x7ffffffc, RZ, 0xc0, !PT ;  /* 0x7ffffffc06067812 */ /* 0x000fe200078ec0ff */
[----:B------:R1:W-:Y:S01]  /*0d40*/  STL [R1+0x2c], R11 ;  /* 0x00002c0b01007387 */ /* 0x0003e20000100800 */
[----:B------:R-:W-:Y:S02]  /*0d50*/  LOP3.LUT R3, R11, R3, R8, 0xf6, !PT ;  /* 0x000000030b037212 */ /* 0x000fe400078ef608 */
[----:B------:R-:W-:Y:S01]  /*0d60*/  LOP3.LUT R4, R4, 0xfffffff8, RZ, 0xc0, !PT ;  /* 0xfffffff804047812 */ /* 0x000fe200078ec0ff */
[----:B------:R-:W-:Y:S01]  /*0d70*/  IMAD.IADD R155, R5, 0x1, -R6 ;  /* 0x00000001059b7824 */ /* 0x000fe200078e0a06 */
[----:B------:R-:W-:Y:S01]  /*0d80*/  SHF.R.S32.HI R5, RZ, 0x5, R0 ;  /* 0x00000005ff057819 */ /* 0x000fe20000011400 */
[----:B------:R-:W-:Y:S01]  /*0d90*/  IMAD R0, R3, 0x2, R2 ;  /* 0x0000000203007824 */ /* 0x000fe200078e0202 */
[----:B------:R1:W-:Y:S01]  /*0da0*/  STL [R1+0x8], R14 ;  /* 0x0000080e01007387 */ /* 0x0003e20000100800 */
[----:B------:R-:W-:-:S03]  /*0db0*/  IMAD.IADD R4, R17, 0x1, -R4 ;  /* 0x0000000111047824 */ /* 0x000fc600078e0a04 */
[----:B------:R1:W-:Y:S04]  /*0dc0*/  STL [R1+0xc], R15 ;  /* 0x00000c0f01007387 */ /* 0x0003e80000100800 */
[----:B------:R1:W-:Y:S04]  /*0dd0*/  STL [R1+0x38], RZ ;  /* 0x000038ff01007387 */ /* 0x0003e80000100800 */
[----:B------:R1:W-:Y:S04]  /*0de0*/  STL [R1+0x10], RZ ;  /* 0x000010ff01007387 */ /* 0x0003e80000100800 */
[----:B------:R1:W-:Y:S04]  /*0df0*/  STL [R1+0x40], R0 ;  /* 0x0000400001007387 */ /* 0x0003e80000100800 */
[----:B------:R1:W-:Y:S02]  /*0e00*/  STL [R1+0x28], R4 ;  /* 0x0000280401007387 */ /* 0x0003e40000100800 */
.L_x_1311:
[----:B------:R-:W2:Y:S01]  /*0e10*/  LDL R34, [R1+0xc] ;  /* 0x00000c0001227983 */ /* 0x000ea20000100800 */
[----:B------:R-:W-:Y:S05]  /*0e20*/  YIELD ;  /* 0x0000000000007946 */ /* 0x000fea0003800000 */
[----:B------:R-:W-:Y:S01]  /*0e30*/  ULDC.64 UR4, c[0x0][0xa28] ;  /* 0x00028a0000047ab9 */ /* 0x000fe20000000a00 */
[----:B01-345:R-:W2:Y:S01]  /*0e40*/  LDC.64 R6, c[0x0][0xa08] ;  /* 0x00028200ff067b82 */ /* 0x03bea20000000a00 */
[----:B------:R-:W-:Y:S01]  /*0e50*/  ISETP.NE.U32.AND P1, PT, RZ, UR4, PT ;  /* 0x00000004ff007c0c */ /* 0x000fe2000bf25070 */
[----:B-1----:R-:W-:Y:S02]  /*0e60*/  IMAD.MOV.U32 R0, RZ, RZ, RZ ;  /* 0x000000ffff007224 */ /* 0x002fe400078e00ff */
[----:B------:R-:W-:Y:S01]  /*0e70*/  IMAD.MOV.U32 R32, RZ, RZ, RZ ;  /* 0x000000ffff207224 */ /* 0x000fe200078e00ff */
[----:B------:R-:W-:Y:S01]  /*0e80*/  ISETP.NE.AND.EX P1, PT, RZ, UR5, PT, P1 ;  /* 0x00000005ff007c0c */ /* 0x000fe2000bf25310 */
[----:B------:R-:W-:-:S02]  /*0e90*/  ULDC.64 UR4, c[0x0][0xa18] ;  /* 0x0002860000047ab9 */ /* 0x000fc40000000a00 */
[----:B------:R-:W-:-:S04]  /*0ea0*/  ISETP.NE.U32.AND P2, PT, RZ, UR4, PT ;  /* 0x00000004ff007c0c */ /* 0x000fc8000bf45070 */
[----:B------:R-:W-:Y:S01]  /*0eb0*/  ISETP.NE.AND.EX P2, PT, RZ, UR5, PT, P2 ;  /* 0x00000005ff007c0c */ /* 0x000fe2000bf45320 */
[----:B------:R-:W-:Y:S02]  /*0ec0*/  ULDC.64 UR4, c[0x0][0xa08] ;  /* 0x0002820000047ab9 */ /* 0x000fe40000000a00 */
[----:B------:R-:W-:-:S03]  /*0ed0*/  ISETP.NE.U32.AND P0, PT, RZ, UR4, PT ;  /* 0x00000004ff007c0c */ /* 0x000fc6000bf05070 */
[----:B------:R-:W0:Y:S08]  /*0ee0*/  @P1 LDC.64 R4, c[0x0][0xa28] ;  /* 0x00028a00ff041b82 */ /* 0x000e300000000a00 */
[----:B------:R-:W1:Y:S01]  /*0ef0*/  @P2 LDC.64 R8, c[0x0][0xa18] ;  /* 0x00028600ff082b82 */ /* 0x000e620000000a00 */
[----:B------:R-:W-:Y:S01]  /*0f00*/  ULDC UR4, c[0x0][0x288] ;  /* 0x0000a20000047ab9 */ /* 0x000fe20000000800 */
[----:B------:R-:W-:Y:S01]  /*0f10*/  ISETP.NE.AND.EX P0, PT, RZ, UR5, PT, P0 ;  /* 0x00000005ff007c0c */ /* 0x000fe2000bf05300 */
[----:B------:R-:W-:Y:S01]  /*0f20*/  IMAD.U32 R3, RZ, RZ, UR4 ;  /* 0x00000004ff037e24 */ /* 0x000fe2000f8e00ff */
[----:B------:R-:W-:Y:S01]  /*0f30*/  ULDC.64 UR4, c[0x0][0x3f8] ;  /* 0x0000fe0000047ab9 */ /* 0x000fe20000000a00 */
[----:B--2---:R-:W-:-:S04]  /*0f40*/  IMAD.WIDE R10, R34, 0x4, R6 ;  /* 0x00000004220a7825 */ /* 0x004fc800078e0206 */
[----:B-1----:R-:W-:-:S06]  /*0f50*/  @P2 IMAD.WIDE R6, R34, 0x4, R8 ;  /* 0x0000000422062825 */ /* 0x002fcc00078e0208 */
[----:B------:R1:W5:Y:S01]  /*0f60*/  @P0 LDG.E R32, desc[UR38][R10.64] ;  /* 0x000000260a200981 */ /* 0x000362000c1e1900 */
[----:B0-----:R-:W-:-:S03]  /*0f70*/  @P1 IMAD.WIDE R4, R34, 0x4, R4 ;  /* 0x0000000422041825 */ /* 0x001fc600078e0204 */
[----:B------:R-:W2:Y:S04]  /*0f80*/  @P2 LDG.E R3, desc[UR38][R6.64] ;  /* 0x0000002606032981 */ /* 0x000ea8000c1e1900 */
        /* <DEDUP_REMOVED lines=9> */
[----:B------:R-:W-:Y:S01]  /*1020*/  IMAD.U32 R31, RZ, RZ, UR4 ;  /* 0x00000004ff1f7e24 */ /* 0x000fe2000f8e00ff */
[----:B--2---:R1:W-:Y:S01]  /*1030*/  STL [R1+0x20], R3 ;  /* 0x0000200301007387 */ /* 0x0043e20000100800 */
[----:B------:R-:W-:Y:S01]  /*1040*/  IMAD.MOV.U32 R14, RZ, RZ, R3 ;  /* 0x000000ffff0e7224 */ /* 0x000fe200078e0003 */
[----:B------:R-:W-:Y:S06]  /*1050*/  @P2 BRA `(.L_x_1098) ;  /* 0x0000000000282947 */ /* 0x000fec0003800000 */
[----:B------:R-:W-:Y:S02]  /*1060*/  ULDC.64 UR4, c[0x0][0xa00] ;  /* 0x0002800000047ab9 */ /* 0x000fe40000000a00 */
[----:B------:R-:W-:-:S04]  /*1070*/  ISETP.NE.U32.AND P1, PT, RZ, UR4, PT ;  /* 0x00000004ff007c0c */ /* 0x000fc8000bf25070 */
[----:B------:R-:W-:-:S13]  /*1080*/  ISETP.NE.AND.EX P1, PT, RZ, UR5, PT, P1 ;  /* 0x00000005ff007c0c */ /* 0x000fda000bf25310 */
[----:B------:R-:W-:Y:S05]  /*1090*/  @!P1 BRA `(.L_x_1098) ;  /* 0x0000000000189947 */ /* 0x000fea0003800000 */
[----:B-1----:R-:W0:Y:S02]  /*10a0*/  LDC.64 R4, c[0x0][0xa00] ;  /* 0x00028000ff047b82 */ /* 0x002e240000000a00 */
[----:B0-----:R-:W-:-:S05]  /*10b0*/  IMAD.WIDE R4, R34, 0x4, R4 ;  /* 0x0000000422047825 */ /* 0x001fca00078e0204 */
[----:B------:R-:W2:Y:S04]  /*10c0*/  LDG.E R3, desc[UR38][R4.64] ;  /* 0x0000002604037981 */ /* 0x000ea8000c1e1900 */
[----:B------:R-:W2:Y:S02]  /*10d0*/  LDG.E R6, desc[UR38][R4.64+0x4] ;  /* 0x0000042604067981 */ /* 0x000ea4000c1e1900 */
[----:B--2---:R-:W-:-:S05]  /*10e0*/  IMAD.IADD R14, R6, 0x1, -R3 ;  /* 0x00000001060e7824 */ /* 0x004fca00078e0a03 */
[----:B------:R0:W-:Y:S02]  /*10f0*/  STL [R1+0x20], R14 ;  /* 0x0000200e01007387 */ /* 0x0001e40000100800 */
.L_x_1098:
[----:B------:R-:W2:Y:S01]  /*1100*/  LDL R13, [R1+0x4] ;  /* 0x00000400010d7983 */ /* 0x000ea20000100800 */
[----:B------:R-:W-:-:S03]  /*1110*/  ULDC.64 UR4, c[0x0][0xa20] ;  /* 0x0002880000047ab9 */ /* 0x000fc60000000a00 */
[----:B------:R-:W3:Y:S01]  /*1120*/  LDL R33, [R1+0x8] ;  /* 0x0000080001217983 */ /* 0x000ee20000100800 */
[----:B------:R-:W-:-:S04]  /*1130*/  ISETP.NE.U32.AND P1, PT, RZ, UR4, PT ;  /* 0x00000004ff007c0c */ /* 0x000fc8000bf25070 */
[----:B------:R-:W-:Y:S01]  /*1140*/  ISETP.NE.AND.EX P1, PT, RZ, UR5, PT, P1 ;  /* 0x00000005ff007c0c */ /* 0x000fe2000bf25310 */
[----:B--2---:R2:W-:Y:S04]  /*1150*/  STL [R1+0x3c], R13 ;  /* 0x00003c0d01007387 */ /* 0x0045e80000100800 */
[----:B---3--:R2:W-:Y:S04]  /*1160*/  STL [R1+0x30], R33 ;  /* 0x0000302101007387 */ /* 0x0085e80000100800 */
[----:B------:R2:W-:Y:S04]  /*1170*/  STL [R1+0x34], R34 ;  /* 0x0000342201007387 */ /* 0x0005e80000100800 */
[----:B------:R-:W-:Y:S05]  /*1180*/  @!P1 BRA `(.L_x_1099) ;  /* 0x0000000000109947 */ /* 0x000fea0003800000 */
[----:B-1----:R-:W1:Y:S02]  /*1190*/  LDC.64 R4, c[0x0][0xa20] ;  /* 0x00028800ff047b82 */ /* 0x002e640000000a00 */
[----:B-1----:R-:W-:-:S05]  /*11a0*/  IMAD.WIDE R4, R34, 0x4, R4 ;  /* 0x0000000422047825 */ /* 0x002fca00078e0204 */
[----:B------:R3:W5:Y:S01]  /*11b0*/  LDG.E R31, desc[UR38][R4.64] ;  /* 0x00000026041f7981 */ /* 0x000762000c1e1900 */
[----:B------:R-:W-:Y:S05]  /*11c0*/  BRA `(.L_x_1100) ;  /* 0x0000000000107947 */ /* 0x000fea0003800000 */
.L_x_1099:
[----:B------:R-:W-:Y:S05]  /*11d0*/  @!P0 BRA `(.L_x_1100) ;  /* 0x00000000000c8947 */ /* 0x000fea0003800000 */
[----:B-1----:R-:W3:Y:S04]  /*11e0*/  LDG.E R4, desc[UR38][R10.64] ;  /* 0x000000260a047981 */ /* 0x002ee8000c1e1900 */
[----:B------:R-:W3:Y:S02]  /*11f0*/  LDG.E R31, desc[UR38][R10.64+0x4] ;  /* 0x000004260a1f7981 */ /* 0x000ee4000c1e1900 */
[----:B---3--:R-:W-:-:S07]  /*1200*/  IMAD.IADD R31, R31, 0x1, -R4 ;  /* 0x000000011f1f7824 */ /* 0x008fce00078e0a04 */
.L_x_1100:
[----:B------:R-:W-:Y:S01]  /*1210*/  ULDC.64 UR4, c[0x0][0xa10] ;  /* 0x0002840000047ab9 */ /* 0x000fe20000000a00 */
[----:B-1----:R-:W1:Y:S01]  /*1220*/  LDC.64 R10, c[0x0][0x9e0] ;  /* 0x00027800ff0a7b82 */ /* 0x002e620000000a00 */
[----:B------:R-:W-:-:S04]  /*1230*/  ISETP.NE.U32.AND P0, PT, RZ, UR4, PT ;  /* 0x00000004ff007c0c */ /* 0x000fc8000bf05070 */
[----:B------:R-:W-:Y:S01]  /*1240*/  ISETP.NE.AND.EX P0, PT, RZ, UR5, PT, P0 ;  /* 0x00000005ff007c0c */ /* 0x000fe2000bf05300 */
[----:B------:R-:W-:Y:S02]  /*1250*/  ULDC.64 UR4, c[0x0][0xa30] ;  /* 0x00028c0000047ab9 */ /* 0x000fe40000000a00 */
[----:B------:R-:W-:-:S04]  /*1260*/  ISETP.NE.U32.AND P1, PT, RZ, UR4, PT ;  /* 0x00000004ff007c0c */ /* 0x000fc8000bf25070 */
[----:B------:R-:W-:-:S06]  /*1270*/  ISETP.NE.AND.EX P1, PT, RZ, UR5, PT, P1 ;  /* 0x00000005ff007c0c */ /* 0x000fcc000bf25310 */
[----:B---3--:R-:W3:Y:S08]  /*1280*/  @P0 LDC.64 R4, c[0x0][0xa10] ;  /* 0x00028400ff040b82 */ /* 0x008ef00000000a00 */
[----:B------:R-:W4:Y:S01]  /*1290*/  @P1 LDC.64 R6, c[0x0][0xa30] ;  /* 0x00028c00ff061b82 */ /* 0x000f220000000a00 */
[----:B---3--:R-:W-:-:S05]  /*12a0*/  @P0 IMAD.WIDE R4, R34, 0x4, R4 ;  /* 0x0000000422040825 */ /* 0x008fca00078e0204 */
[----:B------:R-:W3:Y:S04]  /*12b0*/  @P0 LDG.E R3, desc[UR38][R4.64] ;  /* 0x0000002604030981 */ /* 0x000ee8000c1e1900 */
[----:B------:R-:W3:Y:S01]  /*12c0*/  @P0 LDG.E R8, desc[UR38][R4.64+0x4] ;  /* 0x0000042604080981 */ /* 0x000ee2000c1e1900 */
[----:B-----5:R-:W-:Y:S02]  /*12d0*/  IMAD.IADD R9, R31, 0x1, -R0 ;  /* 0x000000011f097824 */ /* 0x020fe400078e0a00 */
[----:B------:R-:W-:Y:S02]  /*12e0*/  IMAD.MOV.U32 R23, RZ, RZ, R31 ;  /* 0x000000ffff177224 */ /* 0x000fe400078e001f */
[----:B----4-:R-:W-:-:S05]  /*12f0*/  @P1 IMAD.WIDE R6, R34, 0x4, R6 ;  /* 0x0000000422061825 */ /* 0x010fca00078e0206 */
[----:B------:R4:W5:Y:S01]  /*1300*/  @P1 LDG.E R23, desc[UR38][R6.64] ;  /* 0x0000002606171981 */ /* 0x000962000c1e1900 */
[----:B-1----:R-:W-:Y:S01]  /*1310*/  ISETP.GE.AND P1, PT, R11, 0x1, PT ;  /* 0x000000010b00780c */ /* 0x002fe20003f26270 */
[----:B---3--:R-:W-:Y:S02]  /*1320*/  @P0 IMAD.IADD R30, R8, 0x1, -R3 ;  /* 0x00000001081e0824 */ /* 0x008fe400078e0a03 */
[----:B------:R-:W-:Y:S02]  /*1330*/  IMAD R3, R13, 0xc0, RZ ;  /* 0x000000c00d037824 */ /* 0x000fe400078e02ff */
[----:B------:R-:W-:-:S03]  /*1340*/  IMAD.IADD R12, R9, 0x1, R30 ;  /* 0x00000001090c7824 */ /* 0x000fc600078e021e */
[----:B------:R-:W-:Y:S01]  /*1350*/  IADD3 R29, -R14, 0xc0, R3 ;  /* 0x000000c00e1d7810 */ /* 0x000fe20007ffe103 */
[C---:B------:R-:W-:Y:S01]  /*1360*/  VIADD R0, R12.reuse, 0x7f ;  /* 0x0000007f0c007836 */ /* 0x040fe20000000000 */
[----:B------:R4:W-:Y:S03]  /*1370*/  STL [R1+0x1c], R12 ;  /* 0x00001c0c01007387 */ /* 0x0009e60000100800 */
[----:B------:R-:W-:Y:S01]  /*1380*/  IMAD.IADD R29, R12, 0x1, R29 ;  /* 0x000000010c1d7824 */ /* 0x000fe200078e021d */
[----:B------:R-:W-:-:S04]  /*1390*/  SHF.R.S32.HI R3, RZ, 0x1f, R0 ;  /* 0x0000001fff037819 */ /* 0x000fc80000011400 */
[----:B------:R-:W-:Y:S01]  /*13a0*/  LEA.HI R3, R3, R0, RZ, 0x7 ;  /* 0x0000000003037211 */ /* 0x000fe200078f38ff */
[----:B------:R-:W-:-:S03]  /*13b0*/  IMAD.IADD R0, R29, 0x1, R10 ;  /* 0x000000011d007824 */ /* 0x000fc600078e020a */
[----:B------:R-:W-:Y:S01]  /*13c0*/  SHF.R.S32.HI R28, RZ, 0x7, R3 ;  /* 0x00000007ff1c7819 */ /* 0x000fe20000011403 */
[----:B----4-:R-:W-:Y:S06]  /*13d0*/  @!P1 BRA `(.L_x_1101) ;  /* 0x0000000000489947 */ /* 0x010fec0003800000 */
[C---:B------:R-:W-:Y:S01]  /*13e0*/  ISETP.GT.AND P0, PT, R29.reuse, RZ, PT ;  /* 0x000000ff1d00720c */ /* 0x040fe20003f04270 */
[----:B------:R-:W-:Y:S01]  /*13f0*/  BSSY B0, `(.L_x_1102) ;  /* 0x000000e000007945 */ /* 0x000fe20003800000 */
[----:B------:R-:W-:-:S11]  /*1400*/  VIADD R3, R29, 0xffffffff ;  /* 0xffffffff1d037836 */ /* 0x000fd60000000000 */
[----:B------:R-:W-:Y:S05]  /*1410*/  @P0 BRA `(.L_x_1103) ;  /* 0x00000000001c0947 */ /* 0x000fea0003800000 */
[----:B------:R-:W-:Y:S01]  /*1420*/  ISETP.NE.AND P0, PT, R11, 0x1, PT ;  /* 0x000000010b00780c */ /* 0x000fe20003f05270 */
[----:B------:R-:W-:-:S12]  /*1430*/  IMAD.MOV R3, RZ, RZ, -R29 ;  /* 0x000000ffff037224 */ /* 0x000fd800078e0a1d */
[----:B------:R-:W1:Y:S02]  /*1440*/  @P0 LDC.64 R4, c[0x0][0x9e8] ;  /* 0x00027a00ff040b82 */ /* 0x000e640000000a00 */
[----:B-1----:R-:W-:-:S05]  /*1450*/  @P0 IMAD.HI.U32 R4, R3, R4, RZ ;  /* 0x0000000403040227 */ /* 0x002fca00078e00ff */
[----:B------:R-:W-:-:S04]  /*1460*/  @P0 SHF.R.U32.HI R3, RZ, R5, R4 ;  /* 0x00000005ff030219 */ /* 0x000fc80000011604 */
[----:B------:R-:W-:Y:S01]  /*1470*/  LOP3.LUT R3, RZ, R3, RZ, 0x33, !PT ;  /* 0x00000003ff037212 */ /* 0x000fe200078e33ff */
[----:B------:R-:W-:Y:S06]  /*1480*/  BRA `(.L_x_1104) ;  /* 0x0000000000107947 */ /* 0x000fec0003800000 */
.L_x_1103:
[----:B------:R-:W-:-:S13]  /*1490*/  ISETP.NE.AND P0, PT, R11, 0x1, PT ;  /* 0x000000010b00780c */ /* 0x000fda0003f05270 */
[----:B------:R-:W1:Y:S02]  /*14a0*/  @P0 LDC.64 R4, c[0x0][0x9e8] ;  /* 0x00027a00ff040b82 */ /* 0x000e640000000a00 */
[----:B-1----:R-:W-:-:S05]  /*14b0*/  @P0 IMAD.HI.U32 R4, R3, R4, RZ ;  /* 0x0000000403040227 */ /* 0x002fca00078e00ff */
[----:B------:R-:W-:-:S07]  /*14c0*/  @P0 SHF.R.U32.HI R3, RZ, R5, R4 ;  /* 0x00000005ff030219 */ /* 0x000fce0000011604 */
.L_x_1104:
[----:B------:R-:W-:Y:S05]  /*14d0*/  BSYNC B0 ;  /* 0x0000000000007941 */ /* 0x000fea0003800000 */
.L_x_1102:
[----:B------:R-:W-:-:S05]  /*14e0*/  IMAD R3, R3, R11, R11 ;  /* 0x0000000b03037224 */ /* 0x000fca00078e020b */
[----:B------:R-:W-:-:S07]  /*14f0*/  VIMNMX R0, R0, R3, PT ;  /* 0x0000000300007248 */ /* 0x000fce0003fe0100 */
.L_x_1101:
[----:B------:R-:W-:Y:S01]  /*1500*/  IMAD R27, R13, 0xc0, -R14 ;  /* 0x000000c00d1b7824 */ /* 0x000fe200078e0a0e */
[----:B------:R-:W-:-:S03]  /*1510*/  ULDC UR4, c[0x0][0x9dc] ;  /* 0x0002770000047ab9 */ /* 0x000fc60000000800 */
[----:B------:R-:W-:-:S04]  /*1520*/  IMAD.IADD R27, R12, 0x1, R27 ;  /* 0x000000010c1b7824 */ /* 0x000fc800078e021b */
[----:B------:R-:W-:Y:S01]  /*1530*/  VIADD R3, R27, -UR4 ;  /* 0x800000041b037c36 */ /* 0x000fe20008000000 */
[----:B------:R-:W-:Y:S06]  /*1540*/  @!P1 BRA `(.L_x_1105) ;  /* 0x0000000000489947 */ /* 0x000fec0003800000 */
[----:B------:R-:W-:Y:S01]  /*1550*/  ISETP.GT.AND P0, PT, R27, -0x1, PT ;  /* 0xffffffff1b00780c */ /* 0x000fe20003f04270 */
[----:B------:R-:W-:-:S12]  /*1560*/  BSSY B0, `(.L_x_1106) ;  /* 0x000000e000007945 */ /* 0x000fd80003800000 */
[----:B------:R-:W-:Y:S05]  /*1570*/  @P0 BRA `(.L_x_1107) ;  /* 0x00000000001c0947 */ /* 0x000fea0003800000 */
[----:B------:R-:W-:Y:S02]  /*1580*/  ISETP.NE.AND P0, PT, R11, 0x1, PT ;  /* 0x000000010b00780c */ /* 0x000fe40003f05270 */
[----:B------:R-:W-:-:S11]  /*1590*/  LOP3.LUT R5, RZ, R27, RZ, 0x33, !PT ;  /* 0x0000001bff057212 */ /* 0x000fd600078e33ff */
[----:B------:R-:W1:Y:S02]  /*15a0*/  @P0 LDC.64 R6, c[0x0][0x9e8] ;  /* 0x00027a00ff060b82 */ /* 0x000e640000000a00 */
[----:B-1----:R-:W-:-:S05]  /*15b0*/  @P0 IMAD.HI.U32 R4, R5, R6, RZ ;  /* 0x0000000605040227 */ /* 0x002fca00078e00ff */
[----:B------:R-:W-:-:S04]  /*15c0*/  @P0 SHF.R.U32.HI R5, RZ, R7, R4 ;  /* 0x00000007ff050219 */ /* 0x000fc80000011604 */
[----:B------:R-:W-:Y:S01]  /*15d0*/  LOP3.LUT R4, RZ, R5, RZ, 0x33, !PT ;  /* 0x00000005ff047212 */ /* 0x000fe200078e33ff */
[----:B------:R-:W-:Y:S06]  /*15e0*/  BRA `(.L_x_1108) ;  /* 0x0000000000147947 */ /* 0x000fec0003800000 */
.L_x_1107:
[----:B------:R-:W-:Y:S01]  /*15f0*/  ISETP.NE.AND P0, PT, R11, 0x1, PT ;  /* 0x000000010b00780c */ /* 0x000fe20003f05270 */
[----:B------:R-:W-:-:S12]  /*1600*/  IMAD.MOV.U32 R4, RZ, RZ, R27 ;  /* 0x000000ffff047224 */ /* 0x000fd800078e001b */
[----:B------:R-:W1:Y:S02]  /*1610*/  @P0 LDC.64 R6, c[0x0][0x9e8] ;  /* 0x00027a00ff060b82 */ /* 0x000e640000000a00 */
[----:B-1----:R-:W-:-:S05]  /*1620*/  @P0 IMAD.HI.U32 R6, R27, R6, RZ ;  /* 0x000000061b060227 */ /* 0x002fca00078e00ff */
[----:B------:R-:W-:-:S07]  /*1630*/  @P0 SHF.R.U32.HI R4, RZ, R7, R6 ;  /* 0x00000007ff040219 */ /* 0x000fce0000011606 */
.L_x_1108:
[----:B------:R-:W-:Y:S05]  /*1640*/  BSYNC B0 ;  /* 0x0000000000007941 */ /* 0x000fea0003800000 */
.L_x_1106:
[----:B------:R-:W-:-:S05]  /*1650*/  IMAD R4, R4, R11, RZ ;  /* 0x0000000b04047224 */ /* 0x000fca00078e02ff */
[----:B------:R-:W-:-:S07]  /*1660*/  VIMNMX R3, R3, R4, !PT ;  /* 0x0000000403037248 */ /* 0x000fce0007fe0100 */
.L_x_1105:
[----:B------:R-:W-:Y:S01]  /*1670*/  VIADD R0, R0, 0x7f ;  /* 0x0000007f00007836 */ /* 0x000fe20000000000 */
[----:B------:R-:W-:-:S04]  /*1680*/  SHF.R.S32.HI R4, RZ, 0x1f, R3 ;  /* 0x0000001fff047819 */ /* 0x000fc80000011403 */
[----:B------:R-:W-:Y:S02]  /*1690*/  SHF.R.S32.HI R5, RZ, 0x1f, R0 ;  /* 0x0000001fff057819 */ /* 0x000fe40000011400 */
[----:B------:R-:W-:Y:S02]  /*16a0*/  LEA.HI R4, R4, R3, RZ, 0x7 ;  /* 0x0000000304047211 */ /* 0x000fe400078f38ff */
[----:B------:R-:W-:Y:S02]  /*16b0*/  LEA.HI R5, R5, R0, RZ, 0x7 ;  /* 0x0000000005057211 */ /* 0x000fe400078f38ff */
[----:B------:R-:W-:Y:S02]  /*16c0*/  SHF.R.S32.HI R4, RZ, 0x7, R4 ;  /* 0x00000007ff047819 */ /* 0x000fe40000011404 */
[----:B------:R-:W-:Y:S02]  /*16d0*/  SHF.R.S32.HI R5, RZ, 0x7, R5 ;  /* 0x00000007ff057819 */ /* 0x000fe40000011405 */
[----:B------:R-:W-:-:S02]  /*16e0*/  VIMNMX R4, RZ, R4, !PT ;  /* 0x00000004ff047248 */ /* 0x000fc40007fe0100 */
[----:B------:R-:W-:-:S03]  /*16f0*/  VIMNMX R5, R28, R5, PT ;  /* 0x000000051c057248 */ /* 0x000fc60003fe0100 */
[--C-:B------:R-:W-:Y:S02]  /*1700*/  IMAD R4, R4, 0x80, -R9.reuse ;  /* 0x0000008004047824 */ /* 0x100fe400078e0a09 */
[----:B------:R-:W-:-:S03]  /*1710*/  IMAD R5, R5, 0x80, -R9 ;  /* 0x0000008005057824 */ /* 0x000fc600078e0a09 */
[----:B------:R-:W-:Y:S02]  /*1720*/  VIMNMX R4, RZ, R4, !PT ;  /* 0x00000004ff047248 */ /* 0x000fe40007fe0100 */
[----:B------:R-:W-:Y:S02]  /*1730*/  VIMNMX R5, R5, R30, PT ;  /* 0x0000001e05057248 */ /* 0x000fe40003fe0100 */
[----:B------:R-:W-:Y:S02]  /*1740*/  SHF.R.U32.HI R26, RZ, 0x7, R4 ;  /* 0x00000007ff1a7819 */ /* 0x000fe40000011604 */
[----:B------:R-:W-:-:S03]  /*1750*/  ISETP.GT.AND P0, PT, R5, R4, PT ;  /* 0x000000040500720c */ /* 0x000fc60003f04270 */
[----:B------:R-:W-:-:S10]  /*1760*/  IMAD.MOV.U32 R25, RZ, RZ, R26 ;  /* 0x000000ffff197224 */ /* 0x000fd400078e001a */
[----:B------:R-:W-:-:S05]  /*1770*/  @P0 VIADD R0, R5, 0x7f ;  /* 0x0000007f05000836 */ /* 0x000fca0000000000 */
[----:B------:R-:W-:-:S04]  /*1780*/  @P0 SHF.R.S32.HI R3, RZ, 0x1f, R0 ;  /* 0x0000001fff030819 */ /* 0x000fc80000011400 */
[----:B------:R-:W-:-:S04]  /*1790*/  @P0 LEA.HI R3, R3, R0, RZ, 0x7 ;  /* 0x0000000003030211 */ /* 0x000fc800078f38ff */
[----:B------:R-:W-:Y:S02]  /*17a0*/  @P0 SHF.R.S32.HI R25, RZ, 0x7, R3 ;  /* 0x00000007ff190819 */ /* 0x000fe40000011403 */
[----:B------:R-:W-:Y:S02]  /*17b0*/  PLOP3.LUT P0, PT, PT, PT, PT, 0x80, 0x0 ;  /* 0x000000000000781c */ /* 0x000fe40003f0f070 */
[----:B------:R-:W-:-:S13]  /*17c0*/  ISETP.GT.AND P1, PT, R25, R26, PT ;  /* 0x0000001a1900720c */ /* 0x000fda0003f24270 */
[----:B------:R-:W-:Y:S05]  /*17d0*/  @!P1 BRA `(.L_x_1109) ;  /* 0x0000004000509947 */ /* 0x000fea0003800000 */
        /* <DEDUP_REMOVED lines=17> */
[----:B0-2---:R-:W-:-:S07]  /*18f0*/  IMAD.MOV.U32 R13, RZ, RZ, RZ ;  /* 0x000000ffff0d7224 */ /* 0x005fce00078e00ff */
[----:B------:R-:W-:-:S07]  /*1900*/  LEPC R20, `(.L_x_1111) ;  /* 0x000000001014794e */ /* 0x000fce0000000000 */
[----:B-1---5:R-:W-:Y:S05]  /*1910*/  CALL.ABS.NOINC R14 ;  /* 0x000000000e007343 */ /* 0x022fea0003c00000 */
.L_x_1111:
[----:B------:R-:W-:Y:S05]  /*1920*/  BSYNC B6 ;  /* 0x0000000000067941 */ /* 0x000fea0003800000 */
.L_x_1110:
        /* <DEDUP_REMOVED lines=20> */
.L_x_1113:
[----:B------:R-:W-:Y:S05]  /*1a70*/  BSYNC B6 ;  /* 0x0000000000067941 */ /* 0x000fea0003800000 */
.L_x_1112:
[----:B------:R-:W-:Y:S01]  /*1a80*/  ULDC.64 UR4, c[0x0][0x9f8] ;  /* 0x00027e0000047ab9 */ /* 0x000fe20000000a00 */
[----:B------:R-:W-:Y:S01]  /*1a90*/  IMAD.MOV.U32 R3, RZ, RZ, R34 ;  /* 0x000000ffff037224 */ /* 0x000fe200078e0022 */
[----:B------:R-:W-:Y:S01]  /*1aa0*/  ISETP.NE.U32.AND P0, PT, RZ, UR4, PT ;  /* 0x00000004ff007c0c */ /* 0x000fe2000bf05070 */
[----:B------:R-:W1:Y:S01]  /*1ab0*/  S2R R20, SR_TID.X ;  /* 0x0000000000147919 */ /* 0x000e620000002100 */
[----:B------:R-:W3:Y:S08]  /*1ac0*/  LDC R0, c[0x0][0x428] ;  /* 0x00010a00ff007b82 */ /* 0x000ef00000000800 */
[----:B------:R-:W4:Y:S01]  /*1ad0*/  LDC.64 R4, c[0x0][0x2f0] ;  /* 0x0000bc00ff047b82 */ /* 0x000f220000000a00 */
[----:B------:R-:W-:Y:S01]  /*1ae0*/  ISETP.NE.AND.EX P0, PT, RZ, UR5, PT, P0 ;  /* 0x00000005ff007c0c */ /* 0x000fe2000bf05300 */
[----:B--2---:R-:W-:Y:S01]  /*1af0*/  IMAD.MOV.U32 R13, RZ, RZ, R33 ;  /* 0x000000ffff0d7224 */ /* 0x004fe200078e0021 */
[----:B------:R-:W-:Y:S01]  /*1b00*/  ULDC.64 UR6, c[0x0][0xa08] ;  /* 0x0002820000067ab9 */ /* 0x000fe20000000a00 */
[----:B------:R-:W-:Y:S01]  /*1b10*/  ULDC.64 UR4, c[0x0][0x2f8] ;  /* 0x0000be0000047ab9 */ /* 0x000fe20000000a00 */
[----:B------:R-:W-:Y:S01]  /*1b20*/  SHF.R.S32.HI R84, RZ, 0x1f, R17 ;  /* 0x0000001fff547819 */ /* 0x000fe20000011411 */
[----:B------:R-:W2:Y:S02]  /*1b30*/  LDL R40, [R1+0x28] ;  /* 0x0000280001287983 */ /* 0x000ea40000100800 */
[----:B------:R-:W0:Y:S08]  /*1b40*/  LDC R69, c[0x0][0x3d4] ;  /* 0x0000f500ff457b82 */ /* 0x000e300000000800 */
[----:B------:R-:W1:Y:S02]  /*1b50*/  @P0 LDC.64 R6, c[0x0][0x9f8] ;  /* 0x00027e00ff060b82 */ /* 0x000e640000000a00 */
[----:B-1----:R-:W-:-:S05]  /*1b60*/  @P0 IMAD.WIDE R6, R34, 0x4, R6 ;  /* 0x0000000422060825 */ /* 0x002fca00078e0206 */
[----:B------:R4:W2:Y:S01]  /*1b70*/  @P0 LDG.E R3, desc[UR38][R6.64] ;  /* 0x0000002606030981 */ /* 0x0008a2000c1e1900 */
[----:B---3--:R-:W-:Y:S01]  /*1b80*/  ISETP.NE.AND P0, PT, R0, 0x1, PT ;  /* 0x000000010000780c */ /* 0x008fe20003f05270 */
[----:B------:R-:W-:Y:S02]  /*1b90*/  VIADD R21, R20, 0xffffff80 ;  /* 0xffffff8014157836 */ /* 0x000fe40000000000 */
[----:B------:R-:W-:-:S03]  /*1ba0*/  IMAD.IADD R34, R32, 0x1, R31 ;  /* 0x0000000120227824 */ /* 0x000fc600078e021f */
[----:B------:R-:W-:Y:S02]  /*1bb0*/  SHF.R.S32.HI R20, RZ, 0x1f, R21 ;  /* 0x0000001fff147819 */ /* 0x000fe40000011415 */
[----:B------:R-:W-:Y:S01]  /*1bc0*/  SHF.R.S32.HI R41, RZ, 0x1f, R34 ;  /* 0x0000001fff297819 */ /* 0x000fe20000011422 */
[----:B----4-:R-:W-:Y:S01]  /*1bd0*/  IMAD.WIDE.U32 R6, R34, R4, RZ ;  /* 0x0000000422067225 */ /* 0x010fe200078e00ff */
[----:B------:R-:W-:-:S03]  /*1be0*/  LEA.HI R20, R20, R21, RZ, 0x2 ;  /* 0x0000001514147211 */ /* 0x000fc600078f10ff */
[----:B------:R-:W1:Y:S01]  /*1bf0*/  @P0 LDC R0, c[0x0][0x42c] ;  /* 0x00010b00ff000b82 */ /* 0x000e620000000800 */
[----:B------:R-:W-:Y:S01]  /*1c00*/  LOP3.LUT R20, R20, 0xfffffffc, RZ, 0xc0, !PT ;  /* 0xfffffffc14147812 */ /* 0x000fe200078ec0ff */
[----:B------:R-:W-:-:S04]  /*1c10*/  IMAD R8, R41, R4, RZ ;  /* 0x0000000429087224 */ /* 0x000fc800078e02ff */
[----:B------:R-:W-:Y:S02]  /*1c20*/  IMAD.IADD R20, R21, 0x1, -R20 ;  /* 0x0000000115147824 */ /* 0x000fe400078e0a14 */
[----:B------:R-:W3:Y:S01]  /*1c30*/  @P0 LDC R9, c[0x0][0x430] ;  /* 0x00010c00ff090b82 */ /* 0x000ee20000000800 */
[----:B------:R-:W4:Y:S01]  /*1c40*/  S2R R21, SR_TID.X ;  /* 0x0000000000157919 */ /* 0x000f220000002100 */
[C---:B------:R-:W-:Y:S02]  /*1c50*/  IMAD.SHL.U32 R64, R20.reuse, 0x8, RZ ;  /* 0x0000000814407824 */ /* 0x040fe400078e00ff */
[----:B------:R-:W-:-:S03]  /*1c60*/  IMAD.SHL.U32 R60, R20, 0x4, RZ ;  /* 0x00000004143c7824 */ /* 0x000fc600078e00ff */
[----:B------:R-:W-:Y:S01]  /*1c70*/  SHF.R.S32.HI R65, RZ, 0x1f, R64 ;  /* 0x0000001fff417819 */ /* 0x000fe20000011440 */
[----:B-1----:R-:W-:Y:S01]  /*1c80*/  @P0 IMAD.HI.U32 R0, R33, R0, RZ ;  /* 0x0000000021000227 */ /* 0x002fe200078e00ff */
[----:B----4-:R-:W-:-:S03]  /*1c90*/  SHF.R.U32.HI R36, RZ, 0x7, R21 ;  /* 0x00000007ff247819 */ /* 0x010fc60000011615 */
[----:B------:R-:W-:Y:S01]  /*1ca0*/  IMAD.WIDE.U32 R10, R17, R4, R64 ;  /* 0x00000004110a7225 */ /* 0x000fe200078e0040 */
[----:B---3--:R-:W-:Y:S02]  /*1cb0*/  @P0 SHF.R.U32.HI R13, RZ, R9, R0 ;  /* 0x00000009ff0d0219 */ /* 0x008fe40000011600 */
[----:B------:R-:W-:Y:S01]  /*1cc0*/  ISETP.NE.U32.AND P0, PT, RZ, UR6, PT ;  /* 0x00000006ff007c0c */ /* 0x000fe2000bf05070 */
[----:B------:R-:W-:Y:S01]  /*1cd0*/  IMAD R9, R34, R5, R8 ;  /* 0x0000000522097224 */ /* 0x000fe200078e0208 */
[----:B------:R-:W-:Y:S02]  /*1ce0*/  SHF.R.S32.HI R12, RZ, 0x1f, R13 ;  /* 0x0000001fff0c7819 */ /* 0x000fe4000001140d */
[----:B------:R-:W-:Y:S01]  /*1cf0*/  ISETP.NE.AND.EX P0, PT, RZ, UR7, PT, P0 ;  /* 0x00000007ff007c0c */ /* 0x000fe2000bf05300 */
[----:B------:R-:W-:Y:S01]  /*1d00*/  IMAD.IADD R7, R7, 0x1, R9 ;  /* 0x0000000107077824 */ /* 0x000fe200078e0209 */
[----:B------:R-:W-:Y:S01]  /*1d10*/  ISETP.NE.AND P6, PT, R36, 0x1, PT ;  /* 0x000000012400780c */ /* 0x000fe20003fc5270 */
[----:B------:R-:W-:-:S02]  /*1d20*/  IMAD R8, R12, UR4, RZ ;  /* 0x000000040c087c24 */ /* 0x000fc4000f8e02ff */
[----:B------:R-:W-:-:S04]  /*1d30*/  IMAD.WIDE.U32 R6, R13, UR4, R6 ;  /* 0x000000040d067c25 */ /* 0x000fc8000f8e0006 */
[----:B------:R-:W-:Y:S01]  /*1d40*/  IMAD R9, R13, UR5, R8 ;  /* 0x000000050d097c24 */ /* 0x000fe2000f8e0208 */
[----:B------:R-:W-:-:S03]  /*1d50*/  ULDC.64 UR4, c[0x0][0x300] ;  /* 0x0000c00000047ab9 */ /* 0x000fc60000000a00 */
[----:B------:R-:W-:Y:S02]  /*1d60*/  IMAD.IADD R7, R7, 0x1, R9 ;  /* 0x0000000107077824 */ /* 0x000fe400078e0209 */
[----:B------:R-:W1:Y:S01]  /*1d70*/  LDC.64 R8, c[0x0][0x3d8] ;  /* 0x0000f600ff087b82 */ /* 0x000e620000000a00 */
[----:B------:R-:W-:Y:S01]  /*1d80*/  SHF.R.S32.HI R61, RZ, 0x1f, R60 ;  /* 0x0000001fff3d7819 */ /* 0x000fe2000001143c */
[C---:B------:R-:W-:Y:S01]  /*1d90*/  IMAD.SHL.U32 R79, R4.reuse, 0x80, RZ ;  /* 0x00000080044f7824 */ /* 0x040fe200078e00ff */
[----:B------:R-:W-:Y:S02]  /*1da0*/  SHF.L.U64.HI R80, R4, 0x7, R5 ;  /* 0x0000000704507819 */ /* 0x000fe40000010205 */
[----:B--2---:R-:W-:Y:S02]  /*1db0*/  SEL R59, R3, RZ, !P0 ;  /* 0x000000ff033b7207 */ /* 0x004fe40004000000 */
[----:B------:R-:W-:-:S03]  /*1dc0*/  SHF.R.S32.HI R0, RZ, 0x1f, R3 ;  /* 0x0000001fff007819 */ /* 0x000fc60000011403 */
[----:B------:R-:W-:Y:S01]  /*1dd0*/  IMAD.WIDE.U32 R62, R59, UR4, R6 ;  /* 0x000000043b3e7c25 */ /* 0x000fe2000f8e0006 */
[----:B------:R-:W-:Y:S01]  /*1de0*/  SEL R15, R0, RZ, !P0 ;  /* 0x000000ff000f7207 */ /* 0x000fe20004000000 */
[----:B------:R-:W0:Y:S01]  /*1df0*/  LDC.64 R6, c[0x0][0x3e8] ;  /* 0x0000fa00ff067b82 */ /* 0x000e220000000a00 */
[----:B------:R-:W-:-:S03]  /*1e00*/  IADD3 R82, P0, R62, R10, RZ ;  /* 0x0000000a3e527210 */ /* 0x000fc60007f1e0ff */
[----:B------:R-:W-:-:S04]  /*1e10*/  IMAD R0, R15, UR4, RZ ;  /* 0x000000040f007c24 */ /* 0x000fc8000f8e02ff */
[----:B------:R-:W-:Y:S01]  /*1e20*/  IMAD R83, R59, UR5, R0 ;  /* 0x000000053b537c24 */ /* 0x000fe2000f8e0200 */
[----:B------:R-:W-:Y:S05]  /*1e30*/  @!P6 WARPSYNC.ALL ;  /* 0x000000000000e948 */ /* 0x000fea0003800000 */
[----:B------:R-:W-:Y:S01]  /*1e40*/  ULDC.64 UR4, c[0x0][0x320] ;  /* 0x0000c80000047ab9 */ /* 0x000fe20000000a00 */
[----:B------:R-:W-:Y:S02]  /*1e50*/  IMAD R0, R84, R4, RZ ;  /* 0x0000000454007224 */ /* 0x000fe400078e02ff */
[----:B------:R-:W-:Y:S02]  /*1e60*/  IMAD R12, R12, UR4, RZ ;  /* 0x000000040c0c7c24 */ /* 0x000fe4000f8e02ff */
[----:B------:R-:W-:-:S02]  /*1e70*/  IMAD R0, R17, R5, R0 ;  /* 0x0000000511007224 */ /* 0x000fc400078e0200 */
[C---:B------:R-:W-:Y:S02]  /*1e80*/  IMAD R3, R13.reuse, UR5, R12 ;  /* 0x000000050d037c24 */ /* 0x040fe4000f8e020c */
[----:B------:R-:W-:Y:S01]  /*1e90*/  IMAD.WIDE.U32 R12, R13, UR4, R64 ;  /* 0x000000040d0c7c25 */ /* 0x000fe2000f8e0040 */
[----:B------:R-:W-:-:S03]  /*1ea0*/  ULDC.64 UR4, c[0x0][0x328] ;  /* 0x0000ca0000047ab9 */ /* 0x000fc60000000a00 */
[----:B------:R-:W-:Y:S02]  /*1eb0*/  IMAD.IADD R13, R13, 0x1, R3 ;  /* 0x000000010d0d7824 */ /* 0x000fe400078e0203 */
[----:B------:R-:W-:Y:S02]  /*1ec0*/  IMAD R3, R15, UR4, RZ ;  /* 0x000000040f037c24 */ /* 0x000fe4000f8e02ff */
[----:B0-----:R-:W-:Y:S02]  /*1ed0*/  IMAD R14, R84, R6, RZ ;  /* 0x00000006540e7224 */ /* 0x001fe400078e02ff */
[----:B------:R-:W-:Y:S02]  /*1ee0*/  IMAD.IADD R83, R63, 0x1, R83 ;  /* 0x000000013f537824 */ /* 0x000fe400078e0253 */
[C---:B------:R-:W-:Y:S02]  /*1ef0*/  IMAD R39, R59.reuse, UR5, R3 ;  /* 0x000000053b277c24 */ /* 0x040fe4000f8e0203 */
[----:B------:R-:W-:Y:S01]  /*1f00*/  IMAD.WIDE.U32 R58, R59, UR4, R12 ;  /* 0x000000043b3a7c25 */ /* 0x000fe2000f8e000c */
[----:B------:R-:W-:Y:S01]  /*1f10*/  IADD3.X R81, R83, R11, R0, P0, !PT ;  /* 0x0000000b53517210 */ /* 0x000fe200007fe400 */
[----:B------:R-:W-:-:S02]  /*1f20*/  ULDC UR4, c[0x0][0x2e4] ;  /* 0x0000b90000047ab9 */ /* 0x000fc40000000800 */
[C---:B------:R-:W-:Y:S02]  /*1f30*/  IMAD R33, R17.reuse, R7, R14 ;  /* 0x0000000711217224 */ /* 0x040fe400078e020e */
[----:B------:R-:W-:-:S04]  /*1f40*/  IMAD.WIDE.U32 R12, R17, R6, R60 ;  /* 0x00000006110c7225 */ /* 0x000fc800078e003c */
[----:B------:R-:W-:-:S04]  /*1f50*/  IMAD.WIDE.U32 R20, R17, R6, R64 ;  /* 0x0000000611147225 */ /* 0x000fc800078e0040 */
[-C--:B-1----:R-:W-:Y:S02]  /*1f60*/  IMAD R0, R84, R8.reuse, RZ ;  /* 0x0000000854007224 */ /* 0x082fe400078e02ff */
[----:B------:R-:W-:Y:S02]  /*1f70*/  IMAD.IADD R13, R13, 0x1, R33 ;  /* 0x000000010d0d7824 */ /* 0x000fe400078e0221 */
[----:B------:R-:W-:Y:S01]  /*1f80*/  IMAD.IADD R33, R33, 0x1, R21 ;  /* 0x0000000121217824 */ /* 0x000fe200078e0215 */
[----:B-----5:R-:W-:Y:S01]  /*1f90*/  SHF.R.S32.HI R21, RZ, 0x1f, R23 ;  /* 0x0000001fff157819 */ /* 0x020fe20000011417 */
[C---:B------:R-:W-:Y:S02]  /*1fa0*/  IMAD R31, R17.reuse, R9, R0 ;  /* 0x00000009111f7224 */ /* 0x040fe400078e0200 */
[----:B------:R-:W-:-:S04]  /*1fb0*/  IMAD.WIDE.U32 R14, R17, R8, R64 ;  /* 0x00000008110e7225 */ /* 0x000fc800078e0040 */
[----:B------:R-:W-:Y:S02]  /*1fc0*/  IMAD.MOV.U32 R32, RZ, RZ, R20 ;  /* 0x000000ffff207224 */ /* 0x000fe400078e0014 */
[----:B------:R-:W-:Y:S02]  /*1fd0*/  IMAD R20, R21, R8, RZ ;  /* 0x0000000815147224 */ /* 0x000fe400078e02ff */
[----:B------:R-:W-:Y:S02]  /*1fe0*/  IMAD.IADD R15, R31, 0x1, R15 ;  /* 0x000000011f0f7824 */ /* 0x000fe400078e020f */
[----:B------:R-:W-:Y:S02]  /*1ff0*/  IMAD R35, R23, R9, R20 ;  /* 0x0000000917237224 */ /* 0x000fe400078e0214 */
[----:B------:R-:W-:Y:S02]  /*2000*/  IMAD R4, R21, R6, RZ ;  /* 0x0000000615047224 */ /* 0x000fe400078e02ff */
[----:B------:R-:W-:-:S04]  /*2010*/  IMAD.WIDE.U32 R20, R23, R8, R14 ;  /* 0x0000000817147225 */ /* 0x000fc800078e000e */
[----:B------:R-:W-:-:S04]  /*2020*/  IMAD.WIDE.U32 R14, R23, R6, R12 ;  /* 0x00000006170e7225 */ /* 0x000fc800078e000c */
[----:B------:R-:W-:Y:S02]  /*2030*/  IMAD.WIDE.U32 R12, R23, R6, R32 ;  /* 0x00000006170c7225 */ /* 0x000fe400078e0020 */
[----:B------:R-:W2:Y:S02]  /*2040*/  LDL R32, [R1+0x2c] ;  /* 0x00002c0001207983 */ /* 0x000ea40000100800 */
[----:B------:R-:W-:Y:S02]  /*2050*/  VIADD R73, R36, 0x8 ;  /* 0x0000000824497836 */ /* 0x000fe40000000000 */
[----:B------:R-:W0:Y:S01]  /*2060*/  S2R R36, SR_TID.X ;  /* 0x0000000000247919 */ /* 0x000e220000002100 */
[----:B------:R-:W-:Y:S01]  /*2070*/  ISETP.GE.AND P0, PT, R64, R69, PT ;  /* 0x000000454000720c */ /* 0x000fe20003f06270 */
[----:B------:R-:W-:-:S03]  /*2080*/  VIADD R38, R17, 0x60 ;  /* 0x0000006011267836 */ /* 0x000fc60000000000 */
[----:B------:R-:W-:Y:S01]  /*2090*/  SEL R3, R69, RZ, P0 ;  /* 0x000000ff45037207 */ /* 0x000fe20000000000 */
[----:B------:R-:W-:Y:S02]  /*20a0*/  IMAD.SHL.U32 R71, R38, 0x40, RZ ;  /* 0x0000004026477824 */ /* 0x000fe400078e00ff */
[----:B------:R-:W-:Y:S02]  /*20b0*/  IMAD.SHL.U32 R74, R40, 0x40, RZ ;  /* 0x00000040284a7824 */ /* 0x000fe400078e00ff */
[----:B------:R-:W-:-:S03]  /*20c0*/  IMAD.IADD R3, R64, 0x1, R3 ;  /* 0x0000000140037824 */ /* 0x000fc600078e0203 */
[----:B------:R-:W-:Y:S02]  /*20d0*/  LOP3.LUT R74, R74, 0x1c0, RZ, 0xc0, !PT ;  /* 0x000001c04a4a7812 */ /* 0x000fe400078ec0ff */
[----:B------:R-:W-:Y:S02]  /*20e0*/  SHF.R.S32.HI R0, RZ, 0x1f, R3 ;  /* 0x0000001fff007819 */ /* 0x000fe40000011403 */
[----:B------:R-:W-:Y:S02]  /*20f0*/  SHF.R.U32.HI R72, RZ, 0x3, R74 ;  /* 0x00000003ff487819 */ /* 0x000fe4000001164a */
[----:B------:R-:W-:Y:S02]  /*2100*/  LEA.HI R0, R0, R3, RZ, 0x3 ;  /* 0x0000000300007211 */ /* 0x000fe400078f18ff */
[----:B------:R-:W-:Y:S01]  /*2110*/  LOP3.LUT R3, R74, 0x18, R64, 0xf8, !PT ;  /* 0x000000184a037812 */ /* 0x000fe200078ef840 */
[----:B0-----:R-:W-:-:S05]  /*2120*/  VIADD R38, R36, 0xffffff80 ;  /* 0xffffff8024267836 */ /* 0x001fca0000000000 */
[----:B------:R-:W-:Y:S02]  /*2130*/  SHF.R.S32.HI R36, RZ, 0x1f, R38 ;  /* 0x0000001fff247819 */ /* 0x000fe40000011426 */
[----:B------:R-:W-:Y:S02]  /*2140*/  LOP3.LUT P1, RZ, R40, 0x4, RZ, 0xc0, !PT ;  /* 0x0000000428ff7812 */ /* 0x000fe4000782c0ff */
[----:B------:R-:W-:Y:S02]  /*2150*/  LEA.HI R36, R36, R38, RZ, 0x5 ;  /* 0x0000002624247211 */ /* 0x000fe400078f28ff */
[----:B------:R-:W-:Y:S02]  /*2160*/  LOP3.LUT R3, R3, R72, RZ, 0x3c, !PT ;  /* 0x0000004803037212 */ /* 0x000fe400078e3cff */
[----:B------:R-:W-:Y:S01]  /*2170*/  SHF.R.S32.HI R36, RZ, 0x5, R36 ;  /* 0x00000005ff247819 */ /* 0x000fe20000011424 */
[----:B------:R-:W-:Y:S01]  /*2180*/  IMAD.WIDE.U32 R10, R17, R8, R60 ;  /* 0x00000008110a7225 */ /* 0x000fe200078e003c */
[----:B------:R-:W-:-:S02]  /*2190*/  LOP3.LUT R71, R71, 0x1c0, RZ, 0xc0, !PT ;  /* 0x000001c047477812 */ /* 0x000fc400078ec0ff */
[----:B------:R-:W-:Y:S01]  /*21a0*/  LOP3.LUT R22, R22, 0xfffffffb, RZ, 0xc0, !PT ;  /* 0xfffffffb16167812 */ /* 0x000fe200078ec0ff */
[----:B------:R-:W-:Y:S01]  /*21b0*/  IMAD R67, R36, 0x200, R3 ;  /* 0x0000020024437824 */ /* 0x000fe200078e0203 */
[--C-:B------:R-:W-:Y:S01]  /*21c0*/  LOP3.LUT R3, R74, 0x38, R0.reuse, 0xf8, !PT ;  /* 0x000000384a037812 */ /* 0x100fe200078ef800 */
[----:B------:R-:W-:Y:S01]  /*21d0*/  IMAD.IADD R11, R11, 0x1, R31 ;  /* 0x000000010b0b7824 */ /* 0x000fe200078e021f */
[----:B------:R-:W-:Y:S02]  /*21e0*/  SHF.R.U32.HI R68, RZ, 0x3, R71 ;  /* 0x00000003ff447819 */ /* 0x000fe40000011647 */
[----:B------:R-:W-:Y:S01]  /*21f0*/  LOP3.LUT R5, R71, 0x38, R0, 0xf8, !PT ;  /* 0x0000003847057812 */ /* 0x000fe200078ef800 */
[----:B------:R-:W-:Y:S01]  /*2200*/  IMAD.WIDE.U32 R56, R23, R8, R10 ;  /* 0x0000000817387225 */ /* 0x000fe200078e000a */
[----:B------:R-:W-:Y:S02]  /*2210*/  @P1 LOP3.LUT R22, R22, 0x4, RZ, 0xfc, !PT ;  /* 0x0000000416161812 */ /* 0x000fe400078efcff */
[----:B------:R-:W-:-:S02]  /*2220*/  SHF.R.S32.HI R66, RZ, 0x3, R0 ;  /* 0x00000003ff427819 */ /* 0x000fc40000011400 */
[----:B------:R-:W-:Y:S02]  /*2230*/  LOP3.LUT R31, R0, 0xfffffff8, RZ, 0xc0, !PT ;  /* 0xfffffff8001f7812 */ /* 0x000fe400078ec0ff */
[----:B------:R-:W-:Y:S01]  /*2240*/  LOP3.LUT R3, R3, R72, RZ, 0x3c, !PT ;  /* 0x0000004803037212 */ /* 0x000fe200078e3cff */
[----:B------:R-:W-:Y:S01]  /*2250*/  VIADD R70, R64, 0x20 ;  /* 0x0000002040467836 */ /* 0x000fe20000000000 */
[----:B------:R-:W-:Y:S02]  /*2260*/  IADD3 R10, P1, R17, R34, RZ ;  /* 0x00000022110a7210 */ /* 0x000fe40007f3e0ff */
[----:B------:R-:W-:Y:S01]  /*2270*/  LOP3.LUT R0, R5, R68, RZ, 0x3c, !PT ;  /* 0x0000004405007212 */ /* 0x000fe200078e3cff */
[----:B------:R-:W-:Y:S01]  /*2280*/  IMAD R37, R23, R7, R4 ;  /* 0x0000000717257224 */ /* 0x000fe200078e0204 */
[----:B------:R-:W-:Y:S01]  /*2290*/  SHF.L.U64.HI R78, R8, 0x7, R9 ;  /* 0x00000007084e7819 */ /* 0x000fe20000010209 */
[----:B------:R-:W-:Y:S01]  /*22a0*/  IMAD R4, R36, 0x200, R3 ;  /* 0x0000020024047824 */ /* 0x000fe200078e0203 */
[----:B------:R-:W-:Y:S01]  /*22b0*/  SHF.L.U64.HI R76, R6, 0x7, R7 ;  /* 0x00000007064c7819 */ /* 0x000fe20000010207 */
[----:B------:R-:W-:Y:S01]  /*22c0*/  IMAD.SHL.U32 R77, R8, 0x80, RZ ;  /* 0x00000080084d7824 */ /* 0x000fe200078e00ff */
[----:B------:R-:W-:Y:S01]  /*22d0*/  ISETP.GE.AND P2, PT, R70, UR4, PT ;  /* 0x0000000446007c0c */ /* 0x000fe2000bf46270 */
[----:B------:R-:W-:Y:S01]  /*22e0*/  IMAD.SHL.U32 R75, R6, 0x80, RZ ;  /* 0x00000080064b7824 */ /* 0x000fe200078e00ff */
[----:B------:R-:W-:Y:S01]  /*22f0*/  SHF.R.S32.HI R5, RZ, 0x1f, R31 ;  /* 0x0000001fff057819 */ /* 0x000fe2000001141f */
[----:B------:R-:W-:Y:S01]  /*2300*/  IMAD.X R11, R84, 0x1, R41, P1 ;  /* 0x00000001540b7824 */ /* 0x000fe200008e0629 */
[----:B------:R-:W-:Y:S01]  /*2310*/  @!P6 BAR.SYNC.DEFER_BLOCKING 0x9, 0x100 ;  /* 0x024400000000eb1d */ /* 0x000fe20000010000 */
[----:B------:R-:W-:Y:S01]  /*2320*/  IMAD.SHL.U32 R69, R69, 0x2, RZ ;  /* 0x0000000245457824 */ /* 0x000fe200078e00ff */
[----:B------:R-:W-:Y:S01]  /*2330*/  ISETP.GE.AND P1, PT, R64, UR4, PT ;  /* 0x0000000440007c0c */ /* 0x000fe2000bf26270 */
[----:B------:R-:W-:-:S02]  /*2340*/  IMAD.IADD R9, R57, 0x1, R35 ;  /* 0x0000000139097824 */ /* 0x000fc400078e0223 */
[----:B------:R-:W-:Y:S02]  /*2350*/  IMAD.IADD R8, R35, 0x1, R21 ;  /* 0x0000000123087824 */ /* 0x000fe400078e0215 */
[----:B------:R-:W-:Y:S02]  /*2360*/  IMAD.IADD R7, R15, 0x1, R37 ;  /* 0x000000010f077824 */ /* 0x000fe400078e0225 */
[----:B------:R-:W-:Y:S02]  /*2370*/  IMAD.IADD R6, R37, 0x1, R13 ;  /* 0x0000000125067824 */ /* 0x000fe400078e020d */
[----:B--2---:R-:W-:Y:S02]  /*2380*/  IMAD.IADD R3, R32, 0x1, R0 ;  /* 0x0000000120037824 */ /* 0x004fe400078e0200 */
[----:B------:R-:W-:-:S07]  /*2390*/  IMAD.IADD R0, R59, 0x1, R39 ;  /* 0x000000013b007824 */ /* 0x000fce00078e0227 */
.L_x_1163:
[----:B------:R-:W2:Y:S01]  /*23a0*/  LDL R36, [R1+0x28] ;  /* 0x0000280001247983 */ /* 0x000ea20000100800 */
[----:B0-----:R-:W0:Y:S01]  /*23b0*/  LDC.64 R92, c[0x0][0x2f0] ;  /* 0x0000bc00ff5c7b82 */ /* 0x001e220000000a00 */
[----:B------:R-:W-:Y:S01]  /*23c0*/  VIADD R37, R25, 0xffffffff ;  /* 0xffffffff19257836 */ /* 0x000fe20000000000 */
[----:B------:R-:W-:Y:S01]  /*23d0*/  LOP3.LUT R22, R22, 0xfffffffd, RZ, 0xc0, !PT ;  /* 0xfffffffd16167812 */ /* 0x000fe200078ec0ff */
[----:B------:R-:W-:Y:S01]  /*23e0*/  IMAD R89, R18, 0x2000, R67 ;  /* 0x0000200012597824 */ /* 0x000fe200078e0243 */
[----:B------:R-:W-:Y:S05]  /*23f0*/  YIELD ;  /* 0x0000000000007946 */ /* 0x000fea0003800000 */
[----:B------:R-:W-:Y:S01]  /*2400*/  SHF.R.S32.HI R85, RZ, 0x1f, R37 ;  /* 0x0000001fff557819 */ /* 0x000fe20000011425 */
[----:B------:R-:W1:Y:S01]  /*2410*/  LDC.64 R86, c[0x0][0x2d8] ;  /* 0x0000b600ff567b82 */ /* 0x000e620000000a00 */
[-C--:B------:R-:W-:Y:S01]  /*2420*/  IMAD R32, R80, R37.reuse, RZ ;  /* 0x0000002550207224 */ /* 0x080fe200078e02ff */
[----:B------:R-:W-:Y:S01]  /*2430*/  BSSY B0, `(.L_x_1114) ;  /* 0x00002f5000007945 */ /* 0x000fe20003800000 */
[----:B------:R-:W-:-:S04]  /*2440*/  IMAD.WIDE.U32 R90, R79, R37, RZ ;  /* 0x000000254f5a7225 */ /* 0x000fc800078e00ff */
[----:B------:R-:W-:Y:S01]  /*2450*/  IMAD R25, R85, R79, R32 ;  /* 0x0000004f55197224 */ /* 0x000fe200078e0220 */
[----:B------:R-:W3:Y:S01]  /*2460*/  LDC R94, c[0x0][0x3d4] ;  /* 0x0000f500ff5e7b82 */ /* 0x000ee20000000800 */
[----:B------:R-:W-:Y:S02]  /*2470*/  IADD3 R34, P3, R82, R90, RZ ;  /* 0x0000005a52227210 */ /* 0x000fe40007f7e0ff */
[----:B------:R-:W-:Y:S02]  /*2480*/  IMAD.IADD R91, R91, 0x1, R25 ;  /* 0x000000015b5b7824 */ /* 0x000fe400078e0219 */
[----:B0-----:R-:W-:Y:S02]  /*2490*/  IMAD R35, R93, 0x60, RZ ;  /* 0x000000605d237824 */ /* 0x001fe400078e02ff */
[----:B------:R-:W-:-:S03]  /*24a0*/  IMAD.WIDE.U32 R32, R92, 0x60, R90 ;  /* 0x000000605c207825 */ /* 0x000fc600078e005a */
[----:B------:R-:W-:-:S04]  /*24b0*/  IADD3 R25, P4, R82, R32, RZ ;  /* 0x0000002052197210 */ /* 0x000fc80007f9e0ff */
[----:B------:R-:W-:Y:S01]  /*24c0*/  IADD3.X R32, R81, R33, R35, P4, !PT ;  /* 0x0000002151207210 */ /* 0x000fe200027fe423 */
[----:B------:R-:W-:Y:S01]  /*24d0*/  IMAD.X R33, R91, 0x1, R81, P3 ;  /* 0x000000015b217824 */ /* 0x000fe200018e0651 */
[CC--:B-1----:R-:W-:Y:S02]  /*24e0*/  LEA R42, P3, R34.reuse, R86.reuse, 0x1 ;  /* 0x00000056222a7211 */ /* 0x0c2fe400078608ff */
[----:B------:R-:W-:Y:S02]  /*24f0*/  LEA R40, P4, R25, R86, 0x1 ;  /* 0x0000005619287211 */ /* 0x000fe400078808ff */
[-C--:B------:R-:W-:Y:S01]  /*2500*/  LEA.HI.X R43, R34, R87.reuse, R33, 0x1, P3 ;  /* 0x00000057222b7211 */ /* 0x080fe200018f0c21 */
[----:B------:R-:W-:Y:S01]  /*2510*/  VIADD R33, R89, 0x20 ;  /* 0x0000002059217836 */ /* 0x000fe20000000000 */
[----:B---3--:R-:W-:Y:S02]  /*2520*/  ISETP.GE.AND P3, PT, R94, 0x1, PT ;  /* 0x000000015e00780c */ /* 0x008fe40003f66270 */
[----:B------:R-:W-:Y:S01]  /*2530*/  LEA.HI.X R41, R25, R87, R32, 0x1, P4 ;  /* 0x0000005719297211 */ /* 0x000fe200020f0c20 */
[----:B------:R-:W-:Y:S01]  /*2540*/  IMAD.MOV.U32 R25, RZ, RZ, R37 ;  /* 0x000000ffff197224 */ /* 0x000fe200078e0025 */
[----:B------:R-:W-:-:S13]  /*2550*/  ISETP.GT.AND P4, PT, R37, R26, PT ;  /* 0x0000001a2500720c */ /* 0x000fda0003f84270 */
[----:B------:R-:W-:Y:S02]  /*2560*/  @P4 LOP3.LUT R22, R22, 0x2, RZ, 0xfc, !PT ;  /* 0x0000000216164812 */ /* 0x000fe400078efcff */
[----:B--2---:R-:W-:-:S13]  /*2570*/  LOP3.LUT P5, RZ, R36, 0x4, RZ, 0xc0, !PT ;  /* 0x0000000424ff7812 */ /* 0x004fda00078ac0ff */
[C---:B------:R-:W-:Y:S02]  /*2580*/  @P5 VIADD R33, R89.reuse, 0xffffffe0 ;  /* 0xffffffe059215836 */ /* 0x040fe40000000000 */
[--C-:B------:R-:W-:Y:S02]  /*2590*/  IMAD R89, R89, 0x2, R24.reuse ;  /* 0x0000000259597824 */ /* 0x100fe400078e0218 */
[----:B------:R-:W-:Y:S01]  /*25a0*/  IMAD R88, R33, 0x2, R24 ;  /* 0x0000000221587824 */ /* 0x000fe200078e0218 */
[----:B------:R-:W-:Y:S06]  /*25b0*/  @!P3 BRA `(.L_x_1115) ;  /* 0x0000002c0000b947 */ /* 0x000fec0003800000 */
[----:B------:R-:W-:Y:S01]  /*25c0*/  ULDC.U8 UR4, c[0x0][0x3f0] ;  /* 0x0000fc0000047ab9 */ /* 0x000fe20000000000 */
[-C--:B------:R-:W-:Y:S01]  /*25d0*/  IMAD R32, R78, R37.reuse, RZ ;  /* 0x000000254e207224 */ /* 0x080fe200078e02ff */
[----:B------:R-:W-:Y:S01]  /*25e0*/  ISETP.NE.AND P3, PT, RZ, UR4, PT ;  /* 0x00000004ff007c0c */ /* 0x000fe2000bf65270 */
[----:B------:R-:W-:Y:S02]  /*25f0*/  IMAD R34, R76, R37, RZ ;  /* 0x000000254c227224 */ /* 0x000fe400078e02ff */
[----:B------:R-:W-:Y:S02]  /*2600*/  IMAD R95, R85, R77, R32 ;  /* 0x0000004d555f7224 */ /* 0x000fe400078e0220 */
[----:B------:R-:W-:Y:S02]  /*2610*/  IMAD R96, R25, -0x80, R30 ;  /* 0xffffff8019607824 */ /* 0x000fe400078e021e */
[----:B------:R-:W-:Y:S02]  /*2620*/  IMAD R85, R85, R75, R34 ;  /* 0x0000004b55557224 */ /* 0x000fe400078e0222 */
[----:B------:R-:W-:Y:S01]  /*2630*/  IMAD.WIDE.U32 R50, R77, R37, RZ ;  /* 0x000000254d327225 */ /* 0x000fe200078e00ff */
[----:B------:R-:W-:-:S03]  /*2640*/  VIMNMX R96, R96, 0x80, PT ;  /* 0x0000008060607848 */ /* 0x000fc60003fe0100 */
        /* <DEDUP_REMOVED lines=10> */
[----:B------:R-:W-:-:S02]  /*26f0*/  CS2R R44, SRZ ;  /* 0x00000000002c7805 */ /* 0x000fc4000001ff00 */
        /* <DEDUP_REMOVED lines=25> */
.L_x_1118:
[----:B------:R-:W-:Y:S05]  /*2890*/  BSYNC B1 ;  /* 0x0000000000017941 */ /* 0x000fea0003800000 */
.L_x_1117:
        /* <DEDUP_REMOVED lines=35> */
.L_x_1120:
[----:B------:R-:W-:Y:S05]  /*2ad0*/  BSYNC B1 ;  /* 0x0000000000017941 */ /* 0x000fea0003800000 */
.L_x_1119:
[----:B0-----:R-:W-:Y:S01]  /*2ae0*/  IMAD.MOV.U32 R32, RZ, RZ, R86 ;  /* 0x000000ffff207224 */ /* 0x001fe200078e0056 */
[----:B------:R-:W-:Y:S01]  /*2af0*/  UISETP.NE.AND UP0, UPT, UR37, 0x3, UPT ;  /* 0x000000032500788c */ /* 0x000fe2000bf05270 */
[----:B------:R-:W-:Y:S01]  /*2b00*/  IMAD.MOV.U32 R33, RZ, RZ, R87 ;  /* 0x000000ffff217224 */ /* 0x000fe200078e0057 */
[----:B------:R-:W-:Y:S01]  /*2b10*/  PRMT R102, R92, 0x7610, R102 ;  /* 0x000076105c667816 */ /* 0x000fe20000000066 */
[----:B------:R-:W-:Y:S01]  /*2b20*/  IMAD.MOV.U32 R34, RZ, RZ, R90 ;  /* 0x000000ffff227224 */ /* 0x000fe200078e005a */
[----:B------:R-:W-:Y:S01]  /*2b30*/  PRMT R51, R51, 0x5410, R32 ;  /* 0x0000541033337816 */ /* 0x000fe20000000020 */
[----:B------:R-:W-:Y:S01]  /*2b40*/  IMAD.MOV.U32 R32, RZ, RZ, R54 ;  /* 0x000000ffff207224 */ /* 0x000fe200078e0036 */
[----:B------:R-:W-:Y:S01]  /*2b50*/  PRMT R104, R33, 0x7610, R104 ;  /* 0x0000761021687816 */ /* 0x000fe20000000068 */
[----:B------:R-:W-:Y:S01]  /*2b60*/  IMAD.MOV.U32 R33, RZ, RZ, R55 ;  /* 0x000000ffff217224 */ /* 0x000fe200078e0037 */
[----:B------:R-:W-:Y:S01]  /*2b70*/  PLOP3.LUT P3, PT, PT, PT, UP0, 0x80, 0x0 ;  /* 0x000000000000781c */ /* 0x000fe20003f6f008 */
        /* <DEDUP_REMOVED lines=9> */
[----:B------:R-:W-:-:S02]  /*2c10*/  PRMT R101, R93, 0x7610, R101 ;  /* 0x000076105d657816 */ /* 0x000fc40000000065 */
        /* <DEDUP_REMOVED lines=8> */
[----:B------:R-:W-:Y:S02]  /*2ca0*/  PRMT R50, R32, 0x7610, R50 ;  /* 0x0000761020327816 */ /* 0x000fe40000000032 */
[----:B------:R-:W-:-:S02]  /*2cb0*/  PRMT R51, R33, 0x7610, R51 ;  /* 0x0000761021337816 */ /* 0x000fc40000000033 */
[----:B------:R-:W-:Y:S02]  /*2cc0*/  PRMT R95, R34, 0x7610, R95 ;  /* 0x00007610225f7816 */ /* 0x000fe4000000005f */
[----:B------:R-:W-:Y:S01]  /*2cd0*/  PRMT R98, R35, 0x7610, R98 ;  /* 0x0000761023627816 */ /* 0x000fe20000000062 */
[----:B------:R-:W-:Y:S06]  /*2ce0*/  @!P3 BRA `(.L_x_1121) ;  /* 0x000000000004b947 */ /* 0x000fec0003800000 */
[----:B------:R-:W-:Y:S01]  /*2cf0*/  BPT.TRAP 0x1 ;  /* 0x000000040000795c */ /* 0x000fe20000300000 */
.L_x_1121:
[----:B------:R-:W2:Y:S01]  /*2d00*/  LDL R32, [R1+0x10] ;  /* 0x0000100001207983 */ /* 0x000ea20000100800 */
[----:B------:R-:W-:Y:S01]  /*2d10*/  IMAD R85, R18, 0x8, R2 ;  /* 0x0000000812557824 */ /* 0x000fe200078e0202 */
[----:B------:R-:W-:Y:S01]  /*2d20*/  BSSY B1, `(.L_x_1122) ;  /* 0x0000004000017945 */ /* 0x000fe20003800000 */
[----:B--2---:R-:W-:-:S04]  /*2d30*/  SHF.L.U32 R97, R32, 0x1f, RZ ;  /* 0x0000001f20617819 */ /* 0x004fc800000006ff */
[----:B------:R-:W0:Y:S02]  /*2d40*/  SYNCS.PHASECHK.TRANS64.TRYWAIT P6, [R85+URZ+0x16890], R97 ;  /* 0x01689061550075a7 */ /* 0x000e2400080c017f */
[----:B0-----:R-:W-:Y:S05]  /*2d50*/  @!P6 BRA `(.L_x_1123) ;  /* 0x000001940024e947 */ /* 0x001fea0003800000 */
.L_x_1430:
[----:B------:R-:W-:Y:S05]  /*2d60*/  BSYNC B1 ;  /* 0x0000000000017941 */ /* 0x000fea0003800000 */
.L_x_1122:
        /* <DEDUP_REMOVED lines=29> */
[----:B------:R-:W-:Y:S01]  /*2f40*/  FMUL.FTZ R35, R35, R104 ;  /* 0x0000006823237220 */ /* 0x000fe20000410000 */
[----:B------:R-:W-:Y:S01]  /*2f50*/  LOP3.LUT R32, R32, 0xffff0000, RZ, 0xc0, !PT ;  /* 0xffff000020207812 */ /* 0x000fe200078ec0ff */
[C---:B------:R-:W-:Y:S01]  /*2f60*/  FMUL.FTZ R113, R87.reuse, R110 ;  /* 0x0000006e57717220 */ /* 0x040fe20000410000 */
[----:B------:R-:W-:Y:S01]  /*2f70*/  FMUL.FTZ R87, R87, R106 ;  /* 0x0000006a57577220 */ /* 0x000fe20000410000 */
        /* <DEDUP_REMOVED lines=8> */
[----:B------:R-:W-:Y:S01]  /*3000*/  FMUL.FTZ R32, R32, R103 ;  /* 0x0000006720207220 */ /* 0x000fe20000410000 */
        /* <DEDUP_REMOVED lines=12> */
.L_x_1129:
[----:B------:R-:W-:Y:S05]  /*30d0*/  BSYNC B3 ;  /* 0x0000000000037941 */ /* 0x000fea0003800000 */
.L_x_1128:
[----:B--2---:R1:W-:Y:S02]  /*30e0*/  STG.E.128 desc[UR38][R42.64], R32 ;  /* 0x000000202a007986 */ /* 0x0043e4000c101d26 */
.L_x_1127:
[----:B------:R-:W-:Y:S05]  /*30f0*/  BSYNC B2 ;  /* 0x0000000000027941 */ /* 0x000fea0003800000 */
.L_x_1126:
[----:B------:R-:W-:Y:S05]  /*3100*/  @P2 BRA `(.L_x_1125) ;  /* 0x0000000000d42947 */ /* 0x000fea0003800000 */
[----:B-1----:R1:W2:Y:S01]  /*3110*/  LDS.128 R32, [R88+0xe000] ;  /* 0x00e0000058207984 */ /* 0x0022a20000000c00 */
        /* <DEDUP_REMOVED lines=50> */
.L_x_1131:
[----:B------:R-:W-:Y:S05]  /*3440*/  BSYNC B2 ;  /* 0x0000000000027941 */ /* 0x000fea0003800000 */
.L_x_1130:
[----:B--2---:R2:W-:Y:S02]  /*3450*/  STG.E.128 desc[UR38][R42.64+0x40], R32 ;  /* 0x000040202a007986 */ /* 0x0045e4000c101d26 */
.L_x_1125:
[----:B------:R-:W-:Y:S05]  /*3460*/  BSYNC B1 ;  /* 0x0000000000017941 */ /* 0x000fea0003800000 */
.L_x_1124:
        /* <DEDUP_REMOVED lines=31> */
[----:B------:R-:W-:Y:S01]  /*3660*/  LOP3.LUT R98, R98, 0xffff0000, RZ, 0xc0, !PT ;  /* 0xffff000062627812 */ /* 0x000fe200078ec0ff */
[-C--:B------:R-:W-:Y:S01]  /*3670*/  FMUL.FTZ R43, R43, R47.reuse ;  /* 0x0000002f2b2b7220 */ /* 0x080fe20000410000 */
[----:B------:R-:W-:Y:S01]  /*3680*/  LOP3.LUT R93, R93, 0xffff0000, RZ, 0xc0, !PT ;  /* 0xffff00005d5d7812 */ /* 0x000fe200078ec0ff */
[----:B------:R-:W-:Y:S02]  /*3690*/  IMAD.U32 R92, R92, 0x10000, RZ ;  /* 0x000100005c5c7824 */ /* 0x000fe400078e00ff */
[C---:B------:R-:W-:Y:S01]  /*36a0*/  FFMA.FTZ R55, R34.reuse, R46, -R55 ;  /* 0x0000002e22377223 */ /* 0x040fe20000010837 */
[----:B------:R-:W-:Y:S01]  /*36b0*/  FFMA.FTZ R52, R34, R52, R35 ;  /* 0x0000003422347223 */ /* 0x000fe20000010023 */
[----:B------:R-:W-:Y:S01]  /*36c0*/  FFMA.FTZ R87, R42, R47, -R87 ;  /* 0x0000002f2a577223 */ /* 0x000fe20000010857 */
[----:B------:R-:W-:Y:S01]  /*36d0*/  FMUL.FTZ R34, R32, R95 ;  /* 0x0000005f20227220 */ /* 0x000fe20000410000 */
[----:B------:R-:W-:Y:S01]  /*36e0*/  FFMA.FTZ R42, R42, R53, R43 ;  /* 0x000000352a2a7223 */ /* 0x000fe2000001002b */
[C---:B------:R-:W-:Y:S01]  /*36f0*/  FMUL.FTZ R35, R45.reuse, R98 ;  /* 0x000000622d237220 */ /* 0x040fe20000410000 */
[-C--:B------:R-:W-:Y:S01]  /*3700*/  FMUL.FTZ R32, R32, R92.reuse ;  /* 0x0000005c20207220 */ /* 0x080fe20000410000 */
[-C--:B------:R-:W-:Y:S01]  /*3710*/  FMUL.FTZ R45, R45, R93.reuse ;  /* 0x0000005d2d2d7220 */ /* 0x080fe20000410000 */
[C---:B------:R-:W-:Y:S01]  /*3720*/  FFMA.FTZ R34, R33.reuse, R92, -R34 ;  /* 0x0000005c21227223 */ /* 0x040fe20000010822 */
[C---:B------:R-:W-:Y:S01]  /*3730*/  FFMA.FTZ R35, R44.reuse, R93, -R35 ;  /* 0x0000005d2c237223 */ /* 0x040fe20000010823 */
[----:B------:R-:W-:Y:S01]  /*3740*/  FFMA.FTZ R33, R33, R95, R32 ;  /* 0x0000005f21217223 */ /* 0x000fe20000010020 */
[----:B------:R-:W-:Y:S01]  /*3750*/  FFMA.FTZ R44, R44, R98, R45 ;  /* 0x000000622c2c7223 */ /* 0x000fe2000001002d */
[----:B------:R-:W-:-:S02]  /*3760*/  F2FP.BF16.F32.PACK_AB R52, R52, R55 ;  /* 0x000000373434723e */ /* 0x000fc400000010ff */
[----:B------:R-:W-:Y:S02]  /*3770*/  F2FP.BF16.F32.PACK_AB R42, R42, R87 ;  /* 0x000000572a2a723e */ /* 0x000fe400000010ff */
[----:B------:R-:W-:Y:S01]  /*3780*/  F2FP.BF16.F32.PACK_AB R32, R33, R34 ;  /* 0x000000222120723e */ /* 0x000fe200000010ff */
[----:B------:R-:W-:Y:S01]  /*3790*/  IMAD.MOV.U32 R33, RZ, RZ, R52 ;  /* 0x000000ffff217224 */ /* 0x000fe200078e0034 */
[----:B------:R-:W-:Y:S01]  /*37a0*/  F2FP.BF16.F32.PACK_AB R35, R44, R35 ;  /* 0x000000232c23723e */ /* 0x000fe200000010ff */
[----:B------:R-:W-:-:S07]  /*37b0*/  IMAD.MOV.U32 R34, RZ, RZ, R42 ;  /* 0x000000ffff227224 */ /* 0x000fce00078e002a */
.L_x_1136:
[----:B------:R-:W-:Y:S05]  /*37c0*/  BSYNC B2 ;  /* 0x0000000000027941 */ /* 0x000fea0003800000 */
.L_x_1135:
[----:B--2---:R3:W-:Y:S02]  /*37d0*/  STG.E.128 desc[UR38][R40.64], R32 ;  /* 0x0000002028007986 */ /* 0x0047e4000c101d26 */
.L_x_1134:
[----:B------:R-:W-:Y:S05]  /*37e0*/  BSYNC B1 ;  /* 0x0000000000017941 */ /* 0x000fea0003800000 */
.L_x_1133:
        /* <DEDUP_REMOVED lines=52> */
.L_x_1138:
[----:B------:R-:W-:Y:S05]  /*3b30*/  BSYNC B1 ;  /* 0x0000000000017941 */ /* 0x000fea0003800000 */
.L_x_1137:
[----:B--2---:R4:W-:Y:S01]  /*3b40*/  STG.E.128 desc[UR38][R40.64+0x40], R32 ;  /* 0x0000402028007986 */ /* 0x0049e2000c101d26 */
[----:B------:R-:W-:Y:S05]  /*3b50*/  BRA `(.L_x_1132) ;  /* 0x0000001800087947 */ /* 0x000fea0003800000 */
.L_x_1116:
[C---:B------:R-:W-:Y:S02]  /*3b60*/  ISETP.GE.AND P3, PT, R17.reuse, R96, PT ;  /* 0x000000601100720c */ /* 0x040fe40003f66270 */
[----:B------:R-:W-:Y:S02]  /*3b70*/  CS2R R38, SRZ ;  /* 0x0000000000267805 */ /* 0x000fe4000001ff00 */
[----:B------:R-:W-:Y:S01]  /*3b80*/  CS2R R36, SRZ ;  /* 0x0000000000247805 */ /* 0x000fe2000001ff00 */
[----:B------:R-:W-:Y:S01]  /*3b90*/  VIADD R44, R17, 0x60 ;  /* 0x00000060112c7836 */ /* 0x000fe20000000000 */
        /* <DEDUP_REMOVED lines=44> */
.L_x_1140:
[----:B------:R-:W-:Y:S05]  /*3e60*/  BSYNC B1 ;  /* 0x0000000000017941 */ /* 0x000fea0003800000 */
.L_x_1139:
[----:B-----5:R-:W-:Y:S01]  /*3e70*/  IMAD.MOV.U32 R48, RZ, RZ, R42 ;  /* 0x000000ffff307224 */ /* 0x020fe200078e002a */
[----:B------:R-:W-:Y:S01]  /*3e80*/  UISETP.NE.AND UP0, UPT, UR37, 0x3, UPT ;  /* 0x000000032500788c */ /* 0x000fe2000bf05270 */
        /* <DEDUP_REMOVED lines=34> */
.L_x_1141:
[----:B------:R-:W2:Y:S01]  /*40b0*/  LDL R48, [R1+0x10] ;  /* 0x0000100001307983 */ /* 0x000ea20000100800 */
[----:B------:R-:W-:Y:S01]  /*40c0*/  IMAD R85, R18, 0x8, R2 ;  /* 0x0000000812557824 */ /* 0x000fe200078e0202 */
[----:B------:R-:W0:Y:S01]  /*40d0*/  LDC R98, c[0x0][0x2e4] ;  /* 0x0000b900ff627b82 */ /* 0x000e220000000800 */
[----:B------:R-:W-:Y:S01]  /*40e0*/  BSSY B1, `(.L_x_1142) ;  /* 0x0000005000017945 */ /* 0x000fe20003800000 */
[----:B0-----:R-:W-:Y:S01]  /*40f0*/  IMAD.IADD R100, R98, 0x1, -R69 ;  /* 0x0000000162647824 */ /* 0x001fe200078e0a45 */
[----:B--2---:R-:W-:-:S04]  /*4100*/  SHF.L.U32 R97, R48, 0x1f, RZ ;  /* 0x0000001f30617819 */ /* 0x004fc800000006ff */
[----:B------:R-:W0:Y:S02]  /*4110*/  SYNCS.PHASECHK.TRANS64.TRYWAIT P5, [R85+URZ+0x16890], R97 ;  /* 0x01689061550075a7 */ /* 0x000e2400080a017f */
[----:B0-----:R-:W-:Y:S05]  /*4120*/  @!P5 BRA `(.L_x_1143) ;  /* 0x000001800044d947 */ /* 0x001fea0003800000 */
.L_x_1431:
[----:B------:R-:W-:Y:S05]  /*4130*/  BSYNC B1 ;  /* 0x0000000000017941 */ /* 0x000fea0003800000 */
.L_x_1142:
[----:B------:R-:W-:Y:S01]  /*4140*/  ISETP.GE.OR P5, PT, R17, R96, P1 ;  /* 0x000000601100720c */ /* 0x000fe20000fa6670 */
[----:B------:R-:W-:-:S12]  /*4150*/  BSSY B1, `(.L_x_1144) ;  /* 0x0000085000017945 */ /* 0x000fd80003800000 */
[----:B------:R-:W-:Y:S05]  /*4160*/  @P5 BRA `(.L_x_1145) ;  /* 0x00000008000c5947 */ /* 0x000fea0003800000 */
[----:B------:R-:W1:Y:S01]  /*4170*/  S2R R50, SR_TID.X ;  /* 0x0000000000327919 */ /* 0x000e620000002100 */
[-C--:B------:R-:W-:Y:S01]  /*4180*/  IMAD R48, R84, R92.reuse, RZ ;  /* 0x0000005c54307224 */ /* 0x080fe200078e02ff */
[----:B------:R-:W-:Y:S01]  /*4190*/  BSSY B2, `(.L_x_1146) ;  /* 0x0000074000027945 */ /* 0x000fe20003800000 */
[----:B------:R-:W-:-:S04]  /*41a0*/  IMAD.WIDE.U32 R94, R17, R92, R90 ;  /* 0x0000005c115e7225 */ /* 0x000fc800078e005a */
[----:B------:R-:W-:Y:S01]  /*41b0*/  IMAD R49, R17, R93, R48 ;  /* 0x0000005d11317224 */ /* 0x000fe200078e0230 */
[----:B------:R-:W-:Y:S02]  /*41c0*/  SEL R48, R69, R100, !P0 ;  /* 0x0000006445307207 */ /* 0x000fe40004000000 */
[----:B------:R-:W-:Y:S01]  /*41d0*/  IADD3 R99, P5, P6, R62, R94, R31 ;  /* 0x0000005e3e637210 */ /* 0x000fe20007ebe01f */
[----:B------:R-:W-:Y:S01]  /*41e0*/  IMAD.IADD R104, R49, 0x1, R95 ;  /* 0x0000000131687824 */ /* 0x000fe200078e025f */
[----:B------:R-:W-:-:S04]  /*41f0*/  SHF.R.S32.HI R49, RZ, 0x1f, R48 ;  /* 0x0000001fff317819 */ /* 0x000fc80000011430 */
[----:B------:R-:W-:Y:S02]  /*4200*/  LEA.HI R49, R49, R48, RZ, 0x4 ;  /* 0x0000003031317211 */ /* 0x000fe400078f20ff */
[----:B------:R-:W-:Y:S02]  /*4210*/  IADD3.X R102, R83, R104, R5, P5, P6 ;  /* 0x0000006853667210 */ /* 0x000fe40002fec405 */
[----:B------:R-:W-:-:S05]  /*4220*/  LEA.HI.SX32 R49, R49, R66, 0x1c ;  /* 0x0000004231317211 */ /* 0x000fca00078fe2ff */
[----:B------:R-:W-:-:S05]  /*4230*/  IMAD.SHL.U32 R101, R49, 0x8, RZ ;  /* 0x0000000831657824 */ /* 0x000fca00078e00ff */
[----:B------:R-:W-:Y:S01]  /*4240*/  LOP3.LUT R49, R74, 0x38, R101, 0xf8, !PT ;  /* 0x000000384a317812 */ /* 0x000fe200078ef865 */
[----:B-1----:R-:W-:-:S03]  /*4250*/  VIADD R51, R50, 0xffffff80 ;  /* 0xffffff8032337836 */ /* 0x002fc60000000000 */
[----:B------:R-:W-:Y:S02]  /*4260*/  LOP3.LUT R49, R49, R72, RZ, 0x3c, !PT ;  /* 0x0000004831317212 */ /* 0x000fe400078e3cff */
[----:B------:R-:W-:-:S04]  /*4270*/  SHF.R.S32.HI R50, RZ, 0x1f, R51 ;  /* 0x0000001fff327819 */ /* 0x000fc80000011433 */
[----:B------:R-:W-:-:S04]  /*4280*/  LEA.HI R50, R50, R51, RZ, 0x5 ;  /* 0x0000003332327211 */ /* 0x000fc800078f28ff */
[----:B------:R-:W-:-:S05]  /*4290*/  SHF.R.S32.HI R50, RZ, 0x5, R50 ;  /* 0x00000005ff327819 */ /* 0x000fca0000011432 */
        /* <DEDUP_REMOVED lines=8> */
[----:B------:R-:W-:Y:S01]  /*4320*/  SHF.R.U32.HI R118, RZ, 0x10, R37 ;  /* 0x00000010ff767819 */ /* 0x000fe20000011625 */
[----:B--2---:R-:W-:Y:S01]  /*4330*/  IMAD.U32 R119, R53, 0x10000, RZ ;  /* 0x0001000035777824 */ /* 0x004fe200078e00ff */
[----:B------:R-:W-:Y:S01]  /*4340*/  SHF.R.U32.HI R113, RZ, 0x10, R33 ;  /* 0x00000010ff717819 */ /* 0x000fe20000011621 */
[----:B------:R-:W-:Y:S01]  /*4350*/  IMAD.U32 R120, R55, 0x10000, RZ ;  /* 0x0001000037787824 */ /* 0x000fe200078e00ff */
[----:B------:R-:W-:Y:S02]  /*4360*/  PRMT R118, R108, 0x5432, R118 ;  /* 0x000054326c767816 */ /* 0x000fe40000000076 */
[----:B------:R-:W-:Y:S02]  /*4370*/  SHF.R.U32.HI R116, RZ, 0x10, R35 ;  /* 0x00000010ff747819 */ /* 0x000fe40000011623 */
[----:B------:R-:W-:Y:S01]  /*4380*/  SHF.R.U64 R115, R36, 0x10, R37 ;  /* 0x0000001024737819 */ /* 0x000fe20000001225 */
[----:B------:R-:W-:Y:S01]  /*4390*/  IMAD.U32 R124, R118, 0x10000, RZ ;  /* 0x00010000767c7824 */ /* 0x000fe200078e00ff */
[----:B------:R-:W-:Y:S01]  /*43a0*/  PRMT R123, R123, 0x5410, R113 ;  /* 0x000054107b7b7816 */ /* 0x000fe20000000071 */
[----:B------:R-:W-:Y:S01]  /*43b0*/  IMAD.U32 R37, R54, 0x10000, RZ ;  /* 0x0001000036257824 */ /* 0x000fe200078e00ff */
[----:B------:R-:W-:-:S02]  /*43c0*/  SHF.R.U64 R38, R38, 0x10, R39 ;  /* 0x0000001026267819 */ /* 0x000fc40000001227 */
[----:B------:R-:W-:Y:S01]  /*43d0*/  SHF.R.U32.HI R117, RZ, 0x10, R39 ;  /* 0x00000010ff757819 */ /* 0x000fe20000011627 */
[----:B-1----:R-:W-:Y:S01]  /*43e0*/  IMAD.U32 R39, R49, 0x10000, RZ ;  /* 0x0001000031277824 */ /* 0x002fe200078e00ff */
[----:B------:R-:W-:Y:S01]  /*43f0*/  PRMT R113, R105, 0x5432, R116 ;  /* 0x0000543269717816 */ /* 0x000fe20000000074 */
[----:B------:R-:W-:Y:S01]  /*4400*/  IMAD.U32 R116, R123, 0x10000, RZ ;  /* 0x000100007b747824 */ /* 0x000fe200078e00ff */
[----:B------:R-:W-:Y:S01]  /*4410*/  PRMT R115, R122, 0x5410, R115 ;  /* 0x000054107a737816 */ /* 0x000fe20000000073 */
[C---:B------:R-:W-:Y:S01]  /*4420*/  FMUL.FTZ R122, R119.reuse, R124 ;  /* 0x0000007c777a7220 */ /* 0x040fe20000410000 */
[----:B------:R-:W-:Y:S01]  /*4430*/  SHF.R.U64 R114, R34, 0x10, R35 ;  /* 0x0000001022727819 */ /* 0x000fe20000001223 */
[----:B------:R-:W-:Y:S01]  /*4440*/  FMUL.FTZ R126, R119, R116 ;  /* 0x00000074777e7220 */ /* 0x000fe20000410000 */
[----:B------:R-:W-:Y:S01]  /*4450*/  LOP3.LUT R35, R49, 0xffff0000, RZ, 0xc0, !PT ;  /* 0xffff000031237812 */ /* 0x000fe200078ec0ff */
[----:B------:R-:W-:Y:S01]  /*4460*/  IMAD.U32 R49, R51, 0x10000, RZ ;  /* 0x0001000033317824 */ /* 0x000fe200078e00ff */
[----:B------:R-:W-:Y:S01]  /*4470*/  LOP3.LUT R53, R53, 0xffff0000, RZ, 0xc0, !PT ;  /* 0xffff000035357812 */ /* 0x000fe200078ec0ff */
[----:B------:R-:W-:Y:S01]  /*4480*/  IMAD.U32 R34, R50, 0x10000, RZ ;  /* 0x0001000032227824 */ /* 0x000fe200078e00ff */
[----:B------:R-:W-:-:S02]  /*4490*/  LOP3.LUT R36, R51, 0xffff0000, RZ, 0xc0, !PT ;  /* 0xffff000033247812 */ /* 0x000fc400078ec0ff */
[----:B------:R-:W-:Y:S02]  /*44a0*/  LOP3.LUT R118, R118, 0xffff0000, RZ, 0xc0, !PT ;  /* 0xffff000076767812 */ /* 0x000fe400078ec0ff */
[----:B------:R-:W-:Y:S01]  /*44b0*/  LOP3.LUT R51, R55, 0xffff0000, RZ, 0xc0, !PT ;  /* 0xffff000037337812 */ /* 0x000fe200078ec0ff */
[----:B------:R-:W-:Y:S01]  /*44c0*/  FFMA.FTZ R55, R39, R116, -R122 ;  /* 0x0000007427377223 */ /* 0x000fe2000001087a */
[----:B------:R-:W-:Y:S01]  /*44d0*/  PRMT R121, R121, 0x5410, R117 ;  /* 0x0000541079797816 */ /* 0x000fe20000000075 */
[----:B------:R-:W-:Y:S01]  /*44e0*/  FMUL.FTZ R122, R53, R118 ;  /* 0x00000076357a7220 */ /* 0x000fe20000410000 */
[----:B------:R-:W-:Y:S01]  /*44f0*/  LOP3.LUT R116, R123, 0xffff0000, RZ, 0xc0, !PT ;  /* 0xffff00007b747812 */ /* 0x000fe200078ec0ff */
[----:B------:R-:W-:Y:S01]  /*4500*/  FFMA.FTZ R39, R39, R124, R126 ;  /* 0x0000007c27277223 */ /* 0x000fe2000001007e */
[----:B------:R-:W-:Y:S01]  /*4510*/  SHF.R.U64 R112, R32, 0x10, R33 ;  /* 0x0000001020707819 */ /* 0x000fe20000001221 */
[C---:B------:R-:W-:Y:S01]  /*4520*/  IMAD.U32 R119, R121.reuse, 0x10000, RZ ;  /* 0x0001000079777824 */ /* 0x040fe200078e00ff */
[----:B------:R-:W-:Y:S01]  /*4530*/  LOP3.LUT R121, R121, 0xffff0000, RZ, 0xc0, !PT ;  /* 0xffff000079797812 */ /* 0x000fe200078ec0ff */
[----:B------:R-:W-:-:S02]  /*4540*/  IMAD.U32 R117, R113, 0x10000, RZ ;  /* 0x0001000071757824 */ /* 0x000fc400078e00ff */
[-C--:B------:R-:W-:Y:S01]  /*4550*/  FMUL.FTZ R124, R53, R116.reuse ;  /* 0x00000074357c7220 */ /* 0x080fe20000410000 */
[----:B------:R-:W-:Y:S01]  /*4560*/  FFMA.FTZ R116, R35, R116, -R122 ;  /* 0x0000007423747223 */ /* 0x000fe2000001087a */
[C---:B------:R-:W-:Y:S01]  /*4570*/  FMUL.FTZ R122, R120.reuse, R119 ;  /* 0x00000077787a7220 */ /* 0x040fe20000410000 */
[----:B------:R-:W-:Y:S01]  /*4580*/  PRMT R112, R107, 0x5432, R112 ;  /* 0x000054326b707816 */ /* 0x000fe20000000070 */
[-C--:B------:R-:W-:Y:S01]  /*4590*/  FMUL.FTZ R120, R120, R117.reuse ;  /* 0x0000007578787220 */ /* 0x080fe20000410000 */
[----:B------:R-:W-:Y:S01]  /*45a0*/  FFMA.FTZ R118, R35, R118, R124 ;  /* 0x0000007623767223 */ /* 0x000fe2000001007c */
[----:B------:R-:W-:Y:S01]  /*45b0*/  LOP3.LUT R113, R113, 0xffff0000, RZ, 0xc0, !PT ;  /* 0xffff000071717812 */ /* 0x000fe200078ec0ff */
[C---:B------:R-:W-:Y:S01]  /*45c0*/  FFMA.FTZ R35, R49.reuse, R117, -R122 ;  /* 0x0000007531237223 */ /* 0x040fe2000001087a */
[----:B------:R-:W-:Y:S01]  /*45d0*/  FFMA.FTZ R49, R49, R119, R120 ;  /* 0x0000007731317223 */ /* 0x000fe20000010078 */
[----:B------:R-:W-:Y:S02]  /*45e0*/  IMAD.U32 R33, R52, 0x10000, RZ ;  /* 0x0001000034217824 */ /* 0x000fe400078e00ff */
[----:B------:R-:W-:Y:S01]  /*45f0*/  FMUL.FTZ R119, R51, R121 ;  /* 0x0000007933777220 */ /* 0x000fe20000410000 */
[----:B------:R-:W-:Y:S01]  /*4600*/  IMAD.U32 R53, R112, 0x10000, RZ ;  /* 0x0001000070357824 */ /* 0x000fe200078e00ff */
[----:B------:R-:W-:Y:S01]  /*4610*/  LOP3.LUT R52, R52, 0xffff0000, RZ, 0xc0, !PT ;  /* 0xffff000034347812 */ /* 0x000fe200078ec0ff */
[C---:B------:R-:W-:Y:S01]  /*4620*/  IMAD.U32 R117, R115.reuse, 0x10000, RZ ;  /* 0x0001000073757824 */ /* 0x040fe200078e00ff */
[----:B------:R-:W-:Y:S01]  /*4630*/  LOP3.LUT R115, R115, 0xffff0000, RZ, 0xc0, !PT ;  /* 0xffff000073737812 */ /* 0x000fe200078ec0ff */
[----:B------:R-:W-:Y:S01]  /*4640*/  FMUL.FTZ R123, R51, R113 ;  /* 0x00000071337b7220 */ /* 0x000fe20000410000 */
[----:B------:R-:W-:Y:S01]  /*4650*/  LOP3.LUT R51, R112, 0xffff0000, RZ, 0xc0, !PT ;  /* 0xffff000070337812 */ /* 0x000fe200078ec0ff */
[----:B------:R-:W-:-:S02]  /*4660*/  IMAD.U32 R32, R48, 0x10000, RZ ;  /* 0x0001000030207824 */ /* 0x000fc400078e00ff */
[----:B------:R-:W-:Y:S01]  /*4670*/  FFMA.FTZ R120, R36, R113, -R119 ;  /* 0x0000007124787223 */ /* 0x000fe20000010877 */
[C---:B------:R-:W-:Y:S01]  /*4680*/  FMUL.FTZ R112, R33.reuse, R53 ;  /* 0x0000003521707220 */ /* 0x040fe20000410000 */
[----:B------:R-:W-:Y:S01]  /*4690*/  LOP3.LUT R48, R48, 0xffff0000, RZ, 0xc0, !PT ;  /* 0xffff000030307812 */ /* 0x000fe200078ec0ff */
[----:B------:R-:W-:Y:S01]  /*46a0*/  FMUL.FTZ R113, R33, R117 ;  /* 0x0000007521717220 */ /* 0x000fe20000410000 */
[----:B------:R-:W-:Y:S01]  /*46b0*/  PRMT R114, R106, 0x5432, R114 ;  /* 0x000054326a727816 */ /* 0x000fe20000000072 */
[----:B------:R-:W-:Y:S01]  /*46c0*/  FMUL.FTZ R33, R52, R115 ;  /* 0x0000007334217220 */ /* 0x000fe20000410000 */
[----:B------:R-:W-:Y:S01]  /*46d0*/  PRMT R38, R103, 0x5432, R38 ;  /* 0x0000543267267816 */ /* 0x000fe20000000026 */
[----:B------:R-:W-:Y:S01]  /*46e0*/  FFMA.FTZ R112, R32, R117, R112 ;  /* 0x0000007520707223 */ /* 0x000fe20000010070 */
[----:B------:R-:W-:Y:S01]  /*46f0*/  FMUL.FTZ R117, R52, R51 ;  /* 0x0000003334757220 */ /* 0x000fe20000410000 */
[----:B------:R-:W-:Y:S01]  /*4700*/  FFMA.FTZ R113, R32, R53, -R113 ;  /* 0x0000003520717223 */ /* 0x000fe20000010871 */
        /* <DEDUP_REMOVED lines=9> */
[----:B------:R-:W-:Y:S01]  /*47a0*/  LOP3.LUT R50, R50, 0xffff0000, RZ, 0xc0, !PT ;  /* 0xffff000032327812 */ /* 0x000fe200078ec0ff */
[----:B------:R-:W-:Y:S01]  /*47b0*/  FMUL.FTZ R37, R54, R53 ;  /* 0x0000003536257220 */ /* 0x000fe20000410000 */
[----:B------:R-:W-:Y:S01]  /*47c0*/  FFMA.FTZ R36, R36, R121, R123 ;  /* 0x0000007924247223 */ /* 0x000fe2000001007b */
[----:B------:R-:W-:Y:S01]  /*47d0*/  FMUL.FTZ R54, R54, R33 ;  /* 0x0000002136367220 */ /* 0x000fe20000410000 */
[C---:B------:R-:W-:Y:S01]  /*47e0*/  FFMA.FTZ R115, R34.reuse, R32, -R115 ;  /* 0x0000002022737223 */ /* 0x040fe20000010873 */
[----:B------:R-:W-:Y:S01]  /*47f0*/  FFMA.FTZ R38, R34, R51, R38 ;  /* 0x0000003322267223 */ /* 0x000fe20000010026 */
[----:B------:R-:W-:Y:S01]  /*4800*/  F2FP.BF16.F32.PACK_AB R55, R116, R55 ;  /* 0x000000377437723e */ /* 0x000fe200000010ff */
[C---:B------:R-:W-:Y:S01]  /*4810*/  FFMA.FTZ R53, R50.reuse, R53, R54 ;  /* 0x0000003532357223 */ /* 0x040fe20000010036 */
[----:B------:R-:W-:Y:S01]  /*4820*/  FFMA.FTZ R32, R50, R33, -R37 ;  /* 0x0000002132207223 */ /* 0x000fe20000010825 */
[----:B------:R-:W-:-:S02]  /*4830*/  F2FP.BF16.F32.PACK_AB R39, R118, R39 ;  /* 0x000000277627723e */ /* 0x000fc400000010ff */
[----:B------:R-:W-:Y:S01]  /*4840*/  F2FP.BF16.F32.PACK_AB R36, R36, R49 ;  /* 0x000000312424723e */ /* 0x000fe200000010ff */
[----:B------:R-:W-:Y:S01]  /*4850*/  IMAD.MOV.U32 R49, RZ, RZ, R55 ;  /* 0x000000ffff317224 */ /* 0x000fe200078e0037 */
[----:B------:R-:W-:Y:S02]  /*4860*/  F2FP.BF16.F32.PACK_AB R48, R52, R113 ;  /* 0x000000713430723e */ /* 0x000fe400000010ff */
[----:B------:R-:W-:Y:S01]  /*4870*/  F2FP.BF16.F32.PACK_AB R54, R53, R38 ;  /* 0x000000263536723e */ /* 0x000fe200000010ff */
[----:B------:R-:W-:Y:S01]  /*4880*/  IMAD.MOV.U32 R53, RZ, RZ, R39 ;  /* 0x000000ffff357224 */ /* 0x000fe200078e0027 */
[----:B------:R-:W-:Y:S01]  /*4890*/  F2FP.BF16.F32.PACK_AB R51, R120, R35 ;  /* 0x000000237833723e */ /* 0x000fe200000010ff */
[----:B------:R-:W-:Y:S01]  /*48a0*/  IMAD.MOV.U32 R55, RZ, RZ, R36 ;  /* 0x000000ffff377224 */ /* 0x000fe200078e0024 */
[----:B------:R-:W-:Y:S02]  /*48b0*/  F2FP.BF16.F32.PACK_AB R52, R117, R112 ;  /* 0x000000707534723e */ /* 0x000fe400000010ff */
[----:B------:R-:W-:-:S07]  /*48c0*/  F2FP.BF16.F32.PACK_AB R50, R32, R115 ;  /* 0x000000732032723e */ /* 0x000fce00000010ff */
.L_x_1147:
[----:B------:R-:W-:Y:S05]  /*48d0*/  BSYNC B2 ;  /* 0x0000000000027941 */ /* 0x000fea0003800000 */
.L_x_1146:
        /* <DEDUP_REMOVED lines=12> */
.L_x_1145:
[----:B------:R-:W-:Y:S05]  /*49a0*/  BSYNC B1 ;  /* 0x0000000000017941 */ /* 0x000fea0003800000 */
.L_x_1144:
[----:B-1----:R-:W-:-:S04]  /*49b0*/  VIADD R34, R17, 0x60 ;  /* 0x0000006011227836 */ /* 0x002fc80000000000 */
[C---:B------:R-:W-:Y:S01]  /*49c0*/  IMAD.WIDE.U32 R90, R34.reuse, R92, R90 ;  /* 0x0000005c225a7225 */ /* 0x040fe200078e005a */
[----:B------:R-:W-:Y:S02]  /*49d0*/  ISETP.GE.OR P5, PT, R34, R96, P1 ;  /* 0x000000602200720c */ /* 0x000fe40000fa6670 */
[----:B------:R-:W-:-:S05]  /*49e0*/  SHF.R.S32.HI R33, RZ, 0x1f, R34 ;  /* 0x0000001fff217819 */ /* 0x000fca0000011422 */
[----:B------:R-:W-:-:S04]  /*49f0*/  IMAD R32, R33, R92, RZ ;  /* 0x0000005c21207224 */ /* 0x000fc800078e02ff */
[----:B------:R-:W-:Y:S02]  /*4a00*/  IMAD R93, R34, R93, R32 ;  /* 0x0000005d225d7224 */ /* 0x000fe400078e0220 */
[----:B------:R-:W-:Y:S05]  /*4a10*/  @P5 BRA `(.L_x_1132) ;  /* 0x0000000800585947 */ /* 0x000fea0003800000 */
[----:B------:R-:W2:Y:S01]  /*4a20*/  LDL R34, [R1+0x2c] ;  /* 0x00002c0001227983 */ /* 0x000ea20000100800 */
[----:B------:R-:W-:Y:S01]  /*4a30*/  IMAD.IADD R50, R91, 0x1, R93 ;  /* 0x000000015b327824 */ /* 0x000fe200078e025d */
[----:B------:R-:W-:Y:S01]  /*4a40*/  IADD3 R32, P5, P6, R62, R90, R31 ;  /* 0x0000005a3e207210 */ /* 0x000fe20007ebe01f */
[----:B------:R-:W-:Y:S01]  /*4a50*/  BSSY B1, `(.L_x_1148) ;  /* 0x000006c000017945 */ /* 0x000fe20003800000 */
[----:B------:R-:W-:Y:S02]  /*4a60*/  SEL R100, R69, R100, !P0 ;  /* 0x0000006445647207 */ /* 0x000fe40004000000 */
[----:B------:R-:W-:Y:S02]  /*4a70*/  IADD3.X R33, R83, R50, R5, P5, P6 ;  /* 0x0000003253217210 */ /* 0x000fe40002fec405 */
[----:B------:R-:W-:-:S04]  /*4a80*/  LEA R48, P5, R32, R86, 0x1 ;  /* 0x0000005620307211 */ /* 0x000fc800078a08ff */
[----:B------:R-:W-:Y:S02]  /*4a90*/  LEA.HI.X R49, R32, R87, R33, 0x1, P5 ;  /* 0x0000005720317211 */ /* 0x000fe400028f0c21 */
[----:B------:R-:W-:-:S04]  /*4aa0*/  SHF.R.S32.HI R33, RZ, 0x1f, R100 ;  /* 0x0000001fff217819 */ /* 0x000fc80000011464 */
[----:B------:R-:W-:-:S04]  /*4ab0*/  LEA.HI R33, R33, R100, RZ, 0x4 ;  /* 0x0000006421217211 */ /* 0x000fc800078f20ff */
[----:B------:R-:W-:-:S05]  /*4ac0*/  LEA.HI.SX32 R33, R33, R66, 0x1c ;  /* 0x0000004221217211 */ /* 0x000fca00078fe2ff */
[----:B------:R-:W-:-:S05]  /*4ad0*/  IMAD.SHL.U32 R51, R33, 0x8, RZ ;  /* 0x0000000821337824 */ /* 0x000fca00078e00ff */
[----:B------:R-:W-:-:S04]  /*4ae0*/  LOP3.LUT R33, R71, 0x38, R51, 0xf8, !PT ;  /* 0x0000003847217812 */ /* 0x000fc800078ef833 */
[----:B------:R-:W-:-:S05]  /*4af0*/  LOP3.LUT R33, R33, R68, RZ, 0x3c, !PT ;  /* 0x0000004421217212 */ /* 0x000fca00078e3cff */
[----:B--2---:R-:W-:Y:S02]  /*4b00*/  IMAD.IADD R35, R34, 0x1, R33 ;  /* 0x0000000122237824 */ /* 0x004fe400078e0221 */
        /* <DEDUP_REMOVED lines=12> */
[--C-:B------:R-:W-:Y:S02]  /*4bd0*/  SHF.R.U64 R100, R42, 0x10, R43.reuse ;  /* 0x000000102a647819 */ /* 0x100fe4000000122b */
[----:B------:R-:W-:-:S02]  /*4be0*/  SHF.R.U32.HI R94, RZ, 0x10, R43 ;  /* 0x00000010ff5e7819 */ /* 0x000fc4000001162b */
[--C-:B------:R-:W-:Y:S01]  /*4bf0*/  SHF.R.U64 R55, R46, 0x10, R47.reuse ;  /* 0x000000102e377819 */ /* 0x100fe2000000122f */
[----:B-1----:R-:W-:Y:S01]  /*4c00*/  IMAD.U32 R46, R35, 0x10000, RZ ;  /* 0x00010000232e7824 */ /* 0x002fe200078e00ff */
[----:B------:R-:W-:Y:S01]  /*4c10*/  SHF.R.U32.HI R54, RZ, 0x10, R47 ;  /* 0x00000010ff367819 */ /* 0x000fe2000001162f */
[----:B------:R-:W-:Y:S01]  /*4c20*/  IMAD.U32 R47, R37, 0x10000, RZ ;  /* 0x00010000252f7824 */ /* 0x000fe200078e00ff */
[----:B------:R-:W-:Y:S01]  /*4c30*/  SHF.R.U64 R93, R44, 0x10, R45 ;  /* 0x000000102c5d7819 */ /* 0x000fe2000000122d */
[----:B------:R-:W-:Y:S01]  /*4c40*/  IMAD.U32 R44, R33, 0x10000, RZ ;  /* 0x00010000212c7824 */ /* 0x000fe200078e00ff */
[----:B------:R-:W-:Y:S01]  /*4c50*/  LOP3.LUT R52, R37, 0xffff0000, RZ, 0xc0, !PT ;  /* 0xffff000025347812 */ /* 0x000fe200078ec0ff */
[----:B------:R-:W-:Y:S01]  /*4c60*/  IMAD.U32 R37, R107, 0x10000, RZ ;  /* 0x000100006b257824 */ /* 0x000fe200078e00ff */
[----:B------:R-:W-:Y:S01]  /*4c70*/  LOP3.LUT R43, R39, 0xffff0000, RZ, 0xc0, !PT ;  /* 0xffff0000272b7812 */ /* 0x000fe200078ec0ff */
[----:B------:R-:W-:Y:S01]  /*4c80*/  IMAD.U32 R39, R111, 0x10000, RZ ;  /* 0x000100006f277824 */ /* 0x000fe200078e00ff */
[----:B------:R-:W-:Y:S01]  /*4c90*/  PRMT R110, R110, 0x5410, R93 ;  /* 0x000054106e6e7816 */ /* 0x000fe2000000005d */
[C---:B------:R-:W-:Y:S01]  /*4ca0*/  FMUL.FTZ R93, R47.reuse, R37 ;  /* 0x000000252f5d7220 */ /* 0x040fe20000410000 */
[----:B------:R-:W-:Y:S01]  /*4cb0*/  PRMT R108, R108, 0x5410, R55 ;  /* 0x000054106c6c7816 */ /* 0x000fe20000000037 */
[-C--:B------:R-:W-:Y:S01]  /*4cc0*/  FMUL.FTZ R55, R47, R39.reuse ;  /* 0x000000272f377220 */ /* 0x080fe20000410000 */
[----:B------:R-:W-:Y:S01]  /*4cd0*/  PRMT R105, R105, 0x5410, R94 ;  /* 0x0000541069697816 */ /* 0x000fe2000000005e */
[C---:B------:R-:W-:Y:S01]  /*4ce0*/  FFMA.FTZ R39, R44.reuse, R39, R93 ;  /* 0x000000272c277223 */ /* 0x040fe2000001005d */
[----:B------:R-:W-:Y:S01]  /*4cf0*/  PRMT R109, R109, 0x5410, R54 ;  /* 0x000054106d6d7816 */ /* 0x000fe20000000036 */
[----:B------:R-:W-:Y:S01]  /*4d00*/  FFMA.FTZ R37, R44, R37, -R55 ;  /* 0x000000252c257223 */ /* 0x000fe20000010837 */
[----:B------:R-:W-:Y:S01]  /*4d10*/  LOP3.LUT R111, R111, 0xffff0000, RZ, 0xc0, !PT ;  /* 0xffff00006f6f7812 */ /* 0x000fe200078ec0ff */
[----:B------:R-:W-:Y:S01]  /*4d20*/  IMAD.U32 R44, R105, 0x10000, RZ ;  /* 0x00010000692c7824 */ /* 0x000fe200078e00ff */
[----:B------:R-:W-:Y:S01]  /*4d30*/  LOP3.LUT R107, R107, 0xffff0000, RZ, 0xc0, !PT ;  /* 0xffff00006b6b7812 */ /* 0x000fe200078ec0ff */
[----:B------:R-:W-:Y:S01]  /*4d40*/  IMAD.U32 R47, R109, 0x10000, RZ ;  /* 0x000100006d2f7824 */ /* 0x000fe200078e00ff */
[----:B------:R-:W-:Y:S01]  /*4d50*/  SHF.R.U64 R95, R40, 0x10, R41 ;  /* 0x00000010285f7819 */ /* 0x000fe20000001229 */
[C---:B------:R-:W-:Y:S01]  /*4d60*/  FMUL.FTZ R54, R52.reuse, R111 ;  /* 0x0000006f34367220 */ /* 0x040fe20000410000 */
[----:B------:R-:W-:Y:S01]  /*4d70*/  LOP3.LUT R45, R33, 0xffff0000, RZ, 0xc0, !PT ;  /* 0xffff0000212d7812 */ /* 0x000fe200078ec0ff */
[-C--:B------:R-:W-:Y:S01]  /*4d80*/  FMUL.FTZ R92, R53, R44.reuse ;  /* 0x0000002c355c7220 */ /* 0x080fe20000410000 */
[----:B------:R-:W-:Y:S01]  /*4d90*/  LOP3.LUT R109, R109, 0xffff0000, RZ, 0xc0, !PT ;  /* 0xffff00006d6d7812 */ /* 0x000fe200078ec0ff */
[----:B------:R-:W-:Y:S01]  /*4da0*/  FMUL.FTZ R52, R52, R107 ;  /* 0x0000006b34347220 */ /* 0x000fe20000410000 */
[----:B------:R-:W-:Y:S01]  /*4db0*/  PRMT R106, R106, 0x5410, R95 ;  /* 0x000054106a6a7816 */ /* 0x000fe2000000005f */
[-C--:B------:R-:W-:Y:S01]  /*4dc0*/  FMUL.FTZ R55, R53, R47.reuse ;  /* 0x0000002f35377220 */ /* 0x080fe20000410000 */
[----:B------:R-:W-:Y:S01]  /*4dd0*/  LOP3.LUT R42, R35, 0xffff0000, RZ, 0xc0, !PT ;  /* 0xffff0000232a7812 */ /* 0x000fe200078ec0ff */
[C---:B------:R-:W-:Y:S01]  /*4de0*/  FFMA.FTZ R92, R46.reuse, R47, R92 ;  /* 0x0000002f2e5c7223 */ /* 0x040fe2000001005c */
[----:B------:R-:W-:Y:S01]  /*4df0*/  LOP3.LUT R105, R105, 0xffff0000, RZ, 0xc0, !PT ;  /* 0xffff000069697812 */ /* 0x000fe200078ec0ff */
[C---:B------:R-:W-:Y:S01]  /*4e00*/  FFMA.FTZ R54, R45.reuse, R107, -R54 ;  /* 0x0000006b2d367223 */ /* 0x040fe20000010836 */
[----:B------:R-:W-:Y:S01]  /*4e10*/  FFMA.FTZ R52, R45, R111, R52 ;  /* 0x0000006f2d347223 */ /* 0x000fe20000010034 */
[----:B------:R-:W-:Y:S01]  /*4e20*/  FFMA.FTZ R55, R46, R44, -R55 ;  /* 0x0000002c2e377223 */ /* 0x000fe20000010837 */
[----:B------:R-:W-:Y:S01]  /*4e30*/  FMUL.FTZ R47, R43, R109 ;  /* 0x0000006d2b2f7220 */ /* 0x000fe20000410000 */
[----:B------:R-:W-:-:S02]  /*4e40*/  IMAD.U32 R41, R36, 0x10000, RZ ;  /* 0x0001000024297824 */ /* 0x000fc400078e00ff */
[-C--:B------:R-:W-:Y:S01]  /*4e50*/  FMUL.FTZ R93, R43, R105.reuse ;  /* 0x000000692b5d7220 */ /* 0x080fe20000410000 */
[----:B------:R-:W-:Y:S02]  /*4e60*/  IMAD.U32 R44, R106, 0x10000, RZ ;  /* 0x000100006a2c7824 */ /* 0x000fe400078e00ff */
[----:B------:R-:W-:Y:S01]  /*4e70*/  FFMA.FTZ R94, R42, R105, -R47 ;  /* 0x000000692a5e7223 */ /* 0x000fe2000001082f */
[----:B------:R-:W-:Y:S01]  /*4e80*/  IMAD.U32 R45, R110, 0x10000, RZ ;  /* 0x000100006e2d7824 */ /* 0x000fe200078e00ff */
[----:B------:R-:W-:Y:S01]  /*4e90*/  LOP3.LUT R36, R36, 0xffff0000, RZ, 0xc0, !PT ;  /* 0xffff000024247812 */ /* 0x000fe200078ec0ff */
[----:B------:R-:W-:Y:S01]  /*4ea0*/  IMAD.U32 R40, R32, 0x10000, RZ ;  /* 0x0001000020287824 */ /* 0x000fe200078e00ff */
[----:B------:R-:W-:Y:S01]  /*4eb0*/  LOP3.LUT R47, R110, 0xffff0000, RZ, 0xc0, !PT ;  /* 0xffff00006e2f7812 */ /* 0x000fe200078ec0ff */
[CC--:B------:R-:W-:Y:S01]  /*4ec0*/  FMUL.FTZ R53, R41.reuse, R45.reuse ;  /* 0x0000002d29357220 */ /* 0x0c0fe20000410000 */
[----:B------:R-:W-:Y:S01]  /*4ed0*/  LOP3.LUT R43, R106, 0xffff0000, RZ, 0xc0, !PT ;  /* 0xffff00006a2b7812 */ /* 0x000fe200078ec0ff */
[-C--:B------:R-:W-:Y:S01]  /*4ee0*/  FMUL.FTZ R46, R41, R44.reuse ;  /* 0x0000002c292e7220 */ /* 0x080fe20000410000 */
[----:B------:R-:W-:Y:S01]  /*4ef0*/  PRMT R103, R103, 0x5410, R100 ;  /* 0x0000541067677816 */ /* 0x000fe20000000064 */
[----:B------:R-:W-:Y:S01]  /*4f00*/  IMAD.U32 R33, R34, 0x10000, RZ ;  /* 0x0001000022217824 */ /* 0x000fe200078e00ff */
[----:B------:R-:W-:Y:S01]  /*4f10*/  LOP3.LUT R32, R32, 0xffff0000, RZ, 0xc0, !PT ;  /* 0xffff000020207812 */ /* 0x000fe200078ec0ff */
[----:B------:R-:W-:Y:S01]  /*4f20*/  FFMA.FTZ R53, R40, R44, -R53 ;  /* 0x0000002c28357223 */ /* 0x000fe20000010835 */
[----:B------:R-:W-:Y:S01]  /*4f30*/  LOP3.LUT R35, R34, 0xffff0000, RZ, 0xc0, !PT ;  /* 0xffff000022237812 */ /* 0x000fe200078ec0ff */
[----:B------:R-:W-:Y:S01]  /*4f40*/  FFMA.FTZ R46, R40, R45, R46 ;  /* 0x0000002d282e7223 */ /* 0x000fe2000001002e */
[----:B------:R-:W-:-:S02]  /*4f50*/  IMAD.U32 R34, R38, 0x10000, RZ ;  /* 0x0001000026227824 */ /* 0x000fc400078e00ff */
[C---:B------:R-:W-:Y:S01]  /*4f60*/  FMUL.FTZ R41, R36.reuse, R47 ;  /* 0x0000002f24297220 */ /* 0x040fe20000410000 */
[----:B------:R-:W-:Y:S01]  /*4f70*/  FMUL.FTZ R45, R36, R43 ;  /* 0x0000002b242d7220 */ /* 0x000fe20000410000 */
[----:B------:R-:W-:Y:S01]  /*4f80*/  IMAD.U32 R40, R108, 0x10000, RZ ;  /* 0x000100006c287824 */ /* 0x000fe200078e00ff */
[----:B------:R-:W-:Y:S01]  /*4f90*/  LOP3.LUT R38, R38, 0xffff0000, RZ, 0xc0, !PT ;  /* 0xffff000026267812 */ /* 0x000fe200078ec0ff */
[C---:B------:R-:W-:Y:S01]  /*4fa0*/  IMAD.U32 R36, R103.reuse, 0x10000, RZ ;  /* 0x0001000067247824 */ /* 0x040fe200078e00ff */
[----:B------:R-:W-:Y:S01]  /*4fb0*/  LOP3.LUT R108, R108, 0xffff0000, RZ, 0xc0, !PT ;  /* 0xffff00006c6c7812 */ /* 0x000fe200078ec0ff */
[----:B------:R-:W-:Y:S01]  /*4fc0*/  FFMA.FTZ R93, R42, R109, R93 ;  /* 0x0000006d2a5d7223 */ /* 0x000fe2000001005d */
[----:B------:R-:W-:Y:S01]  /*4fd0*/  LOP3.LUT R103, R103, 0xffff0000, RZ, 0xc0, !PT ;  /* 0xffff000067677812 */ /* 0x000fe200078ec0ff */
[C---:B------:R-:W-:Y:S01]  /*4fe0*/  FFMA.FTZ R42, R32.reuse, R43, -R41 ;  /* 0x0000002b202a7223 */ /* 0x040fe20000010829 */
[----:B------:R-:W-:Y:S01]  /*4ff0*/  FFMA.FTZ R45, R32, R47, R45 ;  /* 0x0000002f202d7223 */ /* 0x000fe2000001002d */
[C---:B------:R-:W-:Y:S01]  /*5000*/  FMUL.FTZ R32, R34.reuse, R40 ;  /* 0x0000002822207220 */ /* 0x040fe20000410000 */
[----:B------:R-:W-:Y:S01]  /*5010*/  FMUL.FTZ R41, R34, R36 ;  /* 0x0000002422297220 */ /* 0x000fe20000410000 */
        /* <DEDUP_REMOVED lines=9> */
[----:B------:R-:W-:Y:S01]  /*50b0*/  F2FP.BF16.F32.PACK_AB R34, R103, R32 ;  /* 0x000000206722723e */ /* 0x000fe200000010ff */
[----:B------:R-:W-:Y:S01]  /*50c0*/  IMAD.MOV.U32 R32, RZ, RZ, R42 ;  /* 0x000000ffff207224 */ /* 0x000fe200078e002a */
[----:B------:R-:W-:Y:S02]  /*50d0*/  F2FP.BF16.F32.PACK_AB R35, R94, R55 ;  /* 0x000000375e23723e */ /* 0x000fe400000010ff */
[----:B------:R-:W-:Y:S02]  /*50e0*/  F2FP.BF16.F32.PACK_AB R39, R93, R92 ;  /* 0x0000005c5d27723e */ /* 0x000fe400000010ff */
[----:B------:R-:W-:-:S02]  /*50f0*/  F2FP.BF16.F32.PACK_AB R36, R45, R46 ;  /* 0x0000002e2d24723e */ /* 0x000fc400000010ff */
[----:B------:R-:W-:-:S07]  /*5100*/  F2FP.BF16.F32.PACK_AB R38, R108, R41 ;  /* 0x000000296c26723e */ /* 0x000fce00000010ff */
.L_x_1149:
[----:B------:R-:W-:Y:S05]  /*5110*/  BSYNC B1 ;  /* 0x0000000000017941 */ /* 0x000fea0003800000 */
.L_x_1148:
[----:B-1----:R1:W-:Y:S01]  /*5120*/  STG.E.128 desc[UR38][R48.64], R32 ;  /* 0x0000002030007986 */ /* 0x0023e2000c101d26 */
[----:B------:R-:W-:-:S13]  /*5130*/  ISETP.GE.AND P4, PT, R51, R98, PT ;  /* 0x000000623300720c */ /* 0x000fda0003f86270 */
[----:B------:R-:W-:Y:S05]  /*5140*/  @P4 BRA `(.L_x_1132) ;  /* 0x00000000008c4947 */ /* 0x000fea0003800000 */
[--C-:B-1----:R-:W-:Y:S02]  /*5150*/  SHF.R.S32.HI R32, RZ, 0x1f, R51.reuse ;  /* 0x0000001fff207819 */ /* 0x102fe40000011433 */
[----:B------:R-:W-:-:S04]  /*5160*/  IADD3 R51, P4, P5, R62, R90, R51 ;  /* 0x0000005a3e337210 */ /* 0x000fc80007d9e033 */
[----:B------:R-:W-:Y:S02]  /*5170*/  IADD3.X R50, R83, R50, R32, P4, P5 ;  /* 0x0000003253327210 */ /* 0x000fe400027ea420 */
[----:B------:R-:W-:-:S04]  /*5180*/  LEA R86, P4, R51, R86, 0x1 ;  /* 0x0000005633567211 */ /* 0x000fc800078808ff */
[----:B------:R-:W-:-:S05]  /*5190*/  LEA.HI.X R87, R51, R87, R50, 0x1, P4 ;  /* 0x0000005733577211 */ /* 0x000fca00020f0c32 */
[----:B--2---:R1:W-:Y:S01]  /*51a0*/  STG.E.128 desc[UR38][R86.64], R36 ;  /* 0x0000002456007986 */ /* 0x0043e2000c101d26 */
[----:B------:R-:W-:Y:S05]  /*51b0*/  BRA `(.L_x_1132) ;  /* 0x0000000000707947 */ /* 0x000fea0003800000 */
.L_x_1115:
[----:B------:R-:W-:-:S06]  /*51c0*/  UISETP.NE.AND UP0, UPT, UR37, 0x3, UPT ;  /* 0x000000032500788c */ /* 0x000fcc000bf05270 */
[----:B------:R-:W-:-:S13]  /*51d0*/  PLOP3.LUT P3, PT, PT, PT, UP0, 0x80, 0x0 ;  /* 0x000000000000781c */ /* 0x000fda0003f6f008 */
[----:B------:R-:W-:Y:S05]  /*51e0*/  @!P3 BRA `(.L_x_1150) ;  /* 0x000000000004b947 */ /* 0x000fea0003800000 */
[----:B------:R-:W-:Y:S01]  /*51f0*/  BPT.TRAP 0x1 ;  /* 0x000000040000795c */ /* 0x000fe20000300000 */
.L_x_1150:
[----:B------:R-:W2:Y:S01]  /*5200*/  LDL R32, [R1+0x10] ;  /* 0x0000100001207983 */ /* 0x000ea20000100800 */
[----:B------:R-:W-:Y:S01]  /*5210*/  IMAD R85, R18, 0x8, R2 ;  /* 0x0000000812557824 */ /* 0x000fe200078e0202 */
[----:B------:R-:W-:Y:S01]  /*5220*/  BSSY B1, `(.L_x_1151) ;  /* 0x0000006000017945 */ /* 0x000fe20003800000 */
[----:B------:R-:W-:-:S05]  /*5230*/  IMAD R96, R25, -0x80, R30 ;  /* 0xffffff8019607824 */ /* 0x000fca00078e021e */
[----:B------:R-:W-:Y:S02]  /*5240*/  VIMNMX R96, R96, 0x80, PT ;  /* 0x0000008060607848 */ /* 0x000fe40003fe0100 */
[----:B--2---:R-:W-:-:S04]  /*5250*/  SHF.L.U32 R97, R32, 0x1f, RZ ;  /* 0x0000001f20617819 */ /* 0x004fc800000006ff */
[----:B------:R-:W0:Y:S02]  /*5260*/  SYNCS.PHASECHK.TRANS64.TRYWAIT P4, [R85+URZ+0x16890], R97 ;  /* 0x01689061550075a7 */ /* 0x000e24000808017f */
[----:B0-----:R-:W-:Y:S05]  /*5270*/  @!P4 BRA `(.L_x_1152) ;  /* 0x000001700004c947 */ /* 0x001fea0003800000 */
.L_x_1432:
[----:B------:R-:W-:Y:S05]  /*5280*/  BSYNC B1 ;  /* 0x0000000000017941 */ /* 0x000fea0003800000 */
.L_x_1151:
[----:B------:R-:W-:Y:S01]  /*5290*/  ISETP.GE.AND P4, PT, R17, R96, PT ;  /* 0x000000601100720c */ /* 0x000fe20003f86270 */
[----:B------:R-:W-:-:S12]  /*52a0*/  BSSY B1, `(.L_x_1153) ;  /* 0x0000006000017945 */ /* 0x000fd80003800000 */
[----:B------:R-:W-:Y:S05]  /*52b0*/  @P4 BRA `(.L_x_1154) ;  /* 0x0000000000104947 */ /* 0x000fea0003800000 */
[----:B------:R-:W1:Y:S04]  /*52c0*/  @!P1 LDS.128 R32, [R89+0xe000] ;  /* 0x00e0000059209984 */ /* 0x000e680000000c00 */
[----:B------:R-:W2:Y:S04]  /*52d0*/  @!P2 LDS.128 R36, [R88+0xe000] ;  /* 0x00e000005824a984 */ /* 0x000ea80000000c00 */
[----:B-1----:R1:W-:Y:S04]  /*52e0*/  @!P1 STG.E.128 desc[UR38][R42.64], R32 ;  /* 0x000000202a009986 */ /* 0x0023e8000c101d26 */
[----:B--2---:R1:W-:Y:S02]  /*52f0*/  @!P2 STG.E.128 desc[UR38][R42.64+0x40], R36 ;  /* 0x000040242a00a986 */ /* 0x0043e4000c101d26 */
.L_x_1154:
[----:B------:R-:W-:Y:S05]  /*5300*/  BSYNC B1 ;  /* 0x0000000000017941 */ /* 0x000fea0003800000 */
.L_x_1153:
[----:B-1----:R-:W-:-:S05]  /*5310*/  VIADD R32, R17, 0x60 ;  /* 0x0000006011207836 */ /* 0x002fca0000000000 */
[----:B------:R-:W-:-:S13]  /*5320*/  ISETP.GE.AND P4, PT, R32, R96, PT ;  /* 0x000000602000720c */ /* 0x000fda0003f86270 */
[----:B------:R-:W-:Y:S05]  /*5330*/  @P4 BRA `(.L_x_1132) ;  /* 0x0000000000104947 */ /* 0x000fea0003800000 */
[----:B------:R-:W1:Y:S04]  /*5340*/  @!P1 LDS.128 R32, [R89+0x11000] ;  /* 0x0110000059209984 */ /* 0x000e680000000c00 */
[----:B------:R-:W2:Y:S04]  /*5350*/  @!P2 LDS.128 R36, [R88+0x11000] ;  /* 0x011000005824a984 */ /* 0x000ea80000000c00 */
[----:B-1----:R1:W-:Y:S04]  /*5360*/  @!P1 STG.E.128 desc[UR38][R40.64], R32 ;  /* 0x0000002028009986 */ /* 0x0023e8000c101d26 */
[----:B--2---:R1:W-:Y:S02]  /*5370*/  @!P2 STG.E.128 desc[UR38][R40.64+0x40], R36 ;  /* 0x000040242800a986 */ /* 0x0043e4000c101d26 */
.L_x_1132:
[----:B------:R-:W-:Y:S05]  /*5380*/  BSYNC B0 ;  /* 0x0000000000007941 */ /* 0x000fea0003800000 */
.L_x_1114:
[----:B-1234-:R-:W1:Y:S01]  /*5390*/  S2R R32, SR_TID.X ;  /* 0x0000000000207919 */ /* 0x01ee620000002100 */
        /* <DEDUP_REMOVED lines=16> */
.L_x_1156:
[----:B------:R-:W-:Y:S05]  /*54a0*/  BSYNC B0 ;  /* 0x0000000000007941 */ /* 0x000fea0003800000 */
.L_x_1155:
[----:B------:R-:W2:Y:S01]  /*54b0*/  SYNCS.PHASECHK.TRANS64.TRYWAIT P3, [R85+URZ+0x168b0], R97 ;  /* 0x0168b061550075a7 */ /* 0x000ea2000806017f */
[----:B------:R-:W-:Y:S01]  /*54c0*/  ULDC UR40, c[0x0][0x2e4] ;  /* 0x0000b90000287ab9 */ /* 0x000fe20000000800 */
[----:B------:R-:W-:Y:S01]  /*54d0*/  ULDC.64 UR44, c[0x0][0x318] ;  /* 0x0000c600002c7ab9 */ /* 0x000fe20000000a00 */
[----:B------:R-:W-:Y:S01]  /*54e0*/  ULDC.64 UR42, c[0x0][0x308] ;  /* 0x0000c200002a7ab9 */ /* 0x000fe20000000a00 */
[----:B------:R-:W-:Y:S01]  /*54f0*/  BSSY B0, `(.L_x_1157) ;  /* 0x0000003000007945 */ /* 0x000fe20003800000 */
[----:B------:R-:W-:-:S03]  /*5500*/  IMAD.WIDE R36, R25, 0x80, R10 ;  /* 0x0000008019247825 */ /* 0x000fc600078e020a */
[----:B--2---:R-:W-:Y:S05]  /*5510*/  @!P3 BRA `(.L_x_1158) ;  /* 0x0000016c0070b947 */ /* 0x004fea0003800000 */
.L_x_1433:
[----:B------:R-:W-:Y:S05]  /*5520*/  BSYNC B0 ;  /* 0x0000000000007941 */ /* 0x000fea0003800000 */
.L_x_1157:
        /* <DEDUP_REMOVED lines=17> */
.L_x_1160:
[----:B------:R-:W-:Y:S05]  /*5640*/  BSYNC B0 ;  /* 0x0000000000007941 */ /* 0x000fea0003800000 */
.L_x_1159:
        /* <DEDUP_REMOVED lines=20> */
.L_x_1162:
[----:B------:R-:W-:Y:S05]  /*5790*/  BSYNC B0 ;  /* 0x0000000000007941 */ /* 0x000fea0003800000 */
.L_x_1161:
[----:B-1----:R-:W3:Y:S01]  /*57a0*/  LDL.LU R33, [R1+0x10] ;  /* 0x0000100001217983 */ /* 0x002ee20000300800 */
[----:B------:R-:W-:Y:S01]  /*57b0*/  VIADD R18, R18, 0x1 ;  /* 0x0000000112127836 */ /* 0x000fe20000000000 */
[----:B------:R-:W-:Y:S01]  /*57c0*/  LOP3.LUT P5, RZ, R22, 0x2, RZ, 0xc0, !PT ;  /* 0x0000000216ff7812 */ /* 0x000fe200078ac0ff */
        /* <DEDUP_REMOVED lines=10> */
[----:B------:R-:W-:Y:S02]  /*5870*/  SEL R32, RZ, 0x1, P3 ;  /* 0x00000001ff207807 */ /* 0x000fe40001800000 */
[----:B------:R-:W-:Y:S01]  /*5880*/  SEL R18, R18, RZ, P3 ;  /* 0x000000ff12127207 */ /* 0x000fe20001800000 */
[----:B------:R0:W-:Y:S01]  /*5890*/  @!P4 SYNCS.ARRIVE.TRANS64.RED.A1T0 RZ, [R85+URZ], RZ ;  /* 0x000000ff55ffc9a7 */ /* 0x0001e2000810043f */
[----:B---3--:R-:W-:-:S05]  /*58a0*/  LOP3.LUT R33, R33, R32, RZ, 0x3c, !PT ;  /* 0x0000002021217212 */ /* 0x008fca00078e3cff */
[----:B------:R0:W-:Y:S01]  /*58b0*/  STL [R1+0x10], R33 ;  /* 0x0000102101007387 */ /* 0x0001e20000100800 */
[----:B------:R-:W-:Y:S05]  /*58c0*/  @P5 BRA `(.L_x_1163) ;  /* 0xffffffc800b45947 */ /* 0x000fea000383ffff */
[----:B0-----:R-:W0:Y:S01]  /*58d0*/  S2R R33, SR_TID.X ;  /* 0x0000000000217919 */ /* 0x001e220000002100 */
[----:B------:R-:W-:Y:S02]  /*58e0*/  PLOP3.LUT P0, PT, PT, PT, PT, 0x8, 0x0 ;  /* 0x000000000000781c */ /* 0x000fe40003f0e170 */
[----:B0-----:R-:W-:-:S04]  /*58f0*/  SHF.R.U32.HI R33, RZ, 0x7, R33 ;  /* 0x00000007ff217819 */ /* 0x001fc80000011621 */
[----:B------:R-:W-:-:S13]  /*5900*/  ISETP.NE.AND P5, PT, R33, 0x1, PT ;  /* 0x000000012100780c */ /* 0x000fda0003fa5270 */
[----:B------:R-:W-:Y:S06]  /*5910*/  @!P5 BAR.ARV 0x9, 0x100 ;  /* 0x024400000000db1d */ /* 0x000fec0000002000 */
.L_x_1109:
[----:B------:R-:W1:Y:S02]  /*5920*/  LDC.64 R4, c[0x0][0x9e0] ;  /* 0x00027800ff047b82 */ /* 0x000e640000000a00 */
[----:B-1----:R-:W-:Y:S01]  /*5930*/  ISETP.GE.AND P1, PT, R5, 0x1, PT ;  /* 0x000000010500780c */ /* 0x002fe20003f26270 */
[----:B------:R-:W-:-:S12]  /*5940*/  @P0 BRA `(.L_x_1164) ;  /* 0x00000000000c0947 */ /* 0x000fd80003800000 */
[----:B------:R-:W1:Y:S01]  /*5950*/  FENCE.VIEW.ASYNC.G ;  /* 0x00000000000073c6 */ /* 0x000e620000000100 */
[----:B------:R-:W-:Y:S05]  /*5960*/  WARPSYNC.ALL ;  /* 0x0000000000007948 */ /* 0x000fea0003800000 */
[----:B-1----:R-:W-:Y:S06]  /*5970*/  BAR.ARV 0xc, 0x1a0 ;  /* 0x0306800000007b1d */ /* 0x002fec0000002000 */
.L_x_1164:
[----:B------:R-:W-:Y:S01]  /*5980*/  IMAD.IADD R0, R29, 0x1, R4 ;  /* 0x000000011d007824 */ /* 0x000fe200078e0204 */
[----:B------:R-:W-:Y:S06]  /*5990*/  @!P1 BRA `(.L_x_1165) ;  /* 0x0000000000489947 */ /* 0x000fec0003800000 */
        /* <DEDUP_REMOVED lines=11> */
.L_x_1167:
[----:B------:R-:W-:-:S13]  /*5a50*/  ISETP.NE.AND P0, PT, R5, 0x1, PT ;  /* 0x000000010500780c */ /* 0x000fda0003f05270 */
[----:B------:R-:W1:Y:S02]  /*5a60*/  @P0 LDC.64 R6, c[0x0][0x9e8] ;  /* 0x00027a00ff060b82 */ /* 0x000e640000000a00 */
[----:B-1----:R-:W-:-:S05]  /*5a70*/  @P0 IMAD.HI.U32 R4, R3, R6, RZ ;  /* 0x0000000603040227 */ /* 0x002fca00078e00ff */
[----:B------:R-:W-:-:S07]  /*5a80*/  @P0 SHF.R.U32.HI R3, RZ, R7, R4 ;  /* 0x00000007ff030219 */ /* 0x000fce0000011604 */
.L_x_1168:
[----:B------:R-:W-:Y:S05]  /*5a90*/  BSYNC B0 ;  /* 0x0000000000007941 */ /* 0x000fea0003800000 */
.L_x_1166:
[----:B------:R-:W-:-:S05]  /*5aa0*/  IMAD R3, R3, R5, R5 ;  /* 0x0000000503037224 */ /* 0x000fca00078e0205 */
[----:B------:R-:W-:-:S07]  /*5ab0*/  VIMNMX R0, R0, R3, PT ;  /* 0x0000000300007248 */ /* 0x000fce0003fe0100 */
.L_x_1165:
[----:B------:R-:W-:Y:S01]  /*5ac0*/  VIADD R0, R0, 0x7f ;  /* 0x0000007f00007836 */ /* 0x000fe20000000000 */
[----:B------:R-:W-:-:S04]  /*5ad0*/  ULDC UR4, c[0x0][0x9dc] ;  /* 0x0002770000047ab9 */ /* 0x000fc80000000800 */
[----:B------:R-:W-:-:S04]  /*5ae0*/  SHF.R.S32.HI R3, RZ, 0x1f, R0 ;  /* 0x0000001fff037819 */ /* 0x000fc80000011400 */
[----:B------:R-:W-:Y:S01]  /*5af0*/  LEA.HI R3, R3, R0, RZ, 0x7 ;  /* 0x0000000003037211 */ /* 0x000fe200078f38ff */
[----:B------:R-:W-:-:S03]  /*5b00*/  VIADD R0, R27, -UR4 ;  /* 0x800000041b007c36 */ /* 0x000fc60008000000 */
        /* <DEDUP_REMOVED lines=13> */
.L_x_1171:
[----:B------:R-:W-:-:S13]  /*5be0*/  ISETP.NE.AND P0, PT, R5, 0x1, PT ;  /* 0x000000010500780c */ /* 0x000fda0003f05270 */
[----:B------:R-:W1:Y:S02]  /*5bf0*/  @P0 LDC.64 R6, c[0x0][0x9e8] ;  /* 0x00027a00ff060b82 */ /* 0x000e640000000a00 */
[----:B-1----:R-:W-:-:S05]  /*5c00*/  @P0 IMAD.HI.U32 R6, R27, R6, RZ ;  /* 0x000000061b060227 */ /* 0x002fca00078e00ff */
[----:B------:R-:W-:-:S07]  /*5c10*/  @P0 SHF.R.U32.HI R27, RZ, R7, R6 ;  /* 0x00000007ff1b0219 */ /* 0x000fce0000011606 */
.L_x_1172:
[----:B------:R-:W-:Y:S05]  /*5c20*/  BSYNC B0 ;  /* 0x0000000000007941 */ /* 0x000fea0003800000 */
.L_x_1170:
[----:B------:R-:W-:-:S05]  /*5c30*/  IMAD R27, R27, R5, RZ ;  /* 0x000000051b1b7224 */ /* 0x000fca00078e02ff */
[----:B------:R-:W-:-:S07]  /*5c40*/  VIMNMX R0, R0, R27, !PT ;  /* 0x0000001b00007248 */ /* 0x000fce0007fe0100 */
.L_x_1169:
[----:B------:R-:W-:Y:S01]  /*5c50*/  SHF.R.S32.HI R3, RZ, 0x1f, R0 ;  /* 0x0000001fff037819 */ /* 0x000fe20000011400 */
[----:B------:R-:W-:Y:S01]  /*5c60*/  IMAD.MOV.U32 R21, RZ, RZ, RZ ;  /* 0x000000ffff157224 */ /* 0x000fe200078e00ff */
[----:B------:R-:W-:Y:S02]  /*5c70*/  PLOP3.LUT P0, PT, PT, PT, PT, 0x80, 0x0 ;  /* 0x000000000000781c */ /* 0x000fe40003f0f070 */
[----:B------:R-:W-:Y:S02]  /*5c80*/  CS2R R28, SRZ ;  /* 0x00000000001c7805 */ /* 0x000fe4000001ff00 */
[----:B------:R-:W-:Y:S02]  /*5c90*/  LEA.HI R3, R3, R0, RZ, 0x7 ;  /* 0x0000000003037211 */ /* 0x000fe400078f38ff */
[----:B0-----:R-:W-:Y:S01]  /*5ca0*/  CS2R R14, SRZ ;  /* 0x00000000000e7805 */ /* 0x001fe2000001ff00 */
[----:B------:R-:W-:Y:S01]  /*5cb0*/  IMAD.MOV.U32 R118, RZ, RZ, RZ ;  /* 0x000000ffff767224 */ /* 0x000fe200078e00ff */
[----:B------:R-:W-:-:S02]  /*5cc0*/  CS2R R114, SRZ ;  /* 0x0000000000727805 */ /* 0x000fc4000001ff00 */
[----:B------:R-:W-:Y:S02]  /*5cd0*/  SHF.R.S32.HI R3, RZ, 0x7, R3 ;  /* 0x00000007ff037819 */ /* 0x000fe40000011403 */
[----:B------:R-:W-:Y:S02]  /*5ce0*/  CS2R R112, SRZ ;  /* 0x0000000000707805 */ /* 0x000fe4000001ff00 */
[----:B------:R-:W-:Y:S02]  /*5cf0*/  CS2R R110, SRZ ;  /* 0x00000000006e7805 */ /* 0x000fe4000001ff00 */
[----:B------:R-:W-:Y:S02]  /*5d00*/  CS2R R108, SRZ ;  /* 0x00000000006c7805 */ /* 0x000fe4000001ff00 */
[----:B------:R-:W-:Y:S02]  /*5d10*/  VIMNMX R4, RZ, R3, !PT ;  /* 0x00000003ff047248 */ /* 0x000fe40007fe0100 */
[----:B------:R-:W-:-:S02]  /*5d20*/  CS2R R106, SRZ ;  /* 0x00000000006a7805 */ /* 0x000fc4000001ff00 */
[----:B------:R-:W-:Y:S02]  /*5d30*/  CS2R R104, SRZ ;  /* 0x0000000000687805 */ /* 0x000fe4000001ff00 */
[----:B------:R-:W-:Y:S02]  /*5d40*/  CS2R R102, SRZ ;  /* 0x0000000000667805 */ /* 0x000fe4000001ff00 */
[----:B------:R-:W-:Y:S01]  /*5d50*/  ISETP.GT.AND P1, PT, R88, R4, PT ;  /* 0x000000045800720c */ /* 0x000fe20003f24270 */
[----:B------:R0:W-:Y:S01]  /*5d60*/  STL [R1+0x24], R4 ;  /* 0x0000240401007387 */ /* 0x0001e20000100800 */
[----:B------:R-:W-:Y:S02]  /*5d70*/  CS2R R100, SRZ ;  /* 0x0000000000647805 */ /* 0x000fe4000001ff00 */
[----:B------:R-:W-:Y:S02]  /*5d80*/  CS2R R98, SRZ ;  /* 0x0000000000627805 */ /* 0x000fe4000001ff00 */
[----:B------:R-:W-:-:S02]  /*5d90*/  CS2R R96, SRZ ;  /* 0x0000000000607805 */ /* 0x000fc4000001ff00 */
[----:B------:R-:W-:Y:S01]  /*5da0*/  CS2R R6, SRZ ;  /* 0x0000000000067805 */ /* 0x000fe2000001ff00 */
[----:B------:R-:W-:Y:S01]  /*5db0*/  IMAD.MOV.U32 R94, RZ, RZ, RZ ;  /* 0x000000ffff5e7224 */ /* 0x000fe200078e00ff */
[----:B------:R-:W-:Y:S01]  /*5dc0*/  CS2R R90, SRZ ;  /* 0x00000000005a7805 */ /* 0x000fe2000001ff00 */
[----:B------:R-:W-:Y:S02]  /*5dd0*/  IMAD.MOV.U32 R3, RZ, RZ, RZ ;  /* 0x000000ffff037224 */ /* 0x000fe400078e00ff */
[----:B------:R-:W-:Y:S02]  /*5de0*/  IMAD.MOV.U32 R89, RZ, RZ, RZ ;  /* 0x000000ffff597224 */ /* 0x000fe400078e00ff */
[----:B------:R-:W-:Y:S01]  /*5df0*/  IMAD.MOV.U32 R26, RZ, RZ, RZ ;  /* 0x000000ffff1a7224 */ /* 0x000fe200078e00ff */
[----:B0-----:R-:W-:Y:S06]  /*5e00*/  @!P1 BRA `(.L_x_1173) ;  /* 0x000000f400089947 */ /* 0x001fec0003800000 */
[----:B------:R-:W0:Y:S01]  /*5e10*/  S2R R4, SR_TID.X ;  /* 0x0000000000047919 */ /* 0x000e220000002100 */
[----:B------:R-:W-:Y:S01]  /*5e20*/  UMOV UR4, 0xffffffff ;  /* 0xffffffff00047882 */ /* 0x000fe20000000000 */
[----:B0-----:R-:W-:-:S05]  /*5e30*/  VIADD R4, R4, 0xffffff80 ;  /* 0xffffff8004047836 */ /* 0x001fca0000000000 */
[----:B------:R-:W-:-:S04]  /*5e40*/  SHF.R.S32.HI R40, RZ, 0x1f, R4 ;  /* 0x0000001fff287819 */ /* 0x000fc80000011404 */
[----:B------:R-:W-:-:S04]  /*5e50*/  LEA.HI R40, R40, R4, RZ, 0x7 ;  /* 0x0000000428287211 */ /* 0x000fc800078f38ff */
[----:B------:R-:W-:Y:S01]  /*5e60*/  SHF.R.S32.HI R24, RZ, 0x7, R40 ;  /* 0x00000007ff187819 */ /* 0x000fe20000011428 */
[----:B------:R-:W-:Y:S06]  /*5e70*/  BRA.DIV UR4, `(.L_x_1174) ;  /* 0x00000166042c7947 */ /* 0x000fec000b800000 */
[----:B------:R-:W0:Y:S04]  /*5e80*/  SHFL.IDX PT, R0, R24, RZ, 0x1f ;  /* 0x00001fff18007589 */ /* 0x000e2800000e0000 */
[----:B0-----:R1:W-:Y:S02]  /*5e90*/  STL [R1+0xc], R0 ;  /* 0x00000c0001007387 */ /* 0x0013e40000100800 */
.L_x_1436:
[----:B------:R-:W1:Y:S01]  /*5ea0*/  LDL R3, [R1+0xc] ;  /* 0x00000c0001037983 */ /* 0x000e620000100800 */
[----:B------:R-:W-:Y:S01]  /*5eb0*/  LOP3.LUT R22, R22, 0xfffffffe, RZ, 0xc0, !PT ;  /* 0xfffffffe16167812 */ /* 0x000fe200078ec0ff */
[----:B------:R-:W-:Y:S01]  /*5ec0*/  BSSY B6, `(.L_x_1175) ;  /* 0x000001b000067945 */ /* 0x000fe20003800000 */
[----:B-1----:R-:W-:-:S05]  /*5ed0*/  IMAD.HI R0, R3, 0x55555556, RZ ;  /* 0x5555555603007827 */ /* 0x002fca00078e02ff */
[----:B------:R-:W-:-:S05]  /*5ee0*/  LEA.HI R0, R0, R0, RZ, 0x1 ;  /* 0x0000000000007211 */ /* 0x000fca00078f08ff */
[----:B------:R-:W-:Y:S02]  /*5ef0*/  IMAD R0, R0, -0x3, R3 ;  /* 0xfffffffd00007824 */ /* 0x000fe400078e0203 */
[----:B------:R-:W-:-:S04]  /*5f00*/  VIADD R3, R2, 0x8400 ;  /* 0x0000840002037836 */ /* 0x000fc80000000000 */
[----:B------:R-:W-:Y:S01]  /*5f10*/  IMAD R0, R0, 0x2000, R3 ;  /* 0x0000200000007824 */ /* 0x000fe200078e0203 */
[----:B------:R-:W-:-:S04]  /*5f20*/  LOP3.LUT P0, RZ, R3, 0x3ff, RZ, 0xc0, !PT ;  /* 0x000003ff03ff7812 */ /* 0x000fc8000780c0ff */
[----:B------:R-:W-:-:S04]  /*5f30*/  SHF.R.U32.HI R0, RZ, 0x4, R0 ;  /* 0x00000004ff007819 */ /* 0x000fc80000011600 */
[----:B------:R-:W-:-:S05]  /*5f40*/  LOP3.LUT R25, R0, 0x3fff, RZ, 0xc0, !PT ;  /* 0x00003fff00197812 */ /* 0x000fca00078ec0ff */
[----:B------:R-:W-:Y:S01]  /*5f50*/  @P0 LOP3.LUT R22, R22, 0x1, RZ, 0xfc, !PT ;  /* 0x0000000116160812 */ /* 0x000fe200078efcff */
[----:B------:R-:W-:Y:S06]  /*5f60*/  @!P0 BRA `(.L_x_1176) ;  /* 0x0000000000408947 */ /* 0x000fec0003800000 */
        /* <DEDUP_REMOVED lines=16> */
.L_x_1176:
[----:B------:R-:W-:Y:S05]  /*6070*/  BSYNC B6 ;  /* 0x0000000000067941 */ /* 0x000fea0003800000 */
.L_x_1175:
[----:B------:R-:W-:Y:S02]  /*6080*/  ULDC UR4, c[0x0][0x3d4] ;  /* 0x0000f50000047ab9 */ /* 0x000fe40000000800 */
[----:B------:R-:W-:-:S13]  /*6090*/  ISETP.LT.AND P0, PT, RZ, UR4, PT ;  /* 0x00000004ff007c0c */ /* 0x000fda000bf01270 */
[----:B------:R-:W-:Y:S05]  /*60a0*/  @P0 BRA `(.L_x_1177) ;  /* 0x0000000000400947 */ /* 0x000fea0003800000 */
[----:B------:R-:W3:Y:S02]  /*60b0*/  LDL R20, [R1+0x38] ;  /* 0x0000380001147983 */ /* 0x000ee40000100800 */
[----:B---3--:R-:W-:-:S04]  /*60c0*/  LEA.HI R0, R20, R20, RZ, 0x1 ;  /* 0x0000001414007211 */ /* 0x008fc800078f08ff */
[----:B------:R-:W-:-:S05]  /*60d0*/  LOP3.LUT R0, R0, 0xfffffffe, RZ, 0xc0, !PT ;  /* 0xfffffffe00007812 */ /* 0x000fca00078ec0ff */
[----:B------:R-:W-:-:S05]  /*60e0*/  IMAD.IADD R0, R20, 0x1, -R0 ;  /* 0x0000000114007824 */ /* 0x000fca00078e0a00 */
[----:B------:R-:W-:-:S04]  /*60f0*/  SHF.L.U32 R3, R0, 0x1f, RZ ;  /* 0x0000001f00037819 */ /* 0x000fc800000006ff */
[----:B------:R1:W3:Y:S03]  /*6100*/  SYNCS.PHASECHK.TRANS64.TRYWAIT P0, [R2+URZ+0x16800], R3 ;  /* 0x01680003020075a7 */ /* 0x0002e6000800017f */
[----:B---3--:R-:W-:Y:S05]  /*6110*/  @!P0 NANOSLEEP.SYNCS 0x989680 ;  /* 0x009896800000895d */ /* 0x008fea0003900000 */
[----:B------:R-:W3:Y:S01]  /*6120*/  @!P0 SYNCS.PHASECHK.TRANS64 P0, [R2+URZ+0x16800], R3 ;  /* 0x01680003020085a7 */ /* 0x000ee2000800007f */
[----:B------:R-:W-:Y:S04]  /*6130*/  BSSY B0, `(.L_x_1178) ;  /* 0x0000006000007945 */ /* 0x000fe80003800000 */
[----:B---3--:R-:W-:Y:S05]  /*6140*/  @P0 BRA `(.L_x_1179) ;  /* 0x0000000000100947 */ /* 0x008fea0003800000 */
.L_x_1180:
[----:B---3--:R3:W4:Y:S02]  /*6150*/  SYNCS.PHASECHK.TRANS64.TRYWAIT P0, [R2+URZ+0x16800], R3 ;  /* 0x01680003020075a7 */ /* 0x008724000800017f */
[----:B----4-:R-:W-:Y:S05]  /*6160*/  @!P0 NANOSLEEP.SYNCS 0x989680 ;  /* 0x009896800000895d */ /* 0x010fea0003900000 */
[----:B------:R-:W4:Y:S02]  /*6170*/  @!P0 SYNCS.PHASECHK.TRANS64 P0, [R2+URZ+0x16800], R3 ;  /* 0x01680003020085a7 */ /* 0x000f24000800007f */
[----:B----4-:R-:W-:Y:S05]  /*6180*/  @!P0 BRA `(.L_x_1180) ;  /* 0xfffffffc00f08947 */ /* 0x010fea000383ffff */
.L_x_1179:
[----:B------:R-:W-:Y:S05]  /*6190*/  BSYNC B0 ;  /* 0x0000000000007941 */ /* 0x000fea0003800000 */
.L_x_1178:
[----:B------:R-:W-:Y:S05]  /*61a0*/  BRA `(.L_x_1181) ;  /* 0x0000003000cc7947 */ /* 0x000fea0003800000 */
.L_x_1177:
[----:B------:R-:W1:Y:S01]  /*61b0*/  S2R R0, SR_TID.X ;  /* 0x0000000000007919 */ /* 0x000e620000002100 */
[----:B------:R-:W-:Y:S01]  /*61c0*/  SHF.R.S32.HI R10, RZ, 0x1f, R17 ;  /* 0x0000001fff0a7819 */ /* 0x000fe20000011411 */
[----:B------:R-:W-:Y:S01]  /*61d0*/  ULDC.64 UR4, c[0x0][0x3d8] ;  /* 0x0000f60000047ab9 */ /* 0x000fe20000000a00 */
[----:B------:R-:W-:Y:S01]  /*61e0*/  ULDC.64 UR6, c[0x0][0x3e8] ;  /* 0x0000fa0000067ab9 */ /* 0x000fe20000000a00 */
[----:B------:R-:W-:Y:S01]  /*61f0*/  LOP3.LUT P4, RZ, R22, 0x1, RZ, 0xc0, !PT ;  /* 0x0000000116ff7812 */ /* 0x000fe2000788c0ff */
[----:B-----5:R-:W-:Y:S01]  /*6200*/  IMAD.WIDE.U32 R44, R23, UR4, RZ ;  /* 0x00000004172c7c25 */ /* 0x020fe2000f8e00ff */
[----:B------:R-:W-:Y:S03]  /*6210*/  BSSY B6, `(.L_x_1182) ;  /* 0x0000033000067945 */ /* 0x000fe60003800000 */
[C---:B------:R-:W-:Y:S02]  /*6220*/  IMAD R6, R10.reuse, UR4, RZ ;  /* 0x000000040a067c24 */ /* 0x040fe4000f8e02ff */
[----:B------:R-:W-:-:S02]  /*6230*/  IMAD R10, R10, UR6, RZ ;  /* 0x000000060a0a7c24 */ /* 0x000fc4000f8e02ff */
[----:B------:R-:W-:Y:S02]  /*6240*/  IMAD R37, R17, UR5, R6 ;  /* 0x0000000511257c24 */ /* 0x000fe4000f8e0206 */
[----:B------:R-:W-:-:S04]  /*6250*/  IMAD.WIDE.U32 R42, R23, UR6, RZ ;  /* 0x00000006172a7c25 */ /* 0x000fc8000f8e00ff */
[----:B------:R-:W-:Y:S02]  /*6260*/  IMAD R47, R17, UR7, R10 ;  /* 0x00000007112f7c24 */ /* 0x000fe4000f8e020a */
[----:B-1----:R-:W-:-:S05]  /*6270*/  VIADD R0, R0, 0xffffff80 ;  /* 0xffffff8000007836 */ /* 0x002fca0000000000 */
[----:B------:R-:W-:-:S04]  /*6280*/  SHF.R.S32.HI R36, RZ, 0x1f, R0 ;  /* 0x0000001fff247819 */ /* 0x000fc80000011400 */
[----:B------:R-:W-:-:S04]  /*6290*/  LEA.HI R36, R36, R0, RZ, 0x2 ;  /* 0x0000000024247211 */ /* 0x000fc800078f10ff */
[----:B------:R-:W-:-:S05]  /*62a0*/  LOP3.LUT R36, R36, 0xfffffffc, RZ, 0xc0, !PT ;  /* 0xfffffffc24247812 */ /* 0x000fca00078ec0ff */
[----:B------:R-:W-:Y:S01]  /*62b0*/  IMAD.IADD R36, R0, 0x1, -R36 ;  /* 0x0000000100247824 */ /* 0x000fe200078e0a24 */
[----:B------:R-:W-:-:S03]  /*62c0*/  SHF.R.S32.HI R0, RZ, 0x1f, R23 ;  /* 0x0000001fff007819 */ /* 0x000fc60000011417 */
[C---:B------:R-:W-:Y:S02]  /*62d0*/  IMAD.SHL.U32 R28, R36.reuse, 0x4, RZ ;  /* 0x00000004241c7824 */ /* 0x040fe400078e00ff */
[----:B------:R-:W-:Y:S02]  /*62e0*/  IMAD.SHL.U32 R26, R36, 0x8, RZ ;  /* 0x00000008241a7824 */ /* 0x000fe400078e00ff */
[C---:B------:R-:W-:Y:S01]  /*62f0*/  IMAD R4, R0.reuse, UR4, RZ ;  /* 0x0000000400047c24 */ /* 0x040fe2000f8e02ff */
[----:B------:R-:W-:Y:S01]  /*6300*/  SHF.R.S32.HI R29, RZ, 0x1f, R28 ;  /* 0x0000001fff1d7819 */ /* 0x000fe2000001141c */
[----:B------:R-:W-:Y:S01]  /*6310*/  IMAD R0, R0, UR6, RZ ;  /* 0x0000000600007c24 */ /* 0x000fe2000f8e02ff */
[----:B------:R-:W-:Y:S01]  /*6320*/  SHF.R.S32.HI R27, RZ, 0x1f, R26 ;  /* 0x0000001fff1b7819 */ /* 0x000fe2000001141a */
[----:B------:R-:W-:Y:S02]  /*6330*/  IMAD R41, R23, UR5, R4 ;  /* 0x0000000517297c24 */ /* 0x000fe4000f8e0204 */
[----:B------:R-:W-:-:S04]  /*6340*/  IMAD.WIDE.U32 R4, R17, UR4, R28 ;  /* 0x0000000411047c25 */ /* 0x000fc8000f8e001c */
[----:B------:R-:W-:Y:S01]  /*6350*/  IMAD R3, R23, UR7, R0 ;  /* 0x0000000717037c24 */ /* 0x000fe2000f8e0200 */
[----:B--2---:R-:W-:Y:S01]  /*6360*/  IADD3 R34, P0, R4, R44, RZ ;  /* 0x0000002c04227210 */ /* 0x004fe20007f1e0ff */
[----:B------:R-:W-:-:S04]  /*6370*/  IMAD.WIDE.U32 R6, R17, UR6, R28 ;  /* 0x0000000611067c25 */ /* 0x000fc8000f8e001c */
[----:B------:R-:W-:Y:S01]  /*6380*/  IMAD.WIDE.U32 R8, R17, UR4, R26 ;  /* 0x0000000411087c25 */ /* 0x000fe2000f8e001a */
[----:B------:R-:W-:-:S03]  /*6390*/  IADD3 R32, P1, R6, R42, RZ ;  /* 0x0000002a06207210 */ /* 0x000fc60007f3e0ff */
[----:B------:R-:W-:Y:S01]  /*63a0*/  IMAD.WIDE.U32 R10, R17, UR6, R26 ;  /* 0x00000006110a7c25 */ /* 0x000fe2000f8e001a */
[----:B------:R-:W-:-:S03]  /*63b0*/  IADD3 R31, P2, R8, R44, RZ ;  /* 0x0000002c081f7210 */ /* 0x000fc60007f5e0ff */
[----:B------:R-:W-:Y:S01]  /*63c0*/  IMAD.IADD R41, R41, 0x1, R45 ;  /* 0x0000000129297824 */ /* 0x000fe200078e022d */
[----:B------:R-:W-:Y:S01]  /*63d0*/  IADD3 R39, P3, R10, R42, RZ ;  /* 0x0000002a0a277210 */ /* 0x000fe20007f7e0ff */
[----:B------:R-:W-:-:S03]  /*63e0*/  IMAD.IADD R23, R3, 0x1, R43 ;  /* 0x0000000103177824 */ /* 0x000fc600078e022b */
[----:B------:R-:W-:Y:S02]  /*63f0*/  IADD3.X R35, R41, R5, R37, P0, !PT ;  /* 0x0000000529237210 */ /* 0x000fe400007fe425 */
[----:B------:R-:W-:Y:S02]  /*6400*/  IADD3.X R33, R23, R7, R47, P1, !PT ;  /* 0x0000000717217210 */ /* 0x000fe40000ffe42f */
[----:B------:R-:W-:Y:S02]  /*6410*/  IADD3.X R37, R41, R37, R9, P2, !PT ;  /* 0x0000002529257210 */ /* 0x000fe400017fe409 */
[----:B------:R-:W-:Y:S01]  /*6420*/  IADD3.X R47, R23, R47, R11, P3, !PT ;  /* 0x0000002f172f7210 */ /* 0x000fe20001ffe40b */
        /* <DEDUP_REMOVED lines=17> */
.L_x_1183:
[----:B------:R-:W-:Y:S05]  /*6540*/  BSYNC B6 ;  /* 0x0000000000067941 */ /* 0x000fea0003800000 */
.L_x_1182:
[----:B------:R-:W2:Y:S01]  /*6550*/  LDL R30, [R1+0x4] ;  /* 0x00000400011e7983 */ /* 0x000ea20000100800 */
[----:B------:R-:W1:Y:S01]  /*6560*/  LDC.64 R10, c[0x0][0x3d8] ;  /* 0x0000f600ff0a7b82 */ /* 0x000e620000000a00 */
[----:B------:R-:W-:Y:S02]  /*6570*/  ULDC.U8 UR4, c[0x0][0x3f0] ;  /* 0x0000fc0000047ab9 */ /* 0x000fe40000000000 */
[----:B------:R-:W3:Y:S05]  /*6580*/  LDL R38, [R1+0x20] ;  /* 0x0000200001267983 */ /* 0x000eea0000100800 */
[----:B------:R-:W4:Y:S01]  /*6590*/  LDC.64 R12, c[0x0][0x3e8] ;  /* 0x0000fa00ff0c7b82 */ /* 0x000f220000000a00 */
[----:B------:R-:W-:Y:S01]  /*65a0*/  ISETP.NE.AND P0, PT, RZ, UR4, PT ;  /* 0x00000004ff007c0c */ /* 0x000fe2000bf05270 */
[----:B------:R-:W-:Y:S01]  /*65b0*/  BSSY B0, `(.L_x_1184) ;  /* 0x00002ea000007945 */ /* 0x000fe20003800000 */
[----:B--2---:R-:W-:Y:S01]  /*65c0*/  SHF.R.S32.HI R3, RZ, 0x1f, R30 ;  /* 0x0000001fff037819 */ /* 0x004fe2000001141e */
[----:B-1----:R-:W-:-:S04]  /*65d0*/  IMAD.WIDE.U32 R8, R30, R10, RZ ;  /* 0x0000000a1e087225 */ /* 0x002fc800078e00ff */
[C---:B------:R-:W-:Y:S02]  /*65e0*/  IMAD R0, R3.reuse, R10, RZ ;  /* 0x0000000a03007224 */ /* 0x040fe400078e02ff */
[-C--:B----4-:R-:W-:Y:S02]  /*65f0*/  IMAD R4, R3, R12.reuse, RZ ;  /* 0x0000000c03047224 */ /* 0x090fe400078e02ff */
[----:B------:R-:W-:-:S04]  /*6600*/  IMAD.WIDE.U32 R20, R30, R12, RZ ;  /* 0x0000000c1e147225 */ /* 0x000fc800078e00ff */
[C---:B------:R-:W-:Y:S02]  /*6610*/  IMAD R3, R30.reuse, R11, R0 ;  /* 0x0000000b1e037224 */ /* 0x040fe400078e0200 */
[C---:B------:R-:W-:Y:S02]  /*6620*/  IMAD R5, R30.reuse, R13, R4 ;  /* 0x0000000d1e057224 */ /* 0x040fe400078e0204 */
[----:B------:R-:W-:Y:S02]  /*6630*/  IMAD.IADD R3, R9, 0x1, R3 ;  /* 0x0000000109037824 */ /* 0x000fe400078e0203 */
[----:B------:R-:W-:Y:S02]  /*6640*/  IMAD.IADD R53, R21, 0x1, R5 ;  /* 0x0000000115357824 */ /* 0x000fe400078e0205 */
[----:B---3--:R-:W-:Y:S02]  /*6650*/  IMAD R0, R30, -0xc0, R38 ;  /* 0xffffff401e007824 */ /* 0x008fe400078e0226 */
[----:B------:R-:W-:-:S04]  /*6660*/  IMAD.WIDE.U32 R6, R8, 0xc0, RZ ;  /* 0x000000c008067825 */ /* 0x000fc800078e00ff */
[----:B------:R-:W-:-:S04]  /*6670*/  IMAD.WIDE.U32 R4, R20, 0xc0, RZ ;  /* 0x000000c014047825 */ /* 0x000fc800078e00ff */
[----:B------:R-:W-:Y:S02]  /*6680*/  IMAD R51, R3, 0xc0, RZ ;  /* 0x000000c003337824 */ /* 0x000fe400078e02ff */
[----:B------:R-:W-:Y:S01]  /*6690*/  IMAD R53, R53, 0xc0, RZ ;  /* 0x000000c035357824 */ /* 0x000fe200078e02ff */
[----:B------:R-:W-:Y:S01]  /*66a0*/  VIMNMX R50, R0, 0xc0, PT ;  /* 0x000000c000327848 */ /* 0x000fe20003fe0100 */
[----:B------:R-:W-:Y:S02]  /*66b0*/  IMAD.IADD R55, R7, 0x1, R51 ;  /* 0x0000000107377824 */ /* 0x000fe400078e0233 */
[----:B------:R-:W-:Y:S01]  /*66c0*/  IMAD.IADD R57, R5, 0x1, R53 ;  /* 0x0000000105397824 */ /* 0x000fe200078e0235 */
[----:B------:R-:W-:Y:S06]  /*66d0*/  @!P0 BRA `(.L_x_1185) ;  /* 0x0000001400d88947 */ /* 0x000fec0003800000 */
[----:B------:R-:W1:Y:S01]  /*66e0*/  LDC R0, c[0x0][0x428] ;  /* 0x00010a00ff007b82 */ /* 0x000e620000000800 */
[C---:B------:R-:W-:Y:S01]  /*66f0*/  ISETP.GE.AND P0, PT, R17.reuse, R50, PT ;  /* 0x000000321100720c */ /* 0x040fe20003f06270 */
[----:B------:R-:W-:Y:S01]  /*6700*/  BSSY B1, `(.L_x_1186) ;  /* 0x000002a000017945 */ /* 0x000fe20003800000 */
[----:B------:R-:W-:Y:S01]  /*6710*/  IMAD.MOV.U32 R15, RZ, RZ, R41 ;  /* 0x000000ffff0f7224 */ /* 0x000fe200078e0029 */
[----:B------:R-:W-:Y:S01]  /*6720*/  CS2R R46, SRZ ;  /* 0x00000000002e7805 */ /* 0x000fe2000001ff00 */
[----:B------:R-:W-:Y:S01]  /*6730*/  IMAD.MOV.U32 R48, RZ, RZ, R42 ;  /* 0x000000ffff307224 */ /* 0x000fe200078e002a */
[----:B------:R-:W-:Y:S01]  /*6740*/  CS2R R38, SRZ ;  /* 0x0000000000267805 */ /* 0x000fe2000001ff00 */
[----:B------:R-:W-:Y:S01]  /*6750*/  IMAD.MOV.U32 R49, RZ, RZ, R23 ;  /* 0x000000ffff317224 */ /* 0x000fe200078e0017 */
[----:B-1----:R-:W-:Y:S01]  /*6760*/  ISETP.NE.AND P2, PT, R0, 0x1, PT ;  /* 0x000000010000780c */ /* 0x002fe20003f45270 */
[----:B------:R-:W-:Y:S02]  /*6770*/  IMAD R0, R30, 0xc0, R17 ;  /* 0x000000c01e007824 */ /* 0x000fe400078e0211 */
[----:B------:R-:W-:-:S02]  /*6780*/  VIADD R30, R17, 0x60 ;  /* 0x00000060111e7836 */ /* 0x000fc40000000000 */
[----:B------:R-:W-:Y:S01]  /*6790*/  IMAD R3, R36, 0x60, R0 ;  /* 0x0000006024037824 */ /* 0x000fe200078e0200 */
[----:B------:R-:W-:Y:S02]  /*67a0*/  CS2R R36, SRZ ;  /* 0x0000000000247805 */ /* 0x000fe4000001ff00 */
[----:B------:R-:W-:-:S05]  /*67b0*/  ISETP.GE.AND P1, PT, R30, R50, PT ;  /* 0x000000321e00720c */ /* 0x000fca0003f26270 */
[----:B0-----:R-:W0:Y:S08]  /*67c0*/  @P2 LDC R14, c[0x0][0x42c] ;  /* 0x00010b00ff0e2b82 */ /* 0x001e300000000800 */
[----:B------:R-:W1:Y:S01]  /*67d0*/  @P2 LDC R31, c[0x0][0x430] ;  /* 0x00010c00ff1f2b82 */ /* 0x000e620000000800 */
[----:B0-----:R-:W-:-:S04]  /*67e0*/  @P2 IMAD.HI.U32 R0, R3, R14, RZ ;  /* 0x0000000e03002227 */ /* 0x001fc800078e00ff */
[----:B------:R-:W-:Y:S01]  /*67f0*/  IMAD.MOV.U32 R14, RZ, RZ, R44 ;  /* 0x000000ffff0e7224 */ /* 0x000fe200078e002c */
[----:B------:R-:W-:Y:S02]  /*6800*/  CS2R R44, SRZ ;  /* 0x00000000002c7805 */ /* 0x000fe4000001ff00 */
[----:B-1----:R-:W-:Y:S02]  /*6810*/  @P2 SHF.R.U32.HI R3, RZ, R31, R0 ;  /* 0x0000001fff032219 */ /* 0x002fe40000011600 */
[----:B------:R-:W-:Y:S01]  /*6820*/  CS2R R30, SRZ ;  /* 0x00000000001e7805 */ /* 0x000fe2000001ff00 */
[----:B------:R-:W-:Y:S06]  /*6830*/  @P0 BRA `(.L_x_1187) ;  /* 0x0000000000580947 */ /* 0x000fec0003800000 */
[----:B------:R-:W-:Y:S01]  /*6840*/  VIADD R0, R28, 0x10 ;  /* 0x000000101c007836 */ /* 0x000fe20000000000 */
[----:B------:R-:W-:Y:S01]  /*6850*/  ULDC UR4, c[0x0][0x3d4] ;  /* 0x0000f50000047ab9 */ /* 0x000fe20000000800 */
[----:B------:R-:W-:Y:S01]  /*6860*/  IMAD.WIDE.U32 R8, R8, 0xc0, R34 ;  /* 0x000000c008087825 */ /* 0x000fe200078e0022 */
[----:B------:R-:W-:Y:S01]  /*6870*/  ISETP.GE.AND P4, PT, R28, UR4, PT ;  /* 0x000000041c007c0c */ /* 0x000fe2000bf86270 */
[----:B------:R-:W-:Y:S01]  /*6880*/  ULDC.64 UR6, c[0x0][0x3c8] ;  /* 0x0000f20000067ab9 */ /* 0x000fe20000000a00 */
[----:B------:R-:W-:Y:S01]  /*6890*/  ISETP.GE.AND P5, PT, R0, UR4, PT ;  /* 0x0000000400007c0c */ /* 0x000fe2000bfa6270 */
[----:B------:R-:W-:Y:S01]  /*68a0*/  IMAD.WIDE.U32 R20, R20, 0xc0, R32 ;  /* 0x000000c014147825 */ /* 0x000fe200078e0020 */
[----:B------:R-:W-:Y:S01]  /*68b0*/  ULDC.64 UR8, c[0x0][0x3e0] ;  /* 0x0000f80000087ab9 */ /* 0x000fe20000000a00 */
[----:B------:R-:W-:Y:S02]  /*68c0*/  LEA R42, P2, R8, UR6, 0x1 ;  /* 0x00000006082a7c11 */ /* 0x000fe4000f8408ff */
[----:B------:R-:W-:Y:S01]  /*68d0*/  CS2R R46, SRZ ;  /* 0x00000000002e7805 */ /* 0x000fe2000001ff00 */
[----:B------:R-:W-:Y:S01]  /*68e0*/  IMAD.IADD R23, R51, 0x1, R9 ;  /* 0x0000000133177824 */ /* 0x000fe200078e0209 */
[----:B------:R-:W-:Y:S01]  /*68f0*/  LEA R50, P3, R20, UR8, 0x1 ;  /* 0x0000000814327c11 */ /* 0x000fe2000f8608ff */
[----:B------:R-:W-:Y:S01]  /*6900*/  IMAD.IADD R9, R53, 0x1, R21 ;  /* 0x0000000135097824 */ /* 0x000fe200078e0215 */
[----:B------:R-:W-:-:S02]  /*6910*/  CS2R R38, SRZ ;  /* 0x0000000000267805 */ /* 0x000fc4000001ff00 */
[----:B------:R-:W-:Y:S02]  /*6920*/  CS2R R44, SRZ ;  /* 0x00000000002c7805 */ /* 0x000fe4000001ff00 */
[----:B------:R-:W-:Y:S02]  /*6930*/  CS2R R36, SRZ ;  /* 0x0000000000247805 */ /* 0x000fe4000001ff00 */
[----:B------:R-:W-:Y:S02]  /*6940*/  LEA.HI.X R43, R8, UR7, R23, 0x1, P2 ;  /* 0x00000007082b7c11 */ /* 0x000fe400090f0c17 */
[----:B------:R-:W-:-:S03]  /*6950*/  LEA.HI.X R51, R20, UR9, R9, 0x1, P3 ;  /* 0x0000000914337c11 */ /* 0x000fc600098f0c09 */
[----:B------:R0:W5:Y:S04]  /*6960*/  @!P4 LDG.E.64 R46, desc[UR38][R42.64] ;  /* 0x000000262a2ec981 */ /* 0x000168000c1e1b00 */
[----:B------:R0:W5:Y:S04]  /*6970*/  @!P5 LDG.E.64 R38, desc[UR38][R42.64+0x20] ;  /* 0x000020262a26d981 */ /* 0x000168000c1e1b00 */
[----:B------:R0:W5:Y:S04]  /*6980*/  @!P4 LDG.E.64 R44, desc[UR38][R50.64] ;  /* 0x00000026322cc981 */ /* 0x000168000c1e1b00 */
[----:B------:R0:W5:Y:S02]  /*6990*/  @!P5 LDG.E.64 R36, desc[UR38][R50.64+0x20] ;  /* 0x000020263224d981 */ /* 0x000164000c1e1b00 */
.L_x_1187:
[----:B------:R-:W-:Y:S05]  /*69a0*/  BSYNC B1 ;  /* 0x0000000000017941 */ /* 0x000fea0003800000 */
.L_x_1186:
[----:B------:R-:W-:Y:S01]  /*69b0*/  BSSY B1, `(.L_x_1188) ;  /* 0x0000023000017945 */ /* 0x000fe20003800000 */
[----:B------:R-:W-:Y:S02]  /*69c0*/  CS2R R20, SRZ ;  /* 0x0000000000147805 */ /* 0x000fe4000001ff00 */
[----:B0-----:R-:W-:Y:S02]  /*69d0*/  CS2R R42, SRZ ;  /* 0x00000000002a7805 */ /* 0x001fe4000001ff00 */
[----:B------:R-:W-:Y:S02]  /*69e0*/  SHF.R.S32.HI R23, RZ, 0x1f, R3 ;  /* 0x0000001fff177819 */ /* 0x000fe40000011403 */
[----:B------:R-:W-:Y:S01]  /*69f0*/  CS2R R8, SRZ ;  /* 0x0000000000087805 */ /* 0x000fe2000001ff00 */
[----:B------:R-:W-:Y:S06]  /*6a00*/  @P1 BRA `(.L_x_1189) ;  /* 0x0000000000741947 */ /* 0x000fec0003800000 */
[----:B------:R-:W-:Y:S01]  /*6a10*/  IMAD.MOV.U32 R7, RZ, RZ, R55 ;  /* 0x000000ffff077224 */ /* 0x000fe200078e0037 */
[----:B------:R-:W-:Y:S01]  /*6a20*/  ULDC UR4, c[0x0][0x3d4] ;  /* 0x0000f50000047ab9 */ /* 0x000fe20000000800 */
[----:B------:R-:W-:Y:S01]  /*6a30*/  IMAD.MOV.U32 R8, RZ, RZ, R4 ;  /* 0x000000ffff087224 */ /* 0x000fe200078e0004 */
[----:B------:R-:W-:Y:S01]  /*6a40*/  ULDC.64 UR6, c[0x0][0x3c8] ;  /* 0x0000f20000067ab9 */ /* 0x000fe20000000a00 */
[----:B------:R-:W-:Y:S01]  /*6a50*/  IMAD.MOV.U32 R9, RZ, RZ, R57 ;  /* 0x000000ffff097224 */ /* 0x000fe200078e0039 */
[----:B------:R-:W-:Y:S01]  /*6a60*/  ISETP.GE.AND P5, PT, R28, UR4, PT ;  /* 0x000000041c007c0c */ /* 0x000fe2000bfa6270 */
[----:B------:R-:W-:Y:S01]  /*6a70*/  IMAD.WIDE.U32 R4, R10, 0x60, R6 ;  /* 0x000000600a047825 */ /* 0x000fe200078e0006 */
[----:B------:R-:W-:Y:S02]  /*6a80*/  CS2R R42, SRZ ;  /* 0x00000000002a7805 */ /* 0x000fe4000001ff00 */
[----:B------:R-:W-:Y:S01]  /*6a90*/  CS2R R30, SRZ ;  /* 0x00000000001e7805 */ /* 0x000fe2000001ff00 */
[----:B------:R-:W-:Y:S01]  /*6aa0*/  IMAD.WIDE.U32 R6, R12, 0x60, R8 ;  /* 0x000000600c067825 */ /* 0x000fe200078e0008 */
[----:B------:R-:W-:-:S03]  /*6ab0*/  IADD3 R8, P3, R34, R4, RZ ;  /* 0x0000000422087210 */ /* 0x000fc60007f7e0ff */
[----:B------:R-:W-:Y:S01]  /*6ac0*/  VIADD R20, R28, 0x10 ;  /* 0x000000101c147836 */ /* 0x000fe20000000000 */
[----:B------:R-:W-:Y:S01]  /*6ad0*/  IADD3 R0, P4, R32, R6, RZ ;  /* 0x0000000620007210 */ /* 0x000fe20007f9e0ff */
[----:B------:R-:W-:Y:S02]  /*6ae0*/  IMAD R9, R11, 0x60, RZ ;  /* 0x000000600b097824 */ /* 0x000fe400078e02ff */
[----:B------:R-:W-:Y:S01]  /*6af0*/  IMAD R21, R13, 0x60, RZ ;  /* 0x000000600d157824 */ /* 0x000fe200078e02ff */
[----:B------:R-:W-:Y:S01]  /*6b00*/  ISETP.GE.AND P2, PT, R20, UR4, PT ;  /* 0x0000000414007c0c */ /* 0x000fe2000bf46270 */
[----:B------:R-:W-:Y:S01]  /*6b10*/  ULDC.64 UR4, c[0x0][0x3e0] ;  /* 0x0000f80000047ab9 */ /* 0x000fe20000000a00 */
[----:B------:R-:W-:Y:S02]  /*6b20*/  IADD3.X R5, R35, R9, R5, P3, !PT ;  /* 0x0000000923057210 */ /* 0x000fe40001ffe405 */
[----:B------:R-:W-:Y:S02]  /*6b30*/  LEA R4, P3, R8, UR6, 0x1 ;  /* 0x0000000608047c11 */ /* 0x000fe4000f8608ff */
[----:B------:R-:W-:-:S02]  /*6b40*/  IADD3.X R7, R33, R21, R7, P4, !PT ;  /* 0x0000001521077210 */ /* 0x000fc400027fe407 */
[----:B------:R-:W-:Y:S02]  /*6b50*/  CS2R R20, SRZ ;  /* 0x0000000000147805 */ /* 0x000fe4000001ff00 */
[----:B------:R-:W-:Y:S02]  /*6b60*/  LEA R6, P4, R0, UR4, 0x1 ;  /* 0x0000000400067c11 */ /* 0x000fe4000f8808ff */
[----:B------:R-:W-:Y:S02]  /*6b70*/  LEA.HI.X R5, R8, UR7, R5, 0x1, P3 ;  /* 0x0000000708057c11 */ /* 0x000fe400098f0c05 */
[----:B------:R-:W-:Y:S02]  /*6b80*/  CS2R R8, SRZ ;  /* 0x0000000000087805 */ /* 0x000fe4000001ff00 */
[----:B------:R-:W-:Y:S01]  /*6b90*/  LEA.HI.X R7, R0, UR5, R7, 0x1, P4 ;  /* 0x0000000500077c11 */ /* 0x000fe2000a0f0c07 */
[----:B------:R0:W5:Y:S04]  /*6ba0*/  @!P5 LDG.E.64 R42, desc[UR38][R4.64] ;  /* 0x00000026042ad981 */ /* 0x000168000c1e1b00 */
[----:B------:R0:W5:Y:S04]  /*6bb0*/  @!P2 LDG.E.64 R8, desc[UR38][R4.64+0x20] ;  /* 0x000020260408a981 */ /* 0x000168000c1e1b00 */
[----:B------:R0:W5:Y:S04]  /*6bc0*/  @!P5 LDG.E.64 R30, desc[UR38][R6.64] ;  /* 0x00000026061ed981 */ /* 0x000168000c1e1b00 */
[----:B------:R0:W5:Y:S02]  /*6bd0*/  @!P2 LDG.E.64 R20, desc[UR38][R6.64+0x20] ;  /* 0x000020260614a981 */ /* 0x000164000c1e1b00 */
.L_x_1189:
[----:B------:R-:W-:Y:S05]  /*6be0*/  BSYNC B1 ;  /* 0x0000000000017941 */ /* 0x000fea0003800000 */
.L_x_1188:
[----:B------:R-:W2:Y:S04]  /*6bf0*/  LDL R32, [R1+0x28] ;  /* 0x0000280001207983 */ /* 0x000ea80000100800 */
[----:B------:R-:W3:Y:S01]  /*6c00*/  LDL R33, [R1+0x38] ;  /* 0x0000380001217983 */ /* 0x000ee20000100800 */
[C---:B------:R-:W-:Y:S01]  /*6c10*/  IMAD.WIDE.U32 R14, R3.reuse, R10, R14 ;  /* 0x0000000a030e7225 */ /* 0x040fe200078e000e */
[----:B------:R-:W-:Y:S01]  /*6c20*/  ULDC.64 UR4, c[0x0][0x3c8] ;  /* 0x0000f20000047ab9 */ /* 0x000fe20000000a00 */
[----:B------:R-:W-:Y:S02]  /*6c30*/  ULDC.64 UR6, c[0x0][0x3e0] ;  /* 0x0000f80000067ab9 */ /* 0x000fe40000000a00 */
[----:B------:R-:W-:-:S04]  /*6c40*/  IMAD.WIDE.U32 R48, R3, R12, R48 ;  /* 0x0000000c03307225 */ /* 0x000fc800078e0030 */
[C---:B------:R-:W-:Y:S02]  /*6c50*/  IMAD R10, R23.reuse, R10, RZ ;  /* 0x0000000a170a7224 */ /* 0x040fe400078e02ff */
[----:B------:R-:W-:Y:S02]  /*6c60*/  IMAD R12, R23, R12, RZ ;  /* 0x0000000c170c7224 */ /* 0x000fe400078e02ff */
[C---:B0-----:R-:W-:Y:S02]  /*6c70*/  IMAD R5, R3.reuse, R11, R10 ;  /* 0x0000000b03057224 */ /* 0x041fe400078e020a */
[----:B------:R-:W-:Y:S02]  /*6c80*/  IMAD R3, R3, R13, R12 ;  /* 0x0000000d03037224 */ /* 0x000fe400078e020c */
[----:B------:R-:W-:Y:S02]  /*6c90*/  IMAD.IADD R5, R15, 0x1, R5 ;  /* 0x000000010f057824 */ /* 0x000fe400078e0205 */
[----:B------:R-:W-:-:S02]  /*6ca0*/  IMAD.IADD R3, R49, 0x1, R3 ;  /* 0x0000000131037824 */ /* 0x000fc400078e0203 */
[----:B--2---:R-:W-:Y:S01]  /*6cb0*/  IMAD.SHL.U32 R4, R32, 0x40, RZ ;  /* 0x0000004020047824 */ /* 0x004fe200078e00ff */
[----:B---3--:R-:W-:-:S04]  /*6cc0*/  LEA.HI R0, R33, R33, RZ, 0x1 ;  /* 0x0000002121007211 */ /* 0x008fc800078f08ff */
[----:B------:R-:W-:Y:S02]  /*6cd0*/  LOP3.LUT R7, R4, 0x1c0, RZ, 0xc0, !PT ;  /* 0x000001c004077812 */ /* 0x000fe400078ec0ff */
[----:B------:R-:W-:Y:S02]  /*6ce0*/  LOP3.LUT R6, R0, 0xfffffffe, RZ, 0xc0, !PT ;  /* 0xfffffffe00067812 */ /* 0x000fe400078ec0ff */
[----:B------:R-:W-:Y:S02]  /*6cf0*/  LEA R4, P2, R14, UR4, 0x1 ;  /* 0x000000040e047c11 */ /* 0x000fe4000f8408ff */
[----:B------:R-:W-:Y:S01]  /*6d00*/  LEA R0, P3, R48, UR6, 0x1 ;  /* 0x0000000630007c11 */ /* 0x000fe2000f8608ff */
[----:B------:R-:W-:Y:S01]  /*6d10*/  IMAD.IADD R6, R33, 0x1, -R6 ;  /* 0x0000000121067824 */ /* 0x000fe200078e0a06 */
[----:B------:R-:W-:Y:S01]  /*6d20*/  LOP3.LUT R26, R7, 0x18, R26, 0xf8, !PT ;  /* 0x00000018071a7812 */ /* 0x000fe200078ef81a */
[----:B------:R-:W-:Y:S01]  /*6d30*/  UMOV UR4, 0xffffffff ;  /* 0xffffffff00047882 */ /* 0x000fe20000000000 */
[----:B------:R-:W-:-:S02]  /*6d40*/  SHF.R.U32.HI R7, RZ, 0x3, R7 ;  /* 0x00000003ff077819 */ /* 0x000fc40000011607 */
[----:B------:R-:W-:Y:S02]  /*6d50*/  LEA.HI.X R5, R14, UR5, R5, 0x1, P2 ;  /* 0x000000050e057c11 */ /* 0x000fe400090f0c05 */
[----:B------:R-:W-:Y:S02]  /*6d60*/  LEA.HI.X R3, R48, UR7, R3, 0x1, P3 ;  /* 0x0000000730037c11 */ /* 0x000fe400098f0c03 */
[----:B------:R-:W-:Y:S02]  /*6d70*/  LOP3.LUT R26, R26, R7, RZ, 0x3c, !PT ;  /* 0x000000071a1a7212 */ /* 0x000fe400078e3cff */
[----:B------:R-:W-:Y:S01]  /*6d80*/  SHF.L.U32 R7, R6, 0x1f, RZ ;  /* 0x0000001f06077819 */ /* 0x000fe200000006ff */
[----:B------:R-:W-:Y:S06]  /*6d90*/  BRA.DIV UR4, `(.L_x_1190) ;  /* 0x0000015604907947 */ /* 0x000fec000b800000 */
.L_x_1439:
[----:B------:R-:W-:-:S03]  /*6da0*/  UMOV UR4, 0xffffffff ;  /* 0xffffffff00047882 */ /* 0x000fc60000000000 */
[----:B------:R-:W-:Y:S05]  /*6db0*/  BRA.DIV UR4, `(.L_x_1191) ;  /* 0x0000015604b07947 */ /* 0x000fea000b800000 */
.L_x_1442:
[----:B------:R-:W-:-:S03]  /*6dc0*/  UMOV UR4, 0xffffffff ;  /* 0xffffffff00047882 */ /* 0x000fc60000000000 */
[----:B------:R-:W-:Y:S05]  /*6dd0*/  BRA.DIV UR4, `(.L_x_1192) ;  /* 0x0000015604d07947 */ /* 0x000fea000b800000 */
.L_x_1445:
[----:B------:R-:W-:-:S03]  /*6de0*/  UMOV UR4, 0xffffffff ;  /* 0xffffffff00047882 */ /* 0x000fc60000000000 */
[----:B------:R-:W-:Y:S05]  /*6df0*/  BRA.DIV UR4, `(.L_x_1193) ;  /* 0x0000015604f07947 */ /* 0x000fea000b800000 */
.L_x_1448:
[----:B------:R-:W-:-:S03]  /*6e00*/  UMOV UR4, 0xffffffff ;  /* 0xffffffff00047882 */ /* 0x000fc60000000000 */
[----:B------:R-:W-:Y:S05]  /*6e10*/  BRA.DIV UR4, `(.L_x_1194) ;  /* 0x0000015a04107947 */ /* 0x000fea000b800000 */
.L_x_1451:
[----:B------:R-:W-:-:S03]  /*6e20*/  UMOV UR4, 0xffffffff ;  /* 0xffffffff00047882 */ /* 0x000fc60000000000 */
[----:B------:R-:W-:Y:S05]  /*6e30*/  BRA.DIV UR4, `(.L_x_1195) ;  /* 0x0000015a04307947 */ /* 0x000fea000b800000 */
.L_x_1454:
[----:B------:R-:W-:-:S03]  /*6e40*/  UMOV UR4, 0xffffffff ;  /* 0xffffffff00047882 */ /* 0x000fc60000000000 */
[----:B------:R-:W-:Y:S05]  /*6e50*/  BRA.DIV UR4, `(.L_x_1196) ;  /* 0x0000015a04507947 */ /* 0x000fea000b800000 */
.L_x_1457:
[----:B------:R-:W-:-:S03]  /*6e60*/  UMOV UR4, 0xffffffff ;  /* 0xffffffff00047882 */ /* 0x000fc60000000000 */
[----:B------:R-:W-:Y:S05]  /*6e70*/  BRA.DIV UR4, `(.L_x_1197) ;  /* 0x0000015a04707947 */ /* 0x000fea000b800000 */
.L_x_1460:
[----:B------:R-:W0:Y:S01]  /*6e80*/  S2R R6, SR_TID.X ;  /* 0x0000000000067919 */ /* 0x000e220000002100 */
[----:B------:R-:W1:Y:S01]  /*6e90*/  SYNCS.PHASECHK.TRANS64.TRYWAIT P2, [R2+URZ+0x16800], R7 ;  /* 0x01680007020075a7 */ /* 0x000e62000804017f */
[----:B-----5:R-:W-:Y:S01]  /*6ea0*/  IMAD.MOV.U32 R3, RZ, RZ, R45 ;  /* 0x000000ffff037224 */ /* 0x020fe200078e002d */
[----:B------:R-:W-:Y:S01]  /*6eb0*/  LOP3.LUT P3, RZ, R32, 0x4, RZ, 0xc0, !PT ;  /* 0x0000000420ff7812 */ /* 0x000fe2000786c0ff */
[----:B------:R-:W-:Y:S01]  /*6ec0*/  IMAD.MOV.U32 R5, RZ, RZ, R37 ;  /* 0x000000ffff057224 */ /* 0x000fe200078e0025 */
[----:B------:R-:W-:Y:S01]  /*6ed0*/  BSSY B1, `(.L_x_1198) ;  /* 0x0000027000017945 */ /* 0x000fe20003800000 */
        /* <DEDUP_REMOVED lines=12> */
[----:B------:R-:W-:-:S02]  /*6fa0*/  IMAD.MOV.U32 R27, RZ, RZ, R43 ;  /* 0x000000ffff1b7224 */ /* 0x000fc400078e002b */
[----:B0-----:R-:W-:-:S05]  /*6fb0*/  VIADD R13, R6, 0xffffff80 ;  /* 0xffffff80060d7836 */ /* 0x001fca0000000000 */
[----:B------:R-:W-:-:S04]  /*6fc0*/  SHF.R.S32.HI R6, RZ, 0x1f, R13 ;  /* 0x0000001fff067819 */ /* 0x000fc8000001140d */
[----:B------:R-:W-:Y:S01]  /*6fd0*/  LEA.HI R6, R6, R13, RZ, 0x5 ;  /* 0x0000000d06067211 */ /* 0x000fe200078f28ff */
[----:B------:R-:W-:-:S03]  /*6fe0*/  IMAD.MOV.U32 R13, RZ, RZ, R31 ;  /* 0x000000ffff0d7224 */ /* 0x000fc600078e001f */
[----:B------:R-:W-:Y:S02]  /*6ff0*/  SHF.R.S32.HI R6, RZ, 0x5, R6 ;  /* 0x00000005ff067819 */ /* 0x000fe40000011406 */
[----:B------:R-:W-:Y:S01]  /*7000*/  PRMT R13, R13, 0x5410, R5 ;  /* 0x000054100d0d7816 */ /* 0x000fe20000000005 */
[----:B------:R-:W-:Y:S02]  /*7010*/  IMAD.MOV.U32 R5, RZ, RZ, R21 ;  /* 0x000000ffff057224 */ /* 0x000fe400078e0015 */
[--C-:B------:R-:W-:Y:S01]  /*7020*/  IMAD R3, R6, 0x200, R26.reuse ;  /* 0x0000020006037824 */ /* 0x100fe200078e021a */
[----:B------:R-:W-:Y:S01]  /*7030*/  PRMT R26, R0, 0x7610, R26 ;  /* 0x00007610001a7816 */ /* 0x000fe2000000001a */
[----:B------:R-:W-:Y:S01]  /*7040*/  IMAD.MOV.U32 R6, RZ, RZ, R30 ;  /* 0x000000ffff067224 */ /* 0x000fe200078e001e */
[----:B------:R-:W-:Y:S01]  /*7050*/  PRMT R11, R5, 0x7610, R11 ;  /* 0x00007610050b7816 */ /* 0x000fe2000000000b */
[----:B------:R-:W-:Y:S01]  /*7060*/  IMAD R3, R3, 0x2, R2 ;  /* 0x0000000203037824 */ /* 0x000fe200078e0202 */
[----:B------:R-:W-:Y:S01]  /*7070*/  PRMT R15, R13, 0x7610, R15 ;  /* 0x000076100d0f7816 */ /* 0x000fe2000000000f */
[----:B------:R-:W-:Y:S01]  /*7080*/  IMAD.MOV.U32 R5, RZ, RZ, R9 ;  /* 0x000000ffff057224 */ /* 0x000fe200078e0009 */
[----:B------:R-:W-:Y:S01]  /*7090*/  PRMT R14, R6, 0x7610, R14 ;  /* 0x00007610060e7816 */ /* 0x000fe2000000000e */
[----:B------:R-:W-:-:S02]  /*70a0*/  VIADD R4, R3, 0x8400 ;  /* 0x0000840003047836 */ /* 0x000fc40000000000 */
[----:B------:R-:W-:Y:S01]  /*70b0*/  VIADD R0, R3, 0x8440 ;  /* 0x0000844003007836 */ /* 0x000fe20000000000 */
[----:B------:R-:W-:Y:S01]  /*70c0*/  PRMT R14, R14, 0x5410, R27 ;  /* 0x000054100e0e7816 */ /* 0x000fe2000000001b */
[----:B------:R-:W-:Y:S02]  /*70d0*/  @P3 VIADD R0, R4, 0xffffffc0 ;  /* 0xffffffc004003836 */ /* 0x000fe40000000000 */
[----:B------:R-:W-:Y:S02]  /*70e0*/  IMAD.MOV.U32 R4, RZ, RZ, R20 ;  /* 0x000000ffff047224 */ /* 0x000fe400078e0014 */
[----:B------:R-:W-:-:S03]  /*70f0*/  IMAD.MOV.U32 R6, RZ, RZ, R42 ;  /* 0x000000ffff067224 */ /* 0x000fc600078e002a */
[----:B------:R-:W-:Y:S01]  /*7100*/  PRMT R10, R4, 0x7610, R10 ;  /* 0x00007610040a7816 */ /* 0x000fe2000000000a */
[----:B------:R-:W-:Y:S01]  /*7110*/  IMAD.MOV.U32 R4, RZ, RZ, R8 ;  /* 0x000000ffff047224 */ /* 0x000fe200078e0008 */
[----:B------:R-:W-:Y:S01]  /*7120*/  PRMT R52, R6, 0x7610, R52 ;  /* 0x0000761006347816 */ /* 0x000fe20000000034 */
[----:B-1----:R-:W-:Y:S06]  /*7130*/  @!P2 BRA `(.L_x_1199) ;  /* 0x0000015400e8a947 */ /* 0x002fec0003800000 */
.L_x_1461:
[----:B------:R-:W-:Y:S05]  /*7140*/  BSYNC B1 ;  /* 0x0000000000017941 */ /* 0x000fea0003800000 */
.L_x_1198:
[----:B------:R-:W-:Y:S01]  /*7150*/  BSSY B1, `(.L_x_1200) ;  /* 0x0000068000017945 */ /* 0x000fe20003800000 */
[----:B------:R-:W-:Y:S02]  /*7160*/  PRMT R12, R4, 0x7610, R12 ;  /* 0x00007610040c7816 */ /* 0x000fe4000000000c */
[----:B------:R-:W-:Y:S01]  /*7170*/  PRMT R13, R5, 0x7610, R13 ;  /* 0x00007610050d7816 */ /* 0x000fe2000000000d */
[----:B------:R-:W-:Y:S06]  /*7180*/  @P0 BRA `(.L_x_1201) ;  /* 0x0000000400900947 */ /* 0x000fec0003800000 */
[----:B------:R-:W1:Y:S01]  /*7190*/  LDC R5, c[0x0][0x3d4] ;  /* 0x0000f500ff057b82 */ /* 0x000e620000000800 */
[C---:B------:R-:W-:Y:S01]  /*71a0*/  VIADD R4, R28.reuse, 0x10 ;  /* 0x000000101c047836 */ /* 0x040fe20000000000 */
[----:B------:R-:W-:Y:S01]  /*71b0*/  BSSY B2, `(.L_x_1202) ;  /* 0x0000032000027945 */ /* 0x000fe20003800000 */
[----:B-1----:R-:W-:-:S03]  /*71c0*/  ISETP.GE.AND P0, PT, R28, R5, PT ;  /* 0x000000051c00720c */ /* 0x002fc60003f06270 */
[----:B------:R-:W-:-:S10]  /*71d0*/  ISETP.GE.AND P2, PT, R4, R5, PT ;  /* 0x000000050400720c */ /* 0x000fd40003f46270 */
[----:B------:R-:W-:Y:S05]  /*71e0*/  @P0 BRA `(.L_x_1203) ;  /* 0x0000000000b80947 */ /* 0x000fea0003800000 */
[----:B0-----:R-:W0:Y:S01]  /*71f0*/  LDS.128 R4, [R3+0x8400] ;  /* 0x0084000003047984 */ /* 0x001e220000000c00 */
[--C-:B------:R-:W-:Y:S02]  /*7200*/  SHF.R.U64 R41, R44, 0x10, R45.reuse ;  /* 0x000000102c297819 */ /* 0x100fe4000000122d */
[----:B------:R-:W-:Y:S02]  /*7210*/  SHF.R.U32.HI R44, RZ, 0x10, R45 ;  /* 0x00000010ff2c7819 */ /* 0x000fe4000001162d */
[--C-:B------:R-:W-:Y:S02]  /*7220*/  SHF.R.U32.HI R34, RZ, 0x10, R47.reuse ;  /* 0x00000010ff227819 */ /* 0x100fe4000001162f */
[----:B------:R-:W-:Y:S02]  /*7230*/  SHF.R.U64 R33, R46, 0x10, R47 ;  /* 0x000000102e217819 */ /* 0x000fe4000000122f */
[----:B------:R-:W-:Y:S02]  /*7240*/  PRMT R44, R10, 0x5432, R44 ;  /* 0x000054320a2c7816 */ /* 0x000fe4000000002c */
[----:B------:R-:W-:-:S02]  /*7250*/  PRMT R34, R12, 0x5432, R34 ;  /* 0x000054320c227816 */ /* 0x000fc40000000022 */
[----:B------:R-:W-:Y:S01]  /*7260*/  PRMT R33, R26, 0x5410, R33 ;  /* 0x000054101a217816 */ /* 0x000fe20000000021 */
[----:B------:R-:W-:Y:S01]  /*7270*/  IMAD.U32 R45, R44, 0x10000, RZ ;  /* 0x000100002c2d7824 */ /* 0x000fe200078e00ff */
[----:B------:R-:W-:Y:S01]  /*7280*/  PRMT R41, R23, 0x5410, R41 ;  /* 0x0000541017297816 */ /* 0x000fe20000000029 */
[----:B------:R-:W-:Y:S01]  /*7290*/  IMAD.U32 R35, R34, 0x10000, RZ ;  /* 0x0001000022237824 */ /* 0x000fe200078e00ff */
[----:B------:R-:W-:Y:S02]  /*72a0*/  LOP3.LUT R44, R44, 0xffff0000, RZ, 0xc0, !PT ;  /* 0xffff00002c2c7812 */ /* 0x000fe400078ec0ff */
[----:B------:R-:W-:Y:S02]  /*72b0*/  LOP3.LUT R34, R34, 0xffff0000, RZ, 0xc0, !PT ;  /* 0xffff000022227812 */ /* 0x000fe400078ec0ff */
[C---:B0-----:R-:W-:Y:S01]  /*72c0*/  LOP3.LUT R26, R6.reuse, 0xffff0000, RZ, 0xc0, !PT ;  /* 0xffff0000061a7812 */ /* 0x041fe200078ec0ff */
[----:B------:R-:W-:Y:S01]  /*72d0*/  IMAD.U32 R23, R6, 0x10000, RZ ;  /* 0x0001000006177824 */ /* 0x000fe200078e00ff */
[C---:B------:R-:W-:Y:S01]  /*72e0*/  LOP3.LUT R32, R7.reuse, 0xffff0000, RZ, 0xc0, !PT ;  /* 0xffff000007207812 */ /* 0x040fe200078ec0ff */
[----:B------:R-:W-:-:S02]  /*72f0*/  IMAD.U32 R27, R7, 0x10000, RZ ;  /* 0x00010000071b7824 */ /* 0x000fc400078e00ff */
[C---:B------:R-:W-:Y:S01]  /*7300*/  FMUL.FTZ R46, R26.reuse, R45 ;  /* 0x0000002d1a2e7220 */ /* 0x040fe20000410000 */
[----:B------:R-:W-:Y:S01]  /*7310*/  FMUL.FTZ R26, R26, R35 ;  /* 0x000000231a1a7220 */ /* 0x000fe20000410000 */
[----:B------:R-:W-:Y:S02]  /*7320*/  IMAD.U32 R6, R4, 0x10000, RZ ;  /* 0x0001000004067824 */ /* 0x000fe400078e00ff */
[C---:B------:R-:W-:Y:S01]  /*7330*/  FMUL.FTZ R48, R32.reuse, R44 ;  /* 0x0000002c20307220 */ /* 0x040fe20000410000 */
[----:B------:R-:W-:Y:S02]  /*7340*/  IMAD.U32 R7, R5, 0x10000, RZ ;  /* 0x0001000005077824 */ /* 0x000fe400078e00ff */
[C---:B------:R-:W-:Y:S01]  /*7350*/  FFMA.FTZ R45, R23.reuse, R45, R26 ;  /* 0x0000002d172d7223 */ /* 0x040fe2000001001a */
[-C--:B------:R-:W-:Y:S01]  /*7360*/  FMUL.FTZ R50, R32, R34.reuse ;  /* 0x0000002220327220 */ /* 0x080fe20000410000 */
[----:B------:R-:W-:Y:S01]  /*7370*/  LOP3.LUT R4, R4, 0xffff0000, RZ, 0xc0, !PT ;  /* 0xffff000004047812 */ /* 0x000fe200078ec0ff */
[----:B------:R-:W-:Y:S01]  /*7380*/  FFMA.FTZ R46, R23, R35, -R46 ;  /* 0x00000023172e7223 */ /* 0x000fe2000001082e */
[----:B------:R-:W-:Y:S01]  /*7390*/  LOP3.LUT R5, R5, 0xffff0000, RZ, 0xc0, !PT ;  /* 0xffff000005057812 */ /* 0x000fe200078ec0ff */
[C---:B------:R-:W-:Y:S01]  /*73a0*/  IMAD.U32 R35, R41.reuse, 0x10000, RZ ;  /* 0x0001000029237824 */ /* 0x040fe200078e00ff */
[----:B------:R-:W-:Y:S01]  /*73b0*/  LOP3.LUT R32, R41, 0xffff0000, RZ, 0xc0, !PT ;  /* 0xffff000029207812 */ /* 0x000fe200078ec0ff */
[C---:B------:R-:W-:Y:S01]  /*73c0*/  IMAD.U32 R23, R33.reuse, 0x10000, RZ ;  /* 0x0001000021177824 */ /* 0x040fe200078e00ff */
[----:B------:R-:W-:Y:S01]  /*73d0*/  LOP3.LUT R26, R33, 0xffff0000, RZ, 0xc0, !PT ;  /* 0xffff0000211a7812 */ /* 0x000fe200078ec0ff */
[C---:B------:R-:W-:Y:S01]  /*73e0*/  FFMA.FTZ R48, R27.reuse, R34, -R48 ;  /* 0x000000221b307223 */ /* 0x040fe20000010830 */
        /* <DEDUP_REMOVED lines=14> */
.L_x_1203:
[----:B------:R-:W-:Y:S05]  /*74d0*/  BSYNC B2 ;  /* 0x0000000000027941 */ /* 0x000fea0003800000 */
.L_x_1202:
[----:B------:R-:W-:Y:S05]  /*74e0*/  @P2 BRA `(.L_x_1201) ;  /* 0x0000000000b82947 */ /* 0x000fea0003800000 */
[----:B01----:R-:W0:Y:S01]  /*74f0*/  LDS.128 R4, [R0] ;  /* 0x0000000000047984 */ /* 0x003e220000000c00 */
[--C-:B------:R-:W-:Y:S02]  /*7500*/  SHF.R.U64 R36, R36, 0x10, R37.reuse ;  /* 0x0000001024247819 */ /* 0x100fe40000001225 */
[----:B------:R-:W-:Y:S02]  /*7510*/  SHF.R.U32.HI R37, RZ, 0x10, R37 ;  /* 0x00000010ff257819 */ /* 0x000fe40000011625 */
[----:B------:R-:W-:Y:S02]  /*7520*/  SHF.R.U32.HI R34, RZ, 0x10, R39 ;  /* 0x00000010ff227819 */ /* 0x000fe40000011627 */
[----:B------:R-:W-:Y:S02]  /*7530*/  PRMT R37, R49, 0x5410, R37 ;  /* 0x0000541031257816 */ /* 0x000fe40000000025 */
[----:B------:R-:W-:Y:S02]  /*7540*/  PRMT R34, R13, 0x5432, R34 ;  /* 0x000054320d227816 */ /* 0x000fe40000000022 */
[----:B------:R-:W-:Y:S01]  /*7550*/  SHF.R.U64 R33, R38, 0x10, R39 ;  /* 0x0000001026217819 */ /* 0x000fe20000001227 */
[C---:B------:R-:W-:Y:S01]  /*7560*/  IMAD.U32 R38, R37.reuse, 0x10000, RZ ;  /* 0x0001000025267824 */ /* 0x040fe200078e00ff */
[----:B------:R-:W-:Y:S01]  /*7570*/  LOP3.LUT R37, R37, 0xffff0000, RZ, 0xc0, !PT ;  /* 0xffff000025257812 */ /* 0x000fe200078ec0ff */
[----:B------:R-:W-:Y:S01]  /*7580*/  IMAD.U32 R35, R34, 0x10000, RZ ;  /* 0x0001000022237824 */ /* 0x000fe200078e00ff */
[----:B------:R-:W-:-:S02]  /*7590*/  PRMT R36, R11, 0x5432, R36 ;  /* 0x000054320b247816 */ /* 0x000fc40000000024 */
[----:B------:R-:W-:Y:S02]  /*75a0*/  LOP3.LUT R34, R34, 0xffff0000, RZ, 0xc0, !PT ;  /* 0xffff000022227812 */ /* 0x000fe400078ec0ff */
[----:B------:R-:W-:Y:S02]  /*75b0*/  PRMT R33, R51, 0x5410, R33 ;  /* 0x0000541033217816 */ /* 0x000fe40000000021 */
[C---:B0-----:R-:W-:Y:S01]  /*75c0*/  LOP3.LUT R26, R6.reuse, 0xffff0000, RZ, 0xc0, !PT ;  /* 0xffff0000061a7812 */ /* 0x041fe200078ec0ff */
[----:B------:R-:W-:Y:S01]  /*75d0*/  IMAD.U32 R23, R6, 0x10000, RZ ;  /* 0x0001000006177824 */ /* 0x000fe200078e00ff */
[C---:B------:R-:W-:Y:S01]  /*75e0*/  LOP3.LUT R32, R7.reuse, 0xffff0000, RZ, 0xc0, !PT ;  /* 0xffff000007207812 */ /* 0x040fe200078ec0ff */
[----:B------:R-:W-:Y:S02]  /*75f0*/  IMAD.U32 R27, R7, 0x10000, RZ ;  /* 0x00010000071b7824 */ /* 0x000fe400078e00ff */
[C---:B------:R-:W-:Y:S01]  /*7600*/  FMUL.FTZ R44, R26.reuse, R38 ;  /* 0x000000261a2c7220 */ /* 0x040fe20000410000 */
[----:B------:R-:W-:Y:S01]  /*7610*/  FMUL.FTZ R39, R26, R35 ;  /* 0x000000231a277220 */ /* 0x000fe20000410000 */
[----:B------:R-:W-:Y:S01]  /*7620*/  FMUL.FTZ R26, R32, R37 ;  /* 0x00000025201a7220 */ /* 0x000fe20000410000 */
[----:B------:R-:W-:-:S02]  /*7630*/  IMAD.U32 R6, R4, 0x10000, RZ ;  /* 0x0001000004067824 */ /* 0x000fc400078e00ff */
[C---:B------:R-:W-:Y:S01]  /*7640*/  FFMA.FTZ R44, R23.reuse, R35, -R44 ;  /* 0x00000023172c7223 */ /* 0x040fe2000001082c */
[----:B------:R-:W-:Y:S01]  /*7650*/  FFMA.FTZ R39, R23, R38, R39 ;  /* 0x0000002617277223 */ /* 0x000fe20000010027 */
[----:B------:R-:W-:Y:S02]  /*7660*/  IMAD.U32 R7, R5, 0x10000, RZ ;  /* 0x0001000005077824 */ /* 0x000fe400078e00ff */
[-C--:B------:R-:W-:Y:S01]  /*7670*/  FFMA.FTZ R38, R27, R34.reuse, -R26 ;  /* 0x000000221b267223 */ /* 0x080fe2000001081a */
[----:B------:R-:W-:Y:S01]  /*7680*/  IMAD.U32 R35, R36, 0x10000, RZ ;  /* 0x0001000024237824 */ /* 0x000fe200078e00ff */
[----:B------:R-:W-:Y:S01]  /*7690*/  LOP3.LUT R4, R4, 0xffff0000, RZ, 0xc0, !PT ;  /* 0xffff000004047812 */ /* 0x000fe200078ec0ff */
[----:B------:R-:W-:Y:S01]  /*76a0*/  FMUL.FTZ R32, R32, R34 ;  /* 0x0000002220207220 */ /* 0x000fe20000410000 */
[----:B------:R-:W-:Y:S01]  /*76b0*/  LOP3.LUT R5, R5, 0xffff0000, RZ, 0xc0, !PT ;  /* 0xffff000005057812 */ /* 0x000fe200078ec0ff */
[----:B------:R-:W-:Y:S01]  /*76c0*/  IMAD.U32 R23, R33, 0x10000, RZ ;  /* 0x0001000021177824 */ /* 0x000fe200078e00ff */
[----:B------:R-:W-:Y:S01]  /*76d0*/  LOP3.LUT R36, R36, 0xffff0000, RZ, 0xc0, !PT ;  /* 0xffff000024247812 */ /* 0x000fe200078ec0ff */
[----:B------:R-:W-:Y:S01]  /*76e0*/  FFMA.FTZ R37, R27, R37, R32 ;  /* 0x000000251b257223 */ /* 0x000fe20000010020 */
[----:B------:R-:W-:Y:S01]  /*76f0*/  LOP3.LUT R26, R33, 0xffff0000, RZ, 0xc0, !PT ;  /* 0xffff0000211a7812 */ /* 0x000fe200078ec0ff */
[C---:B------:R-:W-:Y:S01]  /*7700*/  FMUL.FTZ R27, R4.reuse, R35 ;  /* 0x00000023041b7220 */ /* 0x040fe20000410000 */
[----:B------:R-:W-:Y:S01]  /*7710*/  FMUL.FTZ R32, R4, R23 ;  /* 0x0000001704207220 */ /* 0x000fe20000410000 */
[----:B------:R-:W-:-:S02]  /*7720*/  FMUL.FTZ R34, R5, R36 ;  /* 0x0000002405227220 */ /* 0x000fc40000410000 */
[-C--:B------:R-:W-:Y:S01]  /*7730*/  FMUL.FTZ R33, R5, R26.reuse ;  /* 0x0000001a05217220 */ /* 0x080fe20000410000 */
[C---:B------:R-:W-:Y:S01]  /*7740*/  FFMA.FTZ R4, R6.reuse, R23, -R27 ;  /* 0x0000001706047223 */ /* 0x040fe2000001081b */
[----:B------:R-:W-:Y:S01]  /*7750*/  FFMA.FTZ R35, R6, R35, R32 ;  /* 0x0000002306237223 */ /* 0x000fe20000010020 */
[C---:B------:R-:W-:Y:S01]  /*7760*/  FFMA.FTZ R5, R7.reuse, R26, -R34 ;  /* 0x0000001a07057223 */ /* 0x040fe20000010822 */
[----:B------:R-:W-:Y:S01]  /*7770*/  FFMA.FTZ R36, R7, R36, R33 ;  /* 0x0000002407247223 */ /* 0x000fe20000010021 */
[----:B------:R-:W-:Y:S02]  /*7780*/  F2FP.BF16.F32.PACK_AB R6, R39, R44 ;  /* 0x0000002c2706723e */ /* 0x000fe400000010ff */
[----:B------:R-:W-:Y:S02]  /*7790*/  F2FP.BF16.F32.PACK_AB R7, R37, R38 ;  /* 0x000000262507723e */ /* 0x000fe400000010ff */
[----:B------:R-:W-:Y:S02]  /*77a0*/  F2FP.BF16.F32.PACK_AB R4, R35, R4 ;  /* 0x000000042304723e */ /* 0x000fe400000010ff */
[----:B------:R-:W-:-:S05]  /*77b0*/  F2FP.BF16.F32.PACK_AB R5, R36, R5 ;  /* 0x000000052405723e */ /* 0x000fca00000010ff */
[----:B------:R2:W-:Y:S02]  /*77c0*/  STS.128 [R0], R4 ;  /* 0x0000000400007388 */ /* 0x0005e40000000c00 */
.L_x_1201:
[----:B------:R-:W-:Y:S05]  /*77d0*/  BSYNC B1 ;  /* 0x0000000000017941 */ /* 0x000fea0003800000 */
.L_x_1200:
[----:B------:R-:W-:Y:S05]  /*77e0*/  @P1 BRA `(.L_x_1204) ;  /* 0x0000001c00181947 */ /* 0x000fea0003800000 */
[----:B-12---:R-:W1:Y:S01]  /*77f0*/  LDC R5, c[0x0][0x3d4] ;  /* 0x0000f500ff057b82 */ /* 0x006e620000000800 */
[C---:B------:R-:W-:Y:S01]  /*7800*/  VIADD R4, R28.reuse, 0x10 ;  /* 0x000000101c047836 */ /* 0x040fe20000000000 */
[----:B------:R-:W-:Y:S01]  /*7810*/  BSSY B1, `(.L_x_1205) ;  /* 0x0000032000017945 */ /* 0x000fe20003800000 */
[----:B-1----:R-:W-:-:S03]  /*7820*/  ISETP.GE.AND P0, PT, R28, R5, PT ;  /* 0x000000051c00720c */ /* 0x002fc60003f06270 */
[----:B------:R-:W-:-:S10]  /*7830*/  ISETP.GE.AND P1, PT, R4, R5, PT ;  /* 0x000000050400720c */ /* 0x000fd40003f26270 */
[----:B------:R-:W-:Y:S05]  /*7840*/  @P0 BRA `(.L_x_1206) ;  /* 0x0000000000b80947 */ /* 0x000fea0003800000 */
[----:B0-----:R-:W0:Y:S01]  /*7850*/  LDS.128 R4, [R3+0xb400] ;  /* 0x00b4000003047984 */ /* 0x001e220000000c00 */
[----:B------:R-:W-:Y:S02]  /*7860*/  SHF.R.U32.HI R26, RZ, 0x10, R31 ;  /* 0x00000010ff1a7819 */ /* 0x000fe4000001161f */
[----:B------:R-:W-:Y:S02]  /*7870*/  SHF.R.U32.HI R28, RZ, 0x10, R43 ;  /* 0x00000010ff1c7819 */ /* 0x000fe4000001162b */
[----:B------:R-:W-:Y:S02]  /*7880*/  SHF.R.U64 R23, R30, 0x10, R31 ;  /* 0x000000101e177819 */ /* 0x000fe4000000121f */
[----:B------:R-:W-:Y:S02]  /*7890*/  PRMT R31, R15, 0x5410, R26 ;  /* 0x000054100f1f7816 */ /* 0x000fe4000000001a */
[----:B------:R-:W-:Y:S02]  /*78a0*/  PRMT R28, R14, 0x5432, R28 ;  /* 0x000054320e1c7816 */ /* 0x000fe4000000001c */
[----:B------:R-:W-:Y:S01]  /*78b0*/  SHF.R.U64 R27, R42, 0x10, R43 ;  /* 0x000000102a1b7819 */ /* 0x000fe2000000122b */
[C---:B------:R-:W-:Y:S01]  /*78c0*/  IMAD.U32 R32, R31.reuse, 0x10000, RZ ;  /* 0x000100001f207824 */ /* 0x040fe200078e00ff */
[----:B------:R-:W-:Y:S01]  /*78d0*/  PRMT R30, R14, 0x5410, R23 ;  /* 0x000054100e1e7816 */ /* 0x000fe20000000017 */
[----:B------:R-:W-:Y:S01]  /*78e0*/  IMAD.U32 R29, R28, 0x10000, RZ ;  /* 0x000100001c1d7824 */ /* 0x000fe200078e00ff */
[----:B------:R-:W-:-:S02]  /*78f0*/  LOP3.LUT R31, R31, 0xffff0000, RZ, 0xc0, !PT ;  /* 0xffff00001f1f7812 */ /* 0x000fc400078ec0ff */
        /* <DEDUP_REMOVED lines=8> */
[----:B------:R-:W-:-:S02]  /*7980*/  IMAD.U32 R6, R4, 0x10000, RZ ;  /* 0x0001000004067824 */ /* 0x000fc400078e00ff */
[----:B------:R-:W-:Y:S01]  /*7990*/  FMUL.FTZ R34, R26, R31 ;  /* 0x0000001f1a227220 */ /* 0x000fe20000410000 */
[C---:B------:R-:W-:Y:S01]  /*79a0*/  FFMA.FTZ R33, R14.reuse, R29, -R33 ;  /* 0x0000001d0e217223 */ /* 0x040fe20000010821 */
[C---:B------:R-:W-:Y:S02]  /*79b0*/  IMAD.U32 R7, R5.reuse, 0x10000, RZ ;  /* 0x0001000005077824 */ /* 0x040fe400078e00ff */
[----:B------:R-:W-:Y:S01]  /*79c0*/  FFMA.FTZ R32, R14, R32, R15 ;  /* 0x000000200e207223 */ /* 0x000fe2000001000f */
[----:B------:R-:W-:Y:S01]  /*79d0*/  IMAD.U32 R29, R30, 0x10000, RZ ;  /* 0x000100001e1d7824 */ /* 0x000fe200078e00ff */
[----:B------:R-:W-:Y:S01]  /*79e0*/  LOP3.LUT R4, R4, 0xffff0000, RZ, 0xc0, !PT ;  /* 0xffff000004047812 */ /* 0x000fe200078ec0ff */
[-C--:B------:R-:W-:Y:S01]  /*79f0*/  FMUL.FTZ R26, R26, R28.reuse ;  /* 0x0000001c1a1a7220 */ /* 0x080fe20000410000 */
[----:B------:R-:W-:Y:S01]  /*7a00*/  LOP3.LUT R5, R5, 0xffff0000, RZ, 0xc0, !PT ;  /* 0xffff000005057812 */ /* 0x000fe200078ec0ff */
[----:B------:R-:W-:Y:S01]  /*7a10*/  IMAD.U32 R15, R27, 0x10000, RZ ;  /* 0x000100001b0f7824 */ /* 0x000fe200078e00ff */
[----:B------:R-:W-:Y:S01]  /*7a20*/  LOP3.LUT R30, R30, 0xffff0000, RZ, 0xc0, !PT ;  /* 0xffff00001e1e7812 */ /* 0x000fe200078ec0ff */
[----:B------:R-:W-:Y:S01]  /*7a30*/  FFMA.FTZ R34, R23, R28, -R34 ;  /* 0x0000001c17227223 */ /* 0x000fe20000010822 */
        /* <DEDUP_REMOVED lines=15> */
.L_x_1206:
[----:B------:R-:W-:Y:S05]  /*7b30*/  BSYNC B1 ;  /* 0x0000000000017941 */ /* 0x000fea0003800000 */
.L_x_1205:
[----:B------:R-:W-:Y:S05]  /*7b40*/  @P1 BRA `(.L_x_1204) ;  /* 0x0000001800401947 */ /* 0x000fea0003800000 */
[----:B01----:R-:W0:Y:S01]  /*7b50*/  LDS.128 R4, [R0+0x3000] ;  /* 0x0030000000047984 */ /* 0x003e220000000c00 */
[----:B------:R-:W-:Y:S02]  /*7b60*/  SHF.R.U64 R15, R8, 0x10, R9 ;  /* 0x00000010080f7819 */ /* 0x000fe40000001209 */
[--C-:B------:R-:W-:Y:S02]  /*7b70*/  SHF.R.U64 R3, R20, 0x10, R21.reuse ;  /* 0x0000001014037819 */ /* 0x100fe40000001215 */
[----:B------:R-:W-:Y:S02]  /*7b80*/  SHF.R.U32.HI R20, RZ, 0x10, R21 ;  /* 0x00000010ff147819 */ /* 0x000fe40000011615 */
[----:B------:R-:W-:Y:S02]  /*7b90*/  SHF.R.U32.HI R8, RZ, 0x10, R9 ;  /* 0x00000010ff087819 */ /* 0x000fe40000011609 */
[----:B------:R-:W-:Y:S02]  /*7ba0*/  PRMT R12, R12, 0x5410, R15 ;  /* 0x000054100c0c7816 */ /* 0x000fe4000000000f */
[----:B------:R-:W-:-:S02]  /*7bb0*/  PRMT R15, R11, 0x5410, R20 ;  /* 0x000054100b0f7816 */ /* 0x000fc40000000014 */
[----:B------:R-:W-:Y:S02]  /*7bc0*/  PRMT R13, R13, 0x5410, R8 ;  /* 0x000054100d0d7816 */ /* 0x000fe40000000008 */
[----:B------:R-:W-:Y:S01]  /*7bd0*/  PRMT R14, R10, 0x5410, R3 ;  /* 0x000054100a0e7816 */ /* 0x000fe20000000003 */
[C---:B------:R-:W-:Y:S01]  /*7be0*/  IMAD.U32 R20, R15.reuse, 0x10000, RZ ;  /* 0x000100000f147824 */ /* 0x040fe200078e00ff */
[----:B------:R-:W-:Y:S01]  /*7bf0*/  LOP3.LUT R15, R15, 0xffff0000, RZ, 0xc0, !PT ;  /* 0xffff00000f0f7812 */ /* 0x000fe200078ec0ff */
[C---:B------:R-:W-:Y:S01]  /*7c00*/  IMAD.U32 R11, R13.reuse, 0x10000, RZ ;  /* 0x000100000d0b7824 */ /* 0x040fe200078e00ff */
[----:B------:R-:W-:Y:S02]  /*7c10*/  LOP3.LUT R13, R13, 0xffff0000, RZ, 0xc0, !PT ;  /* 0xffff00000d0d7812 */ /* 0x000fe400078ec0ff */
[C---:B0-----:R-:W-:Y:S01]  /*7c20*/  LOP3.LUT R9, R6.reuse, 0xffff0000, RZ, 0xc0, !PT ;  /* 0xffff000006097812 */ /* 0x041fe200078ec0ff */
[C---:B------:R-:W-:Y:S01]  /*7c30*/  IMAD.U32 R10, R7.reuse, 0x10000, RZ ;  /* 0x00010000070a7824 */ /* 0x040fe200078e00ff */
[----:B------:R-:W-:Y:S01]  /*7c40*/  LOP3.LUT R7, R7, 0xffff0000, RZ, 0xc0, !PT ;  /* 0xffff000007077812 */ /* 0x000fe200078ec0ff */
[----:B------:R-:W-:-:S02]  /*7c50*/  IMAD.U32 R8, R6, 0x10000, RZ ;  /* 0x0001000006087824 */ /* 0x000fc400078e00ff */
[CC--:B------:R-:W-:Y:S01]  /*7c60*/  FMUL.FTZ R21, R9.reuse, R20.reuse ;  /* 0x0000001409157220 */ /* 0x0c0fe20000410000 */
[----:B------:R-:W-:Y:S01]  /*7c70*/  FMUL.FTZ R9, R9, R11 ;  /* 0x0000000b09097220 */ /* 0x000fe20000410000 */
[C---:B------:R-:W-:Y:S01]  /*7c80*/  FMUL.FTZ R23, R7.reuse, R15 ;  /* 0x0000000f07177220 */ /* 0x040fe20000410000 */
[----:B------:R-:W-:Y:S02]  /*7c90*/  IMAD.U32 R3, R4, 0x10000, RZ ;  /* 0x0001000004037824 */ /* 0x000fe400078e00ff */
[C---:B------:R-:W-:Y:S01]  /*7ca0*/  FFMA.FTZ R21, R8.reuse, R11, -R21 ;  /* 0x0000000b08157223 */ /* 0x040fe20000010815 */
[----:B------:R-:W-:Y:S01]  /*7cb0*/  FFMA.FTZ R20, R8, R20, R9 ;  /* 0x0000001408147223 */ /* 0x000fe20000010009 */
[-C--:B------:R-:W-:Y:S01]  /*7cc0*/  FMUL.FTZ R9, R7, R13.reuse ;  /* 0x0000000d07097220 */ /* 0x080fe20000410000 */
[C---:B------:R-:W-:Y:S01]  /*7cd0*/  IMAD.U32 R6, R5.reuse, 0x10000, RZ ;  /* 0x0001000005067824 */ /* 0x040fe200078e00ff */
[----:B------:R-:W-:Y:S01]  /*7ce0*/  LOP3.LUT R4, R4, 0xffff0000, RZ, 0xc0, !PT ;  /* 0xffff000004047812 */ /* 0x000fe200078ec0ff */
[----:B------:R-:W-:Y:S01]  /*7cf0*/  IMAD.U32 R8, R14, 0x10000, RZ ;  /* 0x000100000e087824 */ /* 0x000fe200078e00ff */
        /* <DEDUP_REMOVED lines=18> */
[----:B------:R3:W-:Y:S01]  /*7e20*/  STS.128 [R0+0x3000], R4 ;  /* 0x0030000400007388 */ /* 0x0007e20000000c00 */
[----:B------:R-:W-:Y:S05]  /*7e30*/  BRA `(.L_x_1204) ;  /* 0x0000001400847947 */ /* 0x000fea0003800000 */
.L_x_1185:
[----:B------:R-:W2:Y:S01]  /*7e40*/  LDL R54, [R1+0x4] ;  /* 0x0000040001367983 */ /* 0x000ea20000100800 */
[----:B------:R-:W1:Y:S03]  /*7e50*/  LDC R21, c[0x0][0x3d4] ;  /* 0x0000f500ff157b82 */ /* 0x000e660000000800 */
[----:B------:R-:W3:Y:S01]  /*7e60*/  LDL R52, [R1+0x38] ;  /* 0x0000380001347983 */ /* 0x000ee20000100800 */
[C---:B------:R-:W-:Y:S01]  /*7e70*/  VIADD R51, R17.reuse, 0x60 ;  /* 0x0000006011337836 */ /* 0x040fe20000000000 */
[-C--:B------:R-:W-:Y:S01]  /*7e80*/  ISETP.GE.AND P1, PT, R17, R50.reuse, PT ;  /* 0x000000321100720c */ /* 0x080fe20003f26270 */
[----:B------:R-:W-:Y:S01]  /*7e90*/  ULDC.64 UR4, c[0x0][0x3c8] ;  /* 0x0000f20000047ab9 */ /* 0x000fe20000000a00 */
[----:B------:R-:W-:Y:S02]  /*7ea0*/  ULDC.64 UR6, c[0x0][0x3e0] ;  /* 0x0000f80000067ab9 */ /* 0x000fe40000000a00 */
[----:B------:R-:W-:-:S04]  /*7eb0*/  ISETP.GE.AND P0, PT, R51, R50, PT ;  /* 0x000000323300720c */ /* 0x000fc80003f06270 */
[CC--:B-1----:R-:W-:Y:S02]  /*7ec0*/  ISETP.GE.OR P0, PT, R26.reuse, R21.reuse, P0 ;  /* 0x000000151a00720c */ /* 0x0c2fe40000706670 */
[----:B------:R-:W-:-:S11]  /*7ed0*/  ISETP.GE.OR P1, PT, R26, R21, P1 ;  /* 0x000000151a00720c */ /* 0x000fd60000f26670 */
[----:B------:R-:W1:Y:S01]  /*7ee0*/  @!P0 LDC.64 R48, c[0x0][0x3e0] ;  /* 0x0000f800ff308b82 */ /* 0x000e620000000a00 */
[----:B------:R-:W-:Y:S01]  /*7ef0*/  @!P0 IMAD.MOV.U32 R7, RZ, RZ, R55 ;  /* 0x000000ffff078224 */ /* 0x000fe200078e0037 */
[----:B------:R-:W-:Y:S01]  /*7f00*/  @!P1 IADD3 R15, P2, R39, R4, RZ ;  /* 0x00000004270f9210 */ /* 0x000fe20007f5e0ff */
[----:B------:R-:W-:Y:S01]  /*7f10*/  @!P0 IMAD.MOV.U32 R8, RZ, RZ, R4 ;  /* 0x000000ffff088224 */ /* 0x000fe200078e0004 */
[C---:B0-----:R-:W-:Y:S01]  /*7f20*/  @!P1 IADD3 R14, P3, R31.reuse, R6, RZ ;  /* 0x000000061f0e9210 */ /* 0x041fe20007f7e0ff */
[----:B------:R-:W-:Y:S02]  /*7f30*/  @!P0 IMAD.MOV.U32 R9, RZ, RZ, R57 ;  /* 0x000000ffff098224 */ /* 0x000fe400078e0039 */
[----:B------:R-:W-:Y:S01]  /*7f40*/  @!P0 IMAD.WIDE.U32 R4, R10, 0x60, R6 ;  /* 0x000000600a048825 */ /* 0x000fe200078e0006 */
[----:B------:R-:W0:Y:S03]  /*7f50*/  @!P0 LDC.64 R28, c[0x0][0x3c8] ;  /* 0x0000f200ff1c8b82 */ /* 0x000e260000000a00 */
[----:B------:R-:W-:Y:S01]  /*7f60*/  @!P0 IMAD.WIDE.U32 R6, R12, 0x60, R8 ;  /* 0x000000600c068825 */ /* 0x000fe200078e0008 */
[----:B------:R-:W-:-:S03]  /*7f70*/  @!P0 IADD3 R3, P4, R31, R4, RZ ;  /* 0x000000041f038210 */ /* 0x000fc60007f9e0ff */
[----:B------:R-:W-:Y:S01]  /*7f80*/  @!P0 IMAD R20, R11, 0x60, RZ ;  /* 0x000000600b148824 */ /* 0x000fe200078e02ff */
[----:B------:R-:W-:Y:S01]  /*7f90*/  @!P0 IADD3 R0, P5, R39, R6, RZ ;  /* 0x0000000627008210 */ /* 0x000fe20007fbe0ff */
[----:B------:R-:W-:Y:S01]  /*7fa0*/  @!P0 IMAD R30, R13, 0x60, RZ ;  /* 0x000000600d1e8824 */ /* 0x000fe200078e02ff */
[----:B------:R-:W4:Y:S01]  /*7fb0*/  S2R R53, SR_TID.X ;  /* 0x0000000000357919 */ /* 0x000f220000002100 */
[----:B------:R-:W-:Y:S01]  /*7fc0*/  @!P1 IMAD.X R9, R55, 0x1, R37, P3 ;  /* 0x0000000137099824 */ /* 0x000fe200018e0625 */
[----:B------:R-:W-:Y:S01]  /*7fd0*/  @!P0 IADD3.X R4, R37, R20, R5, P4, !PT ;  /* 0x0000001425048210 */ /* 0x000fe200027fe405 */
[----:B------:R-:W-:Y:S01]  /*7fe0*/  @!P1 IMAD.X R20, R57, 0x1, R47, P2 ;  /* 0x0000000139149824 */ /* 0x000fe200010e062f */
[----:B------:R-:W-:Y:S02]  /*7ff0*/  @!P0 IADD3.X R6, R47, R30, R7, P5, !PT ;  /* 0x0000001e2f068210 */ /* 0x000fe40002ffe407 */
[----:B------:R-:W-:Y:S02]  /*8000*/  CS2R R36, SRZ ;  /* 0x0000000000247805 */ /* 0x000fe4000001ff00 */
[----:B-1----:R-:W-:-:S02]  /*8010*/  @!P0 LEA R48, P4, R0, R48, 0x1 ;  /* 0x0000003000308211 */ /* 0x002fc400078808ff */
[----:B------:R-:W-:Y:S02]  /*8020*/  CS2R R38, SRZ ;  /* 0x0000000000267805 */ /* 0x000fe4000001ff00 */
[----:B------:R-:W-:Y:S02]  /*8030*/  @!P1 LEA R8, P3, R14, UR4, 0x1 ;  /* 0x000000040e089c11 */ /* 0x000fe4000f8608ff */
[----:B------:R-:W-:Y:S02]  /*8040*/  @!P0 LEA.HI.X R49, R0, R49, R6, 0x1, P4 ;  /* 0x0000003100318211 */ /* 0x000fe400020f0c06 */
[----:B------:R-:W1:Y:S01]  /*8050*/  LDC R0, c[0x0][0x428] ;  /* 0x00010a00ff007b82 */ /* 0x000e620000000800 */
[----:B------:R-:W-:Y:S02]  /*8060*/  @!P1 LEA.HI.X R9, R14, UR5, R9, 0x1, P3 ;  /* 0x000000050e099c11 */ /* 0x000fe400098f0c09 */
[----:B0-----:R-:W-:Y:S02]  /*8070*/  @!P0 LEA R46, P3, R3, R28, 0x1 ;  /* 0x0000001c032e8211 */ /* 0x001fe400078608ff */
[----:B------:R-:W-:-:S02]  /*8080*/  CS2R R30, SRZ ;  /* 0x00000000001e7805 */ /* 0x000fc4000001ff00 */
[----:B------:R-:W-:Y:S01]  /*8090*/  CS2R R6, SRZ ;  /* 0x0000000000067805 */ /* 0x000fe2000001ff00 */
[----:B------:R0:W5:Y:S01]  /*80a0*/  @!P1 LDG.E.128 R36, desc[UR38][R8.64] ;  /* 0x0000002608249981 */ /* 0x000162000c1e1d00 */
[----:B------:R-:W-:Y:S02]  /*80b0*/  @!P0 LEA.HI.X R47, R3, R29, R4, 0x1, P3 ;  /* 0x0000001d032f8211 */ /* 0x000fe400018f0c04 */
[----:B------:R-:W-:Y:S02]  /*80c0*/  CS2R R28, SRZ ;  /* 0x00000000001c7805 */ /* 0x000fe4000001ff00 */
[----:B------:R-:W-:Y:S02]  /*80d0*/  CS2R R4, SRZ ;  /* 0x0000000000047805 */ /* 0x000fe4000001ff00 */
[----:B------:R-:W-:Y:S02]  /*80e0*/  @!P1 LEA R14, P2, R15, UR6, 0x1 ;  /* 0x000000060f0e9c11 */ /* 0x000fe4000f8408ff */
[----:B------:R-:W5:Y:S01]  /*80f0*/  @!P0 LDG.E.128 R28, desc[UR38][R46.64] ;  /* 0x000000262e1c8981 */ /* 0x000f62000c1e1d00 */
[----:B------:R-:W-:-:S02]  /*8100*/  CS2R R32, SRZ ;  /* 0x0000000000207805 */ /* 0x000fc4000001ff00 */
[----:B------:R-:W-:Y:S02]  /*8110*/  CS2R R34, SRZ ;  /* 0x0000000000227805 */ /* 0x000fe4000001ff00 */
[----:B------:R-:W-:Y:S01]  /*8120*/  @!P1 LEA.HI.X R15, R15, UR7, R20, 0x1, P2 ;  /* 0x000000070f0f9c11 */ /* 0x000fe200090f0c14 */
[----:B------:R-:W5:Y:S01]  /*8130*/  @!P0 LDG.E.128 R4, desc[UR38][R48.64] ;  /* 0x0000002630048981 */ /* 0x000f62000c1e1d00 */
[----:B----4-:R-:W-:-:S03]  /*8140*/  VIADD R56, R53, 0xffffff80 ;  /* 0xffffff8035387836 */ /* 0x010fc60000000000 */
[----:B------:R4:W5:Y:S01]  /*8150*/  @!P1 LDG.E.128 R32, desc[UR38][R14.64] ;  /* 0x000000260e209981 */ /* 0x000962000c1e1d00 */
[----:B-1----:R-:W-:Y:S02]  /*8160*/  ISETP.NE.AND P0, PT, R0, 0x1, PT ;  /* 0x000000010000780c */ /* 0x002fe40003f05270 */
[----:B------:R-:W-:-:S04]  /*8170*/  SHF.R.S32.HI R53, RZ, 0x1f, R56 ;  /* 0x0000001fff357819 */ /* 0x000fc80000011438 */
[----:B------:R-:W-:-:S07]  /*8180*/  LEA.HI R53, R53, R56, RZ, 0x2 ;  /* 0x0000003835357211 */ /* 0x000fce00078f10ff */
[----:B------:R-:W1:Y:S01]  /*8190*/  @P0 LDC R0, c[0x0][0x42c] ;  /* 0x00010b00ff000b82 */ /* 0x000e620000000800 */
[----:B------:R-:W-:-:S07]  /*81a0*/  LOP3.LUT R53, R53, 0xfffffffc, RZ, 0xc0, !PT ;  /* 0xfffffffc35357812 */ /* 0x000fce00078ec0ff */
[----:B0-----:R-:W0:Y:S01]  /*81b0*/  @P0 LDC R9, c[0x0][0x430] ;  /* 0x00010c00ff090b82 */ /* 0x001e220000000800 */
[----:B------:R-:W-:Y:S02]  /*81c0*/  IMAD.IADD R53, R56, 0x1, -R53 ;  /* 0x0000000138357824 */ /* 0x000fe400078e0a35 */
[----:B----4-:R-:W-:Y:S02]  /*81d0*/  IMAD.MOV.U32 R14, RZ, RZ, R44 ;  /* 0x000000ffff0e7224 */ /* 0x010fe400078e002c */
[----:B------:R-:W-:Y:S02]  /*81e0*/  IMAD.MOV.U32 R15, RZ, RZ, R41 ;  /* 0x000000ffff0f7224 */ /* 0x000fe400078e0029 */
[----:B------:R-:W-:Y:S02]  /*81f0*/  IMAD.MOV.U32 R43, RZ, RZ, R23 ;  /* 0x000000ffff2b7224 */ /* 0x000fe400078e0017 */
[----:B--2---:R-:W-:-:S04]  /*8200*/  IMAD R3, R54, 0xc0, R17 ;  /* 0x000000c036037824 */ /* 0x004fc800078e0211 */
[----:B------:R-:W-:-:S04]  /*8210*/  IMAD R3, R53, 0x60, R3 ;  /* 0x0000006035037824 */ /* 0x000fc800078e0203 */
[----:B-1----:R-:W-:-:S05]  /*8220*/  @P0 IMAD.HI.U32 R0, R3, R0, RZ ;  /* 0x0000000003000227 */ /* 0x002fca00078e00ff */
[----:B0-----:R-:W-:-:S04]  /*8230*/  @P0 SHF.R.U32.HI R3, RZ, R9, R0 ;  /* 0x00000009ff030219 */ /* 0x001fc80000011600 */
[----:B------:R-:W-:Y:S01]  /*8240*/  SHF.R.S32.HI R9, RZ, 0x1f, R3 ;  /* 0x0000001fff097819 */ /* 0x000fe20000011403 */
[----:B------:R-:W-:-:S04]  /*8250*/  IMAD.WIDE.U32 R14, R3, R10, R14 ;  /* 0x0000000a030e7225 */ /* 0x000fc800078e000e */
[C---:B------:R-:W-:Y:S02]  /*8260*/  IMAD R0, R9.reuse, R10, RZ ;  /* 0x0000000a09007224 */ /* 0x040fe400078e02ff */
[-C--:B------:R-:W-:Y:S02]  /*8270*/  IMAD R8, R9, R12.reuse, RZ ;  /* 0x0000000c09087224 */ /* 0x080fe400078e02ff */
[----:B------:R-:W-:-:S04]  /*8280*/  IMAD.WIDE.U32 R42, R3, R12, R42 ;  /* 0x0000000c032a7225 */ /* 0x000fc800078e002a */
[C---:B------:R-:W-:Y:S02]  /*8290*/  IMAD R9, R3.reuse, R11, R0 ;  /* 0x0000000b03097224 */ /* 0x040fe400078e0200 */
[----:B------:R-:W-:Y:S01]  /*82a0*/  IMAD R3, R3, R13, R8 ;  /* 0x0000000d03037224 */ /* 0x000fe200078e0208 */
[----:B------:R-:W-:Y:S01]  /*82b0*/  LEA R8, P0, R14, UR4, 0x1 ;  /* 0x000000040e087c11 */ /* 0x000fe2000f8008ff */
[----:B------:R-:W-:Y:S01]  /*82c0*/  IMAD.IADD R9, R15, 0x1, R9 ;  /* 0x000000010f097824 */ /* 0x000fe200078e0209 */
[----:B------:R-:W-:Y:S01]  /*82d0*/  LEA R0, P1, R42, UR6, 0x1 ;  /* 0x000000062a007c11 */ /* 0x000fe2000f8208ff */
[----:B------:R-:W-:Y:S01]  /*82e0*/  IMAD.IADD R3, R43, 0x1, R3 ;  /* 0x000000012b037824 */ /* 0x000fe200078e0203 */
[----:B------:R-:W-:Y:S02]  /*82f0*/  UMOV UR4, 0xffffffff ;  /* 0xffffffff00047882 */ /* 0x000fe40000000000 */
[----:B------:R-:W-:Y:S02]  /*8300*/  LEA.HI.X R9, R14, UR5, R9, 0x1, P0 ;  /* 0x000000050e097c11 */ /* 0x000fe400080f0c09 */
[----:B------:R-:W-:-:S02]  /*8310*/  LEA.HI.X R3, R42, UR7, R3, 0x1, P1 ;  /* 0x000000072a037c11 */ /* 0x000fc400088f0c03 */
[----:B---3--:R-:W-:Y:S01]  /*8320*/  LEA.HI R10, R52, R52, RZ, 0x1 ;  /* 0x00000034340a7211 */ /* 0x008fe200078f08ff */
[----:B------:R-:W-:Y:S06]  /*8330*/  BRA.DIV UR4, `(.L_x_1207) ;  /* 0x00000146047c7947 */ /* 0x000fec000b800000 */
.L_x_1464:
[----:B------:R-:W-:-:S03]  /*8340*/  UMOV UR4, 0xffffffff ;  /* 0xffffffff00047882 */ /* 0x000fc60000000000 */
[----:B------:R-:W-:Y:S05]  /*8350*/  BRA.DIV UR4, `(.L_x_1208) ;  /* 0x00000146049c7947 */ /* 0x000fea000b800000 */
.L_x_1467:
[----:B------:R-:W-:-:S03]  /*8360*/  UMOV UR4, 0xffffffff ;  /* 0xffffffff00047882 */ /* 0x000fc60000000000 */
[----:B------:R-:W-:Y:S05]  /*8370*/  BRA.DIV UR4, `(.L_x_1209) ;  /* 0x0000014604bc7947 */ /* 0x000fea000b800000 */
.L_x_1470:
[----:B------:R-:W-:-:S03]  /*8380*/  UMOV UR4, 0xffffffff ;  /* 0xffffffff00047882 */ /* 0x000fc60000000000 */
[----:B------:R-:W-:Y:S05]  /*8390*/  BRA.DIV UR4, `(.L_x_1210) ;  /* 0x0000014604dc7947 */ /* 0x000fea000b800000 */
.L_x_1473:
[----:B------:R-:W-:-:S03]  /*83a0*/  UMOV UR4, 0xffffffff ;  /* 0xffffffff00047882 */ /* 0x000fc60000000000 */
[----:B------:R-:W-:Y:S05]  /*83b0*/  BRA.DIV UR4, `(.L_x_1211) ;  /* 0x0000014604fc7947 */ /* 0x000fea000b800000 */
.L_x_1476:
[----:B------:R-:W-:Y:S01]  /*83c0*/  UMOV UR4, 0xffffffff ;  /* 0xffffffff00047882 */ /* 0x000fe20000000000 */
[----:B------:R-:W-:Y:S02]  /*83d0*/  LOP3.LUT R10, R10, 0xfffffffe, RZ, 0xc0, !PT ;  /* 0xfffffffe0a0a7812 */ /* 0x000fe400078ec0ff */
[----:B------:R-:W-:Y:S05]  /*83e0*/  BRA.DIV UR4, `(.L_x_1212) ;  /* 0x0000014a04187947 */ /* 0x000fea000b800000 */
.L_x_1479:
[----:B------:R-:W-:Y:S01]  /*83f0*/  UMOV UR4, 0xffffffff ;  /* 0xffffffff00047882 */ /* 0x000fe20000000000 */
[----:B------:R-:W-:Y:S02]  /*8400*/  IMAD.IADD R9, R52, 0x1, -R10 ;  /* 0x0000000134097824 */ /* 0x000fe400078e0a0a */
[----:B------:R-:W-:Y:S05]  /*8410*/  BRA.DIV UR4, `(.L_x_1213) ;  /* 0x0000014a04347947 */ /* 0x000fea000b800000 */
.L_x_1482:
[----:B------:R-:W-:Y:S01]  /*8420*/  UMOV UR4, 0xffffffff ;  /* 0xffffffff00047882 */ /* 0x000fe20000000000 */
[----:B------:R-:W-:Y:S02]  /*8430*/  SHF.L.U32 R9, R9, 0x1f, RZ ;  /* 0x0000001f09097819 */ /* 0x000fe400000006ff */
[----:B------:R-:W-:Y:S05]  /*8440*/  BRA.DIV UR4, `(.L_x_1214) ;  /* 0x0000014a04507947 */ /* 0x000fea000b800000 */
.L_x_1485:
[----:B------:R-:W0:Y:S01]  /*8450*/  SYNCS.PHASECHK.TRANS64.TRYWAIT P1, [R2+URZ+0x16800], R9 ;  /* 0x01680009020075a7 */ /* 0x000e22000802017f */
[----:B-----5:R-:W-:Y:S01]  /*8460*/  IMAD.MOV.U32 R8, RZ, RZ, R38 ;  /* 0x000000ffff087224 */ /* 0x020fe200078e0026 */
[----:B------:R-:W-:Y:S01]  /*8470*/  ISETP.GE.AND P0, PT, R26, R21, PT ;  /* 0x000000151a00720c */ /* 0x000fe20003f06270 */
        /* <DEDUP_REMOVED lines=23> */
[-C--:B------:R-:W-:Y:S01]  /*85f0*/  ISETP.GE.OR P2, PT, R17, R50.reuse, P0 ;  /* 0x000000321100720c */ /* 0x080fe20000746670 */
[----:B------:R-:W-:Y:S01]  /*8600*/  IMAD.MOV.U32 R10, RZ, RZ, R5 ;  /* 0x000000ffff0a7224 */ /* 0x000fe200078e0005 */
[----:B------:R-:W-:Y:S01]  /*8610*/  ISETP.GE.OR P0, PT, R51, R50, P0 ;  /* 0x000000323300720c */ /* 0x000fe20000706670 */
[----:B------:R-:W-:Y:S01]  /*8620*/  IMAD.MOV.U32 R41, RZ, RZ, R6 ;  /* 0x000000ffff297224 */ /* 0x000fe200078e0006 */
[----:B------:R-:W-:Y:S01]  /*8630*/  PRMT R23, R11, 0x7610, R23 ;  /* 0x000076100b177816 */ /* 0x000fe20000000017 */
[----:B------:R-:W-:Y:S01]  /*8640*/  IMAD.MOV.U32 R42, RZ, RZ, R7 ;  /* 0x000000ffff2a7224 */ /* 0x000fe200078e0007 */
[----:B------:R-:W-:-:S02]  /*8650*/  PRMT R20, R12, 0x7610, R20 ;  /* 0x000076100c147816 */ /* 0x000fc40000000014 */
[----:B------:R-:W-:Y:S02]  /*8660*/  PRMT R3, R8, 0x7610, R3 ;  /* 0x0000761008037816 */ /* 0x000fe40000000003 */
[----:B------:R-:W-:Y:S01]  /*8670*/  PRMT R0, R10, 0x7610, R0 ;  /* 0x000076100a007816 */ /* 0x000fe20000000000 */
[----:B0-----:R-:W-:Y:S06]  /*8680*/  @!P1 BRA `(.L_x_1216) ;  /* 0x0000014400e89947 */ /* 0x001fec0003800000 */
.L_x_1486:
[----:B------:R-:W-:Y:S05]  /*8690*/  BSYNC B1 ;  /* 0x0000000000017941 */ /* 0x000fea0003800000 */
.L_x_1215:
[----:B------:R-:W-:Y:S04]  /*86a0*/  BSSY B1, `(.L_x_1217) ;  /* 0x0000070000017945 */ /* 0x000fe80003800000 */
[----:B------:R-:W-:Y:S05]  /*86b0*/  @P2 BRA `(.L_x_1218) ;  /* 0x0000000400b82947 */ /* 0x000fea0003800000 */
[----:B------:R-:W2:Y:S01]  /*86c0*/  LDL R8, [R1+0x28] ;  /* 0x0000280001087983 */ /* 0x000ea20000100800 */
[----:B0-----:R-:W-:Y:S01]  /*86d0*/  IMAD.IADD R9, R26, 0x1, R21 ;  /* 0x000000011a097824 */ /* 0x001fe200078e0215 */
[----:B------:R-:W-:Y:S01]  /*86e0*/  SHF.R.U64 R47, R36, 0x10, R37 ;  /* 0x00000010242f7819 */ /* 0x000fe20000001225 */
[----:B------:R-:W0:Y:S01]  /*86f0*/  S2R R10, SR_TID.X ;  /* 0x00000000000a7919 */ /* 0x000e220000002100 */
[----:B------:R-:W-:Y:S02]  /*8700*/  SHF.R.U64 R52, R32, 0x10, R33 ;  /* 0x0000001020347819 */ /* 0x000fe40000001221 */
[----:B------:R-:W-:Y:S02]  /*8710*/  SHF.R.U32.HI R51, RZ, 0x10, R39 ;  /* 0x00000010ff337819 */ /* 0x000fe40000011627 */
[----:B------:R-:W-:Y:S02]  /*8720*/  SHF.R.U32.HI R57, RZ, 0x10, R35 ;  /* 0x00000010ff397819 */ /* 0x000fe40000011623 */
[----:B------:R-:W-:-:S02]  /*8730*/  PRMT R47, R23, 0x5432, R47 ;  /* 0x00005432172f7816 */ /* 0x000fc4000000002f */
[----:B------:R-:W-:Y:S02]  /*8740*/  PRMT R52, R0, 0x5432, R52 ;  /* 0x0000543200347816 */ /* 0x000fe40000000034 */
[----:B------:R-:W-:Y:S02]  /*8750*/  SHF.R.U32.HI R54, RZ, 0x10, R33 ;  /* 0x00000010ff367819 */ /* 0x000fe40000011621 */
[----:B------:R-:W-:Y:S01]  /*8760*/  PRMT R51, R53, 0x5410, R51 ;  /* 0x0000541035337816 */ /* 0x000fe20000000033 */
[----:B------:R-:W-:Y:S01]  /*8770*/  IMAD.U32 R53, R52, 0x10000, RZ ;  /* 0x0001000034357824 */ /* 0x000fe200078e00ff */
[----:B------:R-:W-:Y:S01]  /*8780*/  PRMT R57, R49, 0x5410, R57 ;  /* 0x0000541031397816 */ /* 0x000fe20000000039 */
[----:B------:R-:W-:Y:S01]  /*8790*/  IMAD.U32 R49, R47, 0x10000, RZ ;  /* 0x000100002f317824 */ /* 0x000fe200078e00ff */
[----:B------:R-:W-:Y:S02]  /*87a0*/  SHF.R.U32.HI R48, RZ, 0x10, R37 ;  /* 0x00000010ff307819 */ /* 0x000fe40000011625 */
[----:B------:R-:W-:-:S02]  /*87b0*/  PRMT R54, R3, 0x5432, R54 ;  /* 0x0000543203367816 */ /* 0x000fc40000000036 */
[----:B------:R-:W-:Y:S02]  /*87c0*/  PRMT R48, R43, 0x5432, R48 ;  /* 0x000054322b307816 */ /* 0x000fe40000000030 */
[----:B------:R-:W-:Y:S02]  /*87d0*/  LOP3.LUT R55, R52, 0xffff0000, RZ, 0xc0, !PT ;  /* 0xffff000034377812 */ /* 0x000fe400078ec0ff */
[----:B------:R-:W-:Y:S02]  /*87e0*/  LOP3.LUT R47, R47, 0xffff0000, RZ, 0xc0, !PT ;  /* 0xffff00002f2f7812 */ /* 0x000fe400078ec0ff */
[----:B------:R-:W-:Y:S02]  /*87f0*/  SHF.R.U64 R56, R34, 0x10, R35 ;  /* 0x0000001022387819 */ /* 0x000fe40000001223 */
[----:B------:R-:W-:Y:S02]  /*8800*/  SHF.R.U64 R50, R38, 0x10, R39 ;  /* 0x0000001026327819 */ /* 0x000fe40000001227 */
[----:B------:R-:W-:Y:S01]  /*8810*/  PRMT R56, R20, 0x5432, R56 ;  /* 0x0000543214387816 */ /* 0x000fe20000000038 */
[----:B0-----:R-:W-:Y:S01]  /*8820*/  VIADD R13, R10, 0xffffff80 ;  /* 0xffffff800a0d7836 */ /* 0x001fe20000000000 */
[----:B------:R-:W-:-:S04]  /*8830*/  PRMT R50, R44, 0x5432, R50 ;  /* 0x000054322c327816 */ /* 0x000fc80000000032 */
[----:B------:R-:W-:-:S04]  /*8840*/  SHF.R.S32.HI R12, RZ, 0x1f, R13 ;  /* 0x0000001fff0c7819 */ /* 0x000fc8000001140d */
[----:B------:R-:W-:-:S04]  /*8850*/  LEA.HI R12, R12, R13, RZ, 0x5 ;  /* 0x0000000d0c0c7211 */ /* 0x000fc800078f28ff */
[----:B------:R-:W-:Y:S01]  /*8860*/  SHF.R.S32.HI R12, RZ, 0x5, R12 ;  /* 0x00000005ff0c7819 */ /* 0x000fe2000001140c */
[----:B--2---:R-:W-:-:S05]  /*8870*/  IMAD.SHL.U32 R8, R8, 0x40, RZ ;  /* 0x0000004008087824 */ /* 0x004fca00078e00ff */
[----:B------:R-:W-:-:S04]  /*8880*/  LOP3.LUT R10, R8, 0x1c0, RZ, 0xc0, !PT ;  /* 0x000001c0080a7812 */ /* 0x000fc800078ec0ff */
[----:B------:R-:W-:Y:S02]  /*8890*/  SHF.R.U32.HI R11, RZ, 0x3, R10 ;  /* 0x00000003ff0b7819 */ /* 0x000fe4000001160a */
[C---:B------:R-:W-:Y:S02]  /*88a0*/  LOP3.LUT R9, R10.reuse, 0x38, R9, 0xf8, !PT ;  /* 0x000000380a097812 */ /* 0x040fe400078ef809 */
[----:B------:R-:W-:Y:S02]  /*88b0*/  LOP3.LUT R8, R10, 0x38, R26, 0xf8, !PT ;  /* 0x000000380a087812 */ /* 0x000fe400078ef81a */
[-C--:B------:R-:W-:Y:S02]  /*88c0*/  LOP3.LUT R9, R9, R11.reuse, RZ, 0x3c, !PT ;  /* 0x0000000b09097212 */ /* 0x080fe400078e3cff */
[----:B------:R-:W-:-:S03]  /*88d0*/  LOP3.LUT R8, R8, R11, RZ, 0x3c, !PT ;  /* 0x0000000b08087212 */ /* 0x000fc600078e3cff */
[C---:B------:R-:W-:Y:S02]  /*88e0*/  IMAD R13, R12.reuse, 0x200, R9 ;  /* 0x000002000c0d7824 */ /* 0x040fe400078e0209 */
[----:B------:R-:W-:Y:S02]  /*88f0*/  IMAD R45, R12, 0x200, R8 ;  /* 0x000002000c2d7824 */ /* 0x000fe400078e0208 */
        /* <DEDUP_REMOVED lines=8> */
[----:B-1----:R-:W-:Y:S02]  /*8980*/  IMAD.U32 R32, R8, 0x10000, RZ ;  /* 0x0001000008207824 */ /* 0x002fe400078e00ff */
[C---:B------:R-:W-:Y:S01]  /*8990*/  FMUL.FTZ R59, R36.reuse, R53 ;  /* 0x00000035243b7220 */ /* 0x040fe20000410000 */
[-C--:B------:R-:W-:Y:S01]  /*89a0*/  FMUL.FTZ R61, R36, R49.reuse ;  /* 0x00000031243d7220 */ /* 0x080fe20000410000 */
[----:B------:R-:W-:Y:S01]  /*89b0*/  IMAD.U32 R36, R54, 0x10000, RZ ;  /* 0x0001000036247824 */ /* 0x000fe200078e00ff */
[----:B------:R-:W-:Y:S01]  /*89c0*/  LOP3.LUT R8, R8, 0xffff0000, RZ, 0xc0, !PT ;  /* 0xffff000008087812 */ /* 0x000fe200078ec0ff */
[C---:B------:R-:W-:Y:S01]  /*89d0*/  FFMA.FTZ R59, R32.reuse, R49, -R59 ;  /* 0x00000031203b7223 */ /* 0x040fe2000001083b */
[----:B------:R-:W-:Y:S01]  /*89e0*/  FFMA.FTZ R61, R32, R53, R61 ;  /* 0x00000035203d7223 */ /* 0x000fe2000001003d */
[----:B------:R-:W-:-:S02]  /*89f0*/  IMAD.U32 R32, R48, 0x10000, RZ ;  /* 0x0001000030207824 */ /* 0x000fc400078e00ff */
[C---:B------:R-:W-:Y:S01]  /*8a00*/  FMUL.FTZ R49, R12.reuse, R55 ;  /* 0x000000370c317220 */ /* 0x040fe20000410000 */
[-C--:B------:R-:W-:Y:S01]  /*8a10*/  FMUL.FTZ R53, R12, R47.reuse ;  /* 0x0000002f0c357220 */ /* 0x080fe20000410000 */
[----:B------:R-:W-:Y:S01]  /*8a20*/  FMUL.FTZ R12, R37, R36 ;  /* 0x00000024250c7220 */ /* 0x000fe20000410000 */
[----:B------:R-:W-:Y:S02]  /*8a30*/  IMAD.U32 R33, R9, 0x10000, RZ ;  /* 0x0001000009217824 */ /* 0x000fe400078e00ff */
[----:B------:R-:W-:Y:S01]  /*8a40*/  FMUL.FTZ R37, R37, R32 ;  /* 0x0000002025257220 */ /* 0x000fe20000410000 */
[----:B------:R-:W-:Y:S01]  /*8a50*/  LOP3.LUT R54, R54, 0xffff0000, RZ, 0xc0, !PT ;  /* 0xffff000036367812 */ /* 0x000fe200078ec0ff */
[----:B------:R-:W-:Y:S01]  /*8a60*/  FFMA.FTZ R52, R8, R47, -R49 ;  /* 0x0000002f08347223 */ /* 0x000fe20000010831 */
[----:B------:R-:W-:Y:S01]  /*8a70*/  LOP3.LUT R48, R48, 0xffff0000, RZ, 0xc0, !PT ;  /* 0xffff000030307812 */ /* 0x000fe200078ec0ff */
[----:B------:R-:W-:Y:S01]  /*8a80*/  FFMA.FTZ R36, R33, R36, R37 ;  /* 0x0000002421247223 */ /* 0x000fe20000010025 */
[----:B------:R-:W-:Y:S01]  /*8a90*/  LOP3.LUT R9, R9, 0xffff0000, RZ, 0xc0, !PT ;  /* 0xffff000009097812 */ /* 0x000fe200078ec0ff */
[----:B------:R-:W-:-:S02]  /*8aa0*/  IMAD.U32 R38, R14, 0x10000, RZ ;  /* 0x000100000e267824 */ /* 0x000fc400078e00ff */
[----:B------:R-:W-:Y:S01]  /*8ab0*/  FFMA.FTZ R58, R8, R55, R53 ;  /* 0x00000037083a7223 */ /* 0x000fe20000010035 */
[----:B------:R-:W-:Y:S01]  /*8ac0*/  FFMA.FTZ R47, R33, R32, -R12 ;  /* 0x00000020212f7223 */ /* 0x000fe2000001080c */
[----:B------:R-:W-:Y:S02]  /*8ad0*/  IMAD.U32 R37, R56, 0x10000, RZ ;  /* 0x0001000038257824 */ /* 0x000fe400078e00ff */
[C---:B------:R-:W-:Y:S01]  /*8ae0*/  FMUL.FTZ R8, R13.reuse, R54 ;  /* 0x000000360d087220 */ /* 0x040fe20000410000 */
[----:B------:R-:W-:Y:S02]  /*8af0*/  IMAD.U32 R33, R50, 0x10000, RZ ;  /* 0x0001000032217824 */ /* 0x000fe400078e00ff */
[----:B------:R-:W-:Y:S01]  /*8b00*/  FMUL.FTZ R32, R13, R48 ;  /* 0x000000300d207220 */ /* 0x000fe20000410000 */
[----:B------:R-:W-:Y:S02]  /*8b10*/  IMAD.U32 R39, R15, 0x10000, RZ ;  /* 0x000100000f277824 */ /* 0x000fe400078e00ff */
[----:B------:R-:W-:Y:S01]  /*8b20*/  FMUL.FTZ R13, R38, R37 ;  /* 0x00000025260d7220 */ /* 0x000fe20000410000 */
[----:B------:R-:W-:-:S02]  /*8b30*/  IMAD.U32 R12, R57, 0x10000, RZ ;  /* 0x00010000390c7824 */ /* 0x000fc400078e00ff */
[C---:B------:R-:W-:Y:S01]  /*8b40*/  FFMA.FTZ R48, R9.reuse, R48, -R8 ;  /* 0x0000003009307223 */ /* 0x040fe20000010808 */
[----:B------:R-:W-:Y:S02]  /*8b50*/  IMAD.U32 R34, R10, 0x10000, RZ ;  /* 0x000100000a227824 */ /* 0x000fe400078e00ff */
[-C--:B------:R-:W-:Y:S01]  /*8b60*/  FMUL.FTZ R38, R38, R33.reuse ;  /* 0x0000002126267220 */ /* 0x080fe20000410000 */
[----:B------:R-:W-:Y:S01]  /*8b70*/  FFMA.FTZ R49, R9, R54, R32 ;  /* 0x0000003609317223 */ /* 0x000fe20000010020 */
[----:B------:R-:W-:Y:S02]  /*8b80*/  IMAD.U32 R35, R11, 0x10000, RZ ;  /* 0x000100000b237824 */ /* 0x000fe400078e00ff */
[----:B------:R-:W-:Y:S01]  /*8b90*/  FMUL.FTZ R32, R39, R12 ;  /* 0x0000000c27207220 */ /* 0x000fe20000410000 */
[----:B------:R-:W-:Y:S02]  /*8ba0*/  IMAD.U32 R8, R51, 0x10000, RZ ;  /* 0x0001000033087824 */ /* 0x000fe400078e00ff */
[C---:B------:R-:W-:Y:S01]  /*8bb0*/  FFMA.FTZ R33, R34.reuse, R33, -R13 ;  /* 0x0000002122217223 */ /* 0x040fe2000001080d */
[----:B------:R-:W-:Y:S01]  /*8bc0*/  FFMA.FTZ R38, R34, R37, R38 ;  /* 0x0000002522267223 */ /* 0x000fe20000010026 */
[----:B------:R-:W-:Y:S01]  /*8bd0*/  LOP3.LUT R14, R14, 0xffff0000, RZ, 0xc0, !PT ;  /* 0xffff00000e0e7812 */ /* 0x000fe200078ec0ff */
[-C--:B------:R-:W-:Y:S01]  /*8be0*/  FMUL.FTZ R54, R39, R8.reuse ;  /* 0x0000000827367220 */ /* 0x080fe20000410000 */
[----:B------:R-:W-:Y:S01]  /*8bf0*/  FFMA.FTZ R34, R35, R8, -R32 ;  /* 0x0000000823227223 */ /* 0x000fe20000010820 */
[----:B------:R-:W-:-:S02]  /*8c00*/  LOP3.LUT R13, R56, 0xffff0000, RZ, 0xc0, !PT ;  /* 0xffff0000380d7812 */ /* 0x000fc400078ec0ff */
[----:B------:R-:W-:Y:S01]  /*8c10*/  LOP3.LUT R15, R15, 0xffff0000, RZ, 0xc0, !PT ;  /* 0xffff00000f0f7812 */ /* 0x000fe200078ec0ff */
[----:B------:R-:W-:Y:S01]  /*8c20*/  FFMA.FTZ R54, R35, R12, R54 ;  /* 0x0000000c23367223 */ /* 0x000fe20000010036 */
[----:B------:R-:W-:Y:S01]  /*8c30*/  LOP3.LUT R9, R50, 0xffff0000, RZ, 0xc0, !PT ;  /* 0xffff000032097812 */ /* 0x000fe200078ec0ff */
[C---:B------:R-:W-:Y:S01]  /*8c40*/  FMUL.FTZ R35, R14.reuse, R13 ;  /* 0x0000000d0e237220 */ /* 0x040fe20000410000 */
[----:B------:R-:W-:Y:S02]  /*8c50*/  LOP3.LUT R32, R57, 0xffff0000, RZ, 0xc0, !PT ;  /* 0xffff000039207812 */ /* 0x000fe400078ec0ff */
[----:B------:R-:W-:Y:S01]  /*8c60*/  LOP3.LUT R8, R51, 0xffff0000, RZ, 0xc0, !PT ;  /* 0xffff000033087812 */ /* 0x000fe200078ec0ff */
[----:B------:R-:W-:Y:S01]  /*8c70*/  FMUL.FTZ R12, R14, R9 ;  /* 0x000000090e0c7220 */ /* 0x000fe20000410000 */
[----:B------:R-:W-:Y:S01]  /*8c80*/  LOP3.LUT R10, R10, 0xffff0000, RZ, 0xc0, !PT ;  /* 0xffff00000a0a7812 */ /* 0x000fe200078ec0ff */
[----:B------:R-:W-:Y:S01]  /*8c90*/  FMUL.FTZ R50, R15, R32 ;  /* 0x000000200f327220 */ /* 0x000fe20000410000 */
[----:B------:R-:W-:Y:S01]  /*8ca0*/  LOP3.LUT R11, R11, 0xffff0000, RZ, 0xc0, !PT ;  /* 0xffff00000b0b7812 */ /* 0x000fe200078ec0ff */
[----:B------:R-:W-:-:S02]  /*8cb0*/  FMUL.FTZ R37, R15, R8 ;  /* 0x000000080f257220 */ /* 0x000fc40000410000 */
[C---:B------:R-:W-:Y:S01]  /*8cc0*/  FFMA.FTZ R14, R10.reuse, R9, -R35 ;  /* 0x000000090a0e7223 */ /* 0x040fe20000010823 */
[----:B------:R-:W-:Y:S01]  /*8cd0*/  FFMA.FTZ R15, R10, R13, R12 ;  /* 0x0000000d0a0f7223 */ /* 0x000fe2000001000c */
[C---:B------:R-:W-:Y:S01]  /*8ce0*/  FFMA.FTZ R35, R11.reuse, R8, -R50 ;  /* 0x000000080b237223 */ /* 0x040fe20000010832 */
[----:B------:R-:W-:Y:S01]  /*8cf0*/  FFMA.FTZ R37, R11, R32, R37 ;  /* 0x000000200b257223 */ /* 0x000fe20000010025 */
[----:B------:R-:W-:Y:S02]  /*8d00*/  F2FP.BF16.F32.PACK_AB R8, R52, R59 ;  /* 0x0000003b3408723e */ /* 0x000fe400000010ff */
[----:B------:R-:W-:Y:S02]  /*8d10*/  F2FP.BF16.F32.PACK_AB R10, R14, R33 ;  /* 0x000000210e0a723e */ /* 0x000fe400000010ff */
[----:B------:R-:W-:Y:S02]  /*8d20*/  F2FP.BF16.F32.PACK_AB R9, R48, R47 ;  /* 0x0000002f3009723e */ /* 0x000fe400000010ff */
[----:B------:R-:W-:-:S02]  /*8d30*/  F2FP.BF16.F32.PACK_AB R14, R15, R38 ;  /* 0x000000260f0e723e */ /* 0x000fc400000010ff */
[----:B------:R-:W-:Y:S02]  /*8d40*/  F2FP.BF16.F32.PACK_AB R11, R35, R34 ;  /* 0x00000022230b723e */ /* 0x000fe400000010ff */
[----:B------:R-:W-:Y:S02]  /*8d50*/  F2FP.BF16.F32.PACK_AB R12, R58, R61 ;  /* 0x0000003d3a0c723e */ /* 0x000fe400000010ff */
[----:B------:R-:W-:Y:S01]  /*8d60*/  F2FP.BF16.F32.PACK_AB R13, R49, R36 ;  /* 0x00000024310d723e */ /* 0x000fe200000010ff */
[----:B------:R1:W-:Y:S01]  /*8d70*/  STS.128 [R45+0x8400], R8 ;  /* 0x008400082d007388 */ /* 0x0003e20000000c00 */
[----:B------:R-:W-:-:S05]  /*8d80*/  F2FP.BF16.F32.PACK_AB R15, R37, R54 ;  /* 0x00000036250f723e */ /* 0x000fca00000010ff */
[----:B------:R1:W-:Y:S02]  /*8d90*/  STS.128 [R46+0x8400], R12 ;  /* 0x0084000c2e007388 */ /* 0x0003e40000000c00 */
.L_x_1218:
[----:B------:R-:W-:Y:S05]  /*8da0*/  BSYNC B1 ;  /* 0x0000000000017941 */ /* 0x000fea0003800000 */
.L_x_1217:
[----:B------:R-:W-:Y:S02]  /*8db0*/  PRMT R0, R0, 0x5410, R41 ;  /* 0x0000541000007816 */ /* 0x000fe40000000029 */
[----:B------:R-:W-:Y:S01]  /*8dc0*/  PRMT R3, R3, 0x5410, R42 ;  /* 0x0000541003037816 */ /* 0x000fe2000000002a */
[----:B------:R-:W-:Y:S06]  /*8dd0*/  @P0 BRA `(.L_x_1204) ;  /* 0x00000004009c0947 */ /* 0x000fec0003800000 */
[----:B-1----:R-:W2:Y:S01]  /*8de0*/  LDL R10, [R1+0x2c] ;  /* 0x00002c00010a7983 */ /* 0x002ea20000100800 */
[----:B------:R-:W-:-:S03]  /*8df0*/  VIADD R8, R17, 0x60 ;  /* 0x0000006011087836 */ /* 0x000fc60000000000 */
[----:B------:R-:W3:Y:S01]  /*8e00*/  LDL R36, [R1+0x40] ;  /* 0x0000400001247983 */ /* 0x000ee20000100800 */
[----:B0-----:R-:W-:Y:S02]  /*8e10*/  IMAD.SHL.U32 R9, R8, 0x40, RZ ;  /* 0x0000004008097824 */ /* 0x001fe400078e00ff */
[----:B------:R-:W-:-:S03]  /*8e20*/  IMAD.IADD R8, R26, 0x1, R21 ;  /* 0x000000011a087824 */ /* 0x000fc600078e0215 */
[----:B------:R-:W-:-:S04]  /*8e30*/  LOP3.LUT R9, R9, 0x1c0, RZ, 0xc0, !PT ;  /* 0x000001c009097812 */ /* 0x000fc800078ec0ff */
[----:B------:R-:W-:Y:S02]  /*8e40*/  LOP3.LUT R8, R9, 0x38, R8, 0xf8, !PT ;  /* 0x0000003809087812 */ /* 0x000fe400078ef808 */
[----:B------:R-:W-:-:S04]  /*8e50*/  SHF.R.U32.HI R9, RZ, 0x3, R9 ;  /* 0x00000003ff097819 */ /* 0x000fc80000011609 */
[----:B------:R-:W-:Y:S02]  /*8e60*/  LOP3.LUT R8, R8, R9, RZ, 0x3c, !PT ;  /* 0x0000000908087212 */ /* 0x000fe400078e3cff */
[--C-:B------:R-:W-:Y:S02]  /*8e70*/  SHF.R.U64 R27, R28, 0x10, R29.reuse ;  /* 0x000000101c1b7819 */ /* 0x100fe4000000121d */
[----:B------:R-:W-:Y:S02]  /*8e80*/  SHF.R.U32.HI R28, RZ, 0x10, R29 ;  /* 0x00000010ff1c7819 */ /* 0x000fe4000001161d */
[----:B------:R-:W-:Y:S02]  /*8e90*/  SHF.R.U32.HI R29, RZ, 0x10, R31 ;  /* 0x00000010ff1d7819 */ /* 0x000fe4000001161f */
[----:B------:R-:W-:Y:S02]  /*8ea0*/  SHF.R.U64 R4, R4, 0x10, R5 ;  /* 0x0000001004047819 */ /* 0x000fe40000001205 */
[----:B------:R-:W-:-:S02]  /*8eb0*/  SHF.R.U64 R26, R30, 0x10, R31 ;  /* 0x000000101e1a7819 */ /* 0x000fc4000000121f */
[----:B------:R-:W-:Y:S02]  /*8ec0*/  SHF.R.U32.HI R31, RZ, 0x10, R5 ;  /* 0x00000010ff1f7819 */ /* 0x000fe40000011605 */
[--C-:B------:R-:W-:Y:S02]  /*8ed0*/  SHF.R.U64 R32, R6, 0x10, R7.reuse ;  /* 0x0000001006207819 */ /* 0x100fe40000001207 */
[----:B------:R-:W-:Y:S02]  /*8ee0*/  SHF.R.U32.HI R34, RZ, 0x10, R7 ;  /* 0x00000010ff227819 */ /* 0x000fe40000011607 */
[----:B------:R-:W-:Y:S02]  /*8ef0*/  PRMT R43, R43, 0x5410, R28 ;  /* 0x000054102b2b7816 */ /* 0x000fe4000000001c */
[----:B------:R-:W-:Y:S02]  /*8f00*/  PRMT R28, R20, 0x5410, R29 ;  /* 0x00005410141c7816 */ /* 0x000fe4000000001d */
[----:B------:R-:W-:-:S02]  /*8f10*/  PRMT R29, R3, 0x5410, R4 ;  /* 0x00005410031d7816 */ /* 0x000fc40000000004 */
[C---:B------:R-:W-:Y:S02]  /*8f20*/  PRMT R31, R0.reuse, 0x5410, R31 ;  /* 0x00005410001f7816 */ /* 0x040fe4000000001f */
[----:B------:R-:W-:Y:S02]  /*8f30*/  PRMT R32, R0, 0x5432, R32 ;  /* 0x0000543200207816 */ /* 0x000fe40000000020 */
[----:B------:R-:W-:Y:S02]  /*8f40*/  PRMT R34, R3, 0x5432, R34 ;  /* 0x0000543203227816 */ /* 0x000fe40000000022 */
[----:B------:R-:W-:Y:S01]  /*8f50*/  PRMT R44, R44, 0x5410, R27 ;  /* 0x000054102c2c7816 */ /* 0x000fe2000000001b */
[----:B------:R-:W-:Y:S01]  /*8f60*/  IMAD.U32 R30, R29, 0x10000, RZ ;  /* 0x000100001d1e7824 */ /* 0x000fe200078e00ff */
[----:B------:R-:W-:-:S03]  /*8f70*/  PRMT R27, R23, 0x5410, R26 ;  /* 0x00005410171b7816 */ /* 0x000fc6000000001a */
[C---:B------:R-:W-:Y:S02]  /*8f80*/  IMAD.U32 R26, R44.reuse, 0x10000, RZ ;  /* 0x000100002c1a7824 */ /* 0x040fe400078e00ff */
[C---:B------:R-:W-:Y:S01]  /*8f90*/  IMAD.U32 R33, R31.reuse, 0x10000, RZ ;  /* 0x000100001f217824 */ /* 0x040fe200078e00ff */
[----:B------:R-:W-:Y:S02]  /*8fa0*/  LOP3.LUT R44, R44, 0xffff0000, RZ, 0xc0, !PT ;  /* 0xffff00002c2c7812 */ /* 0x000fe400078ec0ff */
[----:B------:R-:W-:Y:S01]  /*8fb0*/  LOP3.LUT R31, R31, 0xffff0000, RZ, 0xc0, !PT ;  /* 0xffff00001f1f7812 */ /* 0x000fe200078ec0ff */
[----:B--2---:R-:W-:-:S04]  /*8fc0*/  IMAD.IADD R13, R10, 0x1, R8 ;  /* 0x000000010a0d7824 */ /* 0x004fc800078e0208 */
[----:B------:R-:W-:Y:S01]  /*8fd0*/  IMAD R21, R13, 0x2, R2 ;  /* 0x000000020d157824 */ /* 0x000fe200078e0202 */
[----:B---3--:R-:W0:Y:S04]  /*8fe0*/  LDS.128 R8, [R36+0x8400] ;  /* 0x0084000024087984 */ /* 0x008e280000000c00 */
[----:B------:R-:W1:Y:S01]  /*8ff0*/  LDS.128 R12, [R21+0x8400] ;  /* 0x00840000150c7984 */ /* 0x000e620000000c00 */
[C---:B0-----:R-:W-:Y:S01]  /*9000*/  IMAD.U32 R0, R8.reuse, 0x10000, RZ ;  /* 0x0001000008007824 */ /* 0x041fe200078e00ff */
[----:B------:R-:W-:Y:S01]  /*9010*/  LOP3.LUT R3, R8, 0xffff0000, RZ, 0xc0, !PT ;  /* 0xffff000008037812 */ /* 0x000fe200078ec0ff */
[C---:B------:R-:W-:Y:S01]  /*9020*/  IMAD.U32 R4, R9.reuse, 0x10000, RZ ;  /* 0x0001000009047824 */ /* 0x040fe200078e00ff */
[----:B------:R-:W-:Y:S01]  /*9030*/  LOP3.LUT R8, R9, 0xffff0000, RZ, 0xc0, !PT ;  /* 0xffff000009087812 */ /* 0x000fe200078ec0ff */
[----:B-1----:R-:W-:-:S04]  /*9040*/  IMAD.U32 R9, R12, 0x10000, RZ ;  /* 0x000100000c097824 */ /* 0x002fc800078e00ff */
[C---:B------:R-:W-:Y:S01]  /*9050*/  FMUL.FTZ R35, R9.reuse, R30 ;  /* 0x0000001e09237220 */ /* 0x040fe20000410000 */
[-C--:B------:R-:W-:Y:S01]  /*9060*/  FMUL.FTZ R37, R9, R26.reuse ;  /* 0x0000001a09257220 */ /* 0x080fe20000410000 */
[----:B------:R-:W-:Y:S02]  /*9070*/  IMAD.U32 R20, R13, 0x10000, RZ ;  /* 0x000100000d147824 */ /* 0x000fe400078e00ff */
[----:B------:R-:W-:Y:S01]  /*9080*/  FFMA.FTZ R35, R0, R26, -R35 ;  /* 0x0000001a00237223 */ /* 0x000fe20000010823 */
[----:B------:R-:W-:Y:S02]  /*9090*/  IMAD.U32 R9, R43, 0x10000, RZ ;  /* 0x000100002b097824 */ /* 0x000fe400078e00ff */
[----:B------:R-:W-:Y:S02]  /*90a0*/  IMAD.U32 R23, R15, 0x10000, RZ ;  /* 0x000100000f177824 */ /* 0x000fe400078e00ff */
[----:B------:R-:W-:Y:S01]  /*90b0*/  IMAD.U32 R26, R34, 0x10000, RZ ;  /* 0x00010000221a7824 */ /* 0x000fe200078e00ff */
[C---:B------:R-:W-:Y:S01]  /*90c0*/  LOP3.LUT R6, R10.reuse, 0xffff0000, RZ, 0xc0, !PT ;  /* 0xffff00000a067812 */ /* 0x040fe200078ec0ff */
[----:B------:R-:W-:-:S02]  /*90d0*/  IMAD.U32 R5, R10, 0x10000, RZ ;  /* 0x000100000a057824 */ /* 0x000fc400078e00ff */
[----:B------:R-:W-:Y:S01]  /*90e0*/  FFMA.FTZ R37, R0, R30, R37 ;  /* 0x0000001e00257223 */ /* 0x000fe20000010025 */
[C---:B------:R-:W-:Y:S01]  /*90f0*/  IMAD.U32 R7, R11.reuse, 0x10000, RZ ;  /* 0x000100000b077824 */ /* 0x040fe200078e00ff */
[----:B------:R-:W-:Y:S01]  /*9100*/  LOP3.LUT R10, R11, 0xffff0000, RZ, 0xc0, !PT ;  /* 0xffff00000b0a7812 */ /* 0x000fe200078ec0ff */
[----:B------:R-:W-:Y:S01]  /*9110*/  FMUL.FTZ R39, R20, R33 ;  /* 0x0000002114277220 */ /* 0x000fe20000410000 */
[----:B------:R-:W-:Y:S02]  /*9120*/  IMAD.U32 R0, R28, 0x10000, RZ ;  /* 0x000100001c007824 */ /* 0x000fe400078e00ff */
[-C--:B------:R-:W-:Y:S01]  /*9130*/  FMUL.FTZ R41, R20, R9.reuse ;  /* 0x0000000914297220 */ /* 0x080fe20000410000 */
[----:B------:R-:W-:Y:S01]  /*9140*/  LOP3.LUT R11, R12, 0xffff0000, RZ, 0xc0, !PT ;  /* 0xffff00000c0b7812 */ /* 0x000fe200078ec0ff */
[----:B------:R-:W-:Y:S01]  /*9150*/  FMUL.FTZ R30, R23, R26 ;  /* 0x0000001a171e7220 */ /* 0x000fe20000410000 */
[----:B------:R-:W-:Y:S01]  /*9160*/  LOP3.LUT R20, R29, 0xffff0000, RZ, 0xc0, !PT ;  /* 0xffff00001d147812 */ /* 0x000fe200078ec0ff */
[-C--:B------:R-:W-:Y:S01]  /*9170*/  FMUL.FTZ R29, R23, R0.reuse ;  /* 0x00000000171d7220 */ /* 0x080fe20000410000 */
[----:B------:R-:W-:Y:S01]  /*9180*/  LOP3.LUT R12, R13, 0xffff0000, RZ, 0xc0, !PT ;  /* 0xffff00000d0c7812 */ /* 0x000fe200078ec0ff */
[----:B------:R-:W-:Y:S01]  /*9190*/  FFMA.FTZ R23, R7, R0, -R30 ;  /* 0x0000000007177223 */ /* 0x000fe2000001081e */
[----:B------:R-:W-:Y:S01]  /*91a0*/  LOP3.LUT R43, R43, 0xffff0000, RZ, 0xc0, !PT ;  /* 0xffff00002b2b7812 */ /* 0x000fe200078ec0ff */
[----:B------:R-:W-:Y:S01]  /*91b0*/  FMUL.FTZ R0, R11, R20 ;  /* 0x000000140b007220 */ /* 0x000fe20000410000 */
[C---:B------:R-:W-:Y:S01]  /*91c0*/  FFMA.FTZ R39, R4.reuse, R9, -R39 ;  /* 0x0000000904277223 */ /* 0x040fe20000010827 */
[----:B------:R-:W-:Y:S01]  /*91d0*/  FFMA.FTZ R29, R7, R26, R29 ;  /* 0x0000001a071d7223 */ /* 0x000fe2000001001d */
[----:B------:R-:W-:Y:S01]  /*91e0*/  FFMA.FTZ R9, R4, R33, R41 ;  /* 0x0000002104097223 */ /* 0x000fe20000010029 */
[----:B------:R-:W-:Y:S01]  /*91f0*/  FMUL.FTZ R26, R11, R44 ;  /* 0x0000002c0b1a7220 */ /* 0x000fe20000410000 */
[----:B------:R-:W-:-:S02]  /*9200*/  IMAD.U32 R13, R14, 0x10000, RZ ;  /* 0x000100000e0d7824 */ /* 0x000fc400078e00ff */
[----:B------:R-:W-:Y:S01]  /*9210*/  FFMA.FTZ R44, R3, R44, -R0 ;  /* 0x0000002c032c7223 */ /* 0x000fe20000010800 */
[----:B------:R-:W-:Y:S02]  /*9220*/  IMAD.U32 R4, R32, 0x10000, RZ ;  /* 0x0001000020047824 */ /* 0x000fe400078e00ff */
[C---:B------:R-:W-:Y:S01]  /*9230*/  FMUL.FTZ R7, R12.reuse, R31 ;  /* 0x0000001f0c077220 */ /* 0x040fe20000410000 */
[-C--:B------:R-:W-:Y:S01]  /*9240*/  FMUL.FTZ R30, R12, R43.reuse ;  /* 0x0000002b0c1e7220 */ /* 0x080fe20000410000 */
[----:B------:R-:W-:Y:S02]  /*9250*/  IMAD.U32 R0, R27, 0x10000, RZ ;  /* 0x000100001b007824 */ /* 0x000fe400078e00ff */
[----:B------:R-:W-:Y:S01]  /*9260*/  FFMA.FTZ R26, R3, R20, R26 ;  /* 0x00000014031a7223 */ /* 0x000fe2000001001a */
[C---:B------:R-:W-:Y:S01]  /*9270*/  FMUL.FTZ R20, R13.reuse, R4 ;  /* 0x000000040d147220 */ /* 0x040fe20000410000 */
[C---:B------:R-:W-:Y:S01]  /*9280*/  FFMA.FTZ R12, R8.reuse, R43, -R7 ;  /* 0x0000002b080c7223 */ /* 0x040fe20000010807 */
[----:B------:R-:W-:Y:S01]  /*9290*/  FFMA.FTZ R30, R8, R31, R30 ;  /* 0x0000001f081e7223 */ /* 0x000fe2000001001e */
[----:B------:R-:W-:Y:S01]  /*92a0*/  LOP3.LUT R14, R14, 0xffff0000, RZ, 0xc0, !PT ;  /* 0xffff00000e0e7812 */ /* 0x000fe200078ec0ff */
[----:B------:R-:W-:Y:S01]  /*92b0*/  FMUL.FTZ R8, R13, R0 ;  /* 0x000000000d087220 */ /* 0x000fe20000410000 */
[----:B------:R-:W-:-:S02]  /*92c0*/  LOP3.LUT R15, R15, 0xffff0000, RZ, 0xc0, !PT ;  /* 0xffff00000f0f7812 */ /* 0x000fc400078ec0ff */
[----:B------:R-:W-:Y:S02]  /*92d0*/  LOP3.LUT R3, R32, 0xffff0000, RZ, 0xc0, !PT ;  /* 0xffff000020037812 */ /* 0x000fe400078ec0ff */
[----:B------:R-:W-:Y:S02]  /*92e0*/  LOP3.LUT R34, R34, 0xffff0000, RZ, 0xc0, !PT ;  /* 0xffff000022227812 */ /* 0x000fe400078ec0ff */
[----:B------:R-:W-:Y:S02]  /*92f0*/  LOP3.LUT R27, R27, 0xffff0000, RZ, 0xc0, !PT ;  /* 0xffff00001b1b7812 */ /* 0x000fe400078ec0ff */
[----:B------:R-:W-:Y:S01]  /*9300*/  LOP3.LUT R28, R28, 0xffff0000, RZ, 0xc0, !PT ;  /* 0xffff00001c1c7812 */ /* 0x000fe200078ec0ff */
[C---:B------:R-:W-:Y:S01]  /*9310*/  FFMA.FTZ R20, R5.reuse, R0, -R20 ;  /* 0x0000000005147223 */ /* 0x040fe20000010814 */
[----:B------:R-:W-:Y:S01]  /*9320*/  FFMA.FTZ R0, R5, R4, R8 ;  /* 0x0000000405007223 */ /* 0x000fe20000010008 */
[C---:B------:R-:W-:Y:S01]  /*9330*/  FMUL.FTZ R5, R14.reuse, R3 ;  /* 0x000000030e057220 */ /* 0x040fe20000410000 */
[C---:B------:R-:W-:Y:S01]  /*9340*/  FMUL.FTZ R7, R15.reuse, R34 ;  /* 0x000000220f077220 */ /* 0x040fe20000410000 */
[-C--:B------:R-:W-:Y:S01]  /*9350*/  FMUL.FTZ R14, R14, R27.reuse ;  /* 0x0000001b0e0e7220 */ /* 0x080fe20000410000 */
[-C--:B------:R-:W-:Y:S01]  /*9360*/  FMUL.FTZ R15, R15, R28.reuse ;  /* 0x0000001c0f0f7220 */ /* 0x080fe20000410000 */
[----:B------:R-:W-:Y:S01]  /*9370*/  FFMA.FTZ R27, R6, R27, -R5 ;  /* 0x0000001b061b7223 */ /* 0x000fe20000010805 */
[----:B------:R-:W-:Y:S01]  /*9380*/  FFMA.FTZ R28, R10, R28, -R7 ;  /* 0x0000001c0a1c7223 */ /* 0x000fe20000010807 */
[----:B------:R-:W-:Y:S01]  /*9390*/  FFMA.FTZ R3, R6, R3, R14 ;  /* 0x0000000306037223 */ /* 0x000fe2000001000e */
[----:B------:R-:W-:Y:S01]  /*93a0*/  FFMA.FTZ R34, R10, R34, R15 ;  /* 0x000000220a227223 */ /* 0x000fe2000001000f */
        /* <DEDUP_REMOVED lines=8> */
[----:B------:R4:W-:Y:S04]  /*9430*/  STS.128 [R36+0x8400], R4 ;  /* 0x0084000424007388 */ /* 0x0009e80000000c00 */
[----:B------:R4:W-:Y:S02]  /*9440*/  STS.128 [R21+0x8400], R8 ;  /* 0x0084000815007388 */ /* 0x0009e40000000c00 */
.L_x_1204:
[----:B------:R-:W-:Y:S05]  /*9450*/  BSYNC B0 ;  /* 0x0000000000007941 */ /* 0x000fea0003800000 */
.L_x_1184:
[----:B------:R-:W-:Y:S01]  /*9460*/  @!PT LDS RZ, [RZ] ;  /* 0x00000000fffff984 */ /* 0x000fe20000000800 */
[----:B------:R-:W-:Y:S01]  /*9470*/  @!PT LDS RZ, [RZ] ;  /* 0x00000000fffff984 */ /* 0x000fe20000000800 */
[----:B------:R-:W-:Y:S01]  /*9480*/  @!PT LDS RZ, [RZ] ;  /* 0x00000000fffff984 */ /* 0x000fe20000000800 */
[----:B------:R-:W-:Y:S01]  /*9490*/  @!PT LDS RZ, [RZ] ;  /* 0x00000000fffff984 */ /* 0x000fe20000000800 */
[----:B------:R5:W-:Y:S06]  /*94a0*/  MEMBAR.ALL.CTA ;  /* 0x0000000000007992 */ /* 0x000bec0000008000 */
[----:B-----5:R-:W5:Y:S01]  /*94b0*/  FENCE.VIEW.ASYNC.S ;  /* 0x00000000000073c6 */ /* 0x020f620000000000 */
[----:B------:R-:W-:Y:S05]  /*94c0*/  WARPSYNC.ALL ;  /* 0x0000000000007948 */ /* 0x000fea0003800000 */
[----:B-----5:R-:W-:Y:S06]  /*94d0*/  BAR.SYNC.DEFER_BLOCKING 0xd, 0x180 ;  /* 0x0346000000007b1d */ /* 0x020fec0000010000 */
.L_x_1181:
[----:B--23--:R-:W-:-:S05]  /*94e0*/  IMAD.U32 R0, RZ, RZ, UR37 ;  /* 0x00000025ff007e24 */ /* 0x00cfca000f8e00ff */
[----:B------:R-:W-:-:S13]  /*94f0*/  ISETP.NE.AND P0, PT, R0, 0x3, PT ;  /* 0x000000030000780c */ /* 0x000fda0003f05270 */
[----:B------:R-:W-:Y:S05]  /*9500*/  @!P0 BRA `(.L_x_1219) ;  /* 0x0000000000048947 */ /* 0x000fea0003800000 */
[----:B------:R-:W-:Y:S01]  /*9510*/  BPT.TRAP 0x1 ;  /* 0x000000040000795c */ /* 0x000fe20000300000 */
.L_x_1219:
[----:B01--4-:R-:W-:Y:S01]  /*9520*/  IMAD R7, R16, 0x8, R2 ;  /* 0x0000000810077824 */ /* 0x013fe200078e0202 */
[----:B------:R-:W-:-:S04]  /*9530*/  SHF.L.U32 R0, R19, 0x1f, RZ ;  /* 0x0000001f13007819 */ /* 0x000fc800000006ff */
[----:B------:R0:W1:Y:S01]  /*9540*/  SYNCS.PHASECHK.TRANS64.TRYWAIT P2, [R7+URZ+0x16830], R0 ;  /* 0x01683000070075a7 */ /* 0x000062000804017f */
[----:B------:R-:W-:Y:S05]  /*9550*/  @!P0 BRA `(.L_x_1220) ;  /* 0x0000000000048947 */ /* 0x000fea0003800000 */
[----:B------:R-:W-:Y:S01]  /*9560*/  BPT.TRAP 0x1 ;  /* 0x000000040000795c */ /* 0x000fe20000300000 */
.L_x_1220:
[----:B------:R-:W2:Y:S01]  /*9570*/  S2R R3, SR_TID.X ;  /* 0x0000000000037919 */ /* 0x000ea20000002100 */
[----:B------:R-:W-:Y:S01]  /*9580*/  LOP3.LUT R40, R40, 0xffffff80, RZ, 0xc0, !PT ;  /* 0xffffff8028287812 */ /* 0x000fe200078ec0ff */
[----:B------:R-:W3:Y:S01]  /*9590*/  S2R R8, SR_TID.X ;  /* 0x0000000000087919 */ /* 0x000ee20000002100 */
[----:B--2---:R-:W-:-:S04]  /*95a0*/  VIADD R3, R3, 0xffffff80 ;  /* 0xffffff8003037836 */ /* 0x004fc80000000000 */
[----:B------:R-:W-:Y:S01]  /*95b0*/  IMAD.IADD R40, R3, 0x1, -R40 ;  /* 0x0000000103287824 */ /* 0x000fe200078e0a28 */
[----:B---3--:R-:W-:-:S04]  /*95c0*/  LOP3.LUT R8, R8, 0x7f, RZ, 0xc0, !PT ;  /* 0x0000007f08087812 */ /* 0x008fc800078ec0ff */
[----:B------:R-:W-:Y:S02]  /*95d0*/  SHF.R.S32.HI R5, RZ, 0x1f, R40 ;  /* 0x0000001fff057819 */ /* 0x000fe40000011428 */
[----:B------:R-:W-:Y:S02]  /*95e0*/  ISETP.NE.AND P1, PT, R8, RZ, PT ;  /* 0x000000ff0800720c */ /* 0x000fe40003f25270 */
[CC--:B------:R-:W-:Y:S02]  /*95f0*/  LEA.HI R3, R5.reuse, R40.reuse, RZ, 0x2 ;  /* 0x0000002805037211 */ /* 0x0c0fe400078f10ff */
[----:B------:R-:W-:Y:S02]  /*9600*/  LEA.HI R5, R5, R40, RZ, 0x5 ;  /* 0x0000002805057211 */ /* 0x000fe400078f28ff */
[--C-:B------:R-:W-:Y:S02]  /*9610*/  SHF.R.S32.HI R4, RZ, 0x2, R3.reuse ;  /* 0x00000002ff047819 */ /* 0x100fe40000011403 */
[----:B------:R-:W-:-:S02]  /*9620*/  SHF.R.S32.HI R3, RZ, 0x1f, R3 ;  /* 0x0000001fff037819 */ /* 0x000fc40000011403 */
[----:B------:R-:W-:Y:S02]  /*9630*/  SHF.R.S32.HI R5, RZ, 0x5, R5 ;  /* 0x00000005ff057819 */ /* 0x000fe40000011405 */
[----:B------:R-:W-:Y:S01]  /*9640*/  LEA.HI R6, R3, R4, RZ, 0x3 ;  /* 0x0000000403067211 */ /* 0x000fe200078f18ff */
[----:B------:R-:W-:-:S03]  /*9650*/  IMAD.HI R3, R24, 0x55555556, RZ ;  /* 0x5555555618037827 */ /* 0x000fc600078e02ff */
[----:B------:R-:W-:Y:S02]  /*9660*/  LOP3.LUT R9, R6, 0xfffffff8, RZ, 0xc0, !PT ;  /* 0xfffffff806097812 */ /* 0x000fe400078ec0ff */
[----:B------:R-:W-:-:S03]  /*9670*/  LEA.HI R3, R3, R3, RZ, 0x1 ;  /* 0x0000000303037211 */ /* 0x000fc600078f08ff */
[----:B------:R-:W-:Y:S02]  /*9680*/  IMAD.IADD R4, R4, 0x1, -R9 ;  /* 0x0000000104047824 */ /* 0x000fe400078e0a09 */
[----:B------:R-:W-:Y:S02]  /*9690*/  IMAD R3, R3, -0x3, R24 ;  /* 0xfffffffd03037824 */ /* 0x000fe400078e0218 */
[----:B------:R-:W-:Y:S01]  /*96a0*/  IMAD R4, R5, 0x10, R4 ;  /* 0x0000001005047824 */ /* 0x000fe200078e0204 */
[----:B-1----:R-:W-:Y:S06]  /*96b0*/  @P2 BRA `(.L_x_1221) ;  /* 0x0000000000082947 */ /* 0x002fec0003800000 */
[----:B------:R-:W1:Y:S02]  /*96c0*/  SYNCS.PHASECHK.TRANS64.TRYWAIT P2, [R7+URZ+0x16830], R0 ;  /* 0x01683000070075a7 */ /* 0x000e64000804017f */
[----:B-1----:R-:W-:Y:S05]  /*96d0*/  @!P2 BRA `(.L_x_1222) ;  /* 0x0000013400e8a947 */ /* 0x002fea0003800000 */
.L_x_1221:
[----:B------:R-:W-:Y:S05]  /*96e0*/  WARPSYNC.ALL ;  /* 0x0000000000007948 */ /* 0x000fea0003800000 */
[----:B------:R-:W-:Y:S02]  /*96f0*/  IMAD R6, R3, 0x40, R4 ;  /* 0x0000004003067824 */ /* 0x000fe400078e0204 */
[----:B01----:R-:W-:Y:S01]  /*9700*/  VIADD R0, R2, 0xe400 ;  /* 0x0000e40002007836 */ /* 0x003fe20000000000 */
[----:B------:R-:W-:-:S04]  /*9710*/  LOP3.LUT R8, R25, 0x10000, RZ, 0xfc, !PT ;  /* 0x0001000019087812 */ /* 0x000fc800078efcff */
[----:B------:R-:W-:-:S04]  /*9720*/  SHF.R.U32.HI R0, RZ, 0x4, R0 ;  /* 0x00000004ff007819 */ /* 0x000fc80000011600 */
[----:B------:R-:W-:-:S04]  /*9730*/  LOP3.LUT R0, R0, 0x3fff, RZ, 0xc0, !PT ;  /* 0x00003fff00007812 */ /* 0x000fc800078ec0ff */
[----:B------:R-:W-:Y:S01]  /*9740*/  LOP3.LUT R3, R0, 0x10000, RZ, 0xfc, !PT ;  /* 0x0001000000037812 */ /* 0x000fe200078efcff */
[----:B------:R-:W-:Y:S02]  /*9750*/  IMAD.MOV.U32 R9, RZ, RZ, 0x40000040 ;  /* 0x40000040ff097424 */ /* 0x000fe400078e00ff */
[----:B------:R-:W-:Y:S02]  /*9760*/  IMAD.MOV.U32 R5, RZ, RZ, 0x40000040 ;  /* 0x40000040ff057424 */ /* 0x000fe400078e00ff */
[----:B------:R-:W-:Y:S01]  /*9770*/  IMAD R4, R16, 0x400, R3 ;  /* 0x0000040010047824 */ /* 0x000fe200078e0203 */
[C---:B------:R-:W-:Y:S01]  /*9780*/  R2UR UR4, R8.reuse ;  /* 0x00000000080472ca */ /* 0x040fe200000e0000 */
[----:B------:R-:W-:Y:S01]  /*9790*/  WARPGROUP.ARRIVE ;  /* 0x00000000000079c5 */ /* 0x000fe20000000000 */
[----:B------:R-:W-:Y:S01]  /*97a0*/  R2UR UR5, R9 ;  /* 0x00000000090572ca */ /* 0x000fe200000e0000 */
[----:B------:R-:W-:Y:S01]  /*97b0*/  VIADD R156, R8, 0x2 ;  /* 0x00000002089c7836 */ /* 0x000fe20000000000 */
[C---:B------:R-:W-:Y:S01]  /*97c0*/  R2UR UR6, R4.reuse ;  /* 0x00000000040672ca */ /* 0x040fe200000e0000 */
[----:B------:R-:W-:Y:S01]  /*97d0*/  IMAD.MOV.U32 R157, RZ, RZ, 0x40000040 ;  /* 0x40000040ff9d7424 */ /* 0x000fe200078e00ff */
[----:B------:R-:W-:Y:S01]  /*97e0*/  R2UR UR7, R5 ;  /* 0x00000000050772ca */ /* 0x000fe200000e0000 */
[----:B------:R-:W-:Y:S01]  /*97f0*/  IMAD.MOV.U32 R11, RZ, RZ, 0x40000040 ;  /* 0x40000040ff0b7424 */ /* 0x000fe200078e00ff */
[----:B------:R0:W-:Y:S01]  /*9800*/  STL [R1+0x14], R3 ;  /* 0x0000140301007387 */ /* 0x0001e20000100800 */
[----:B------:R-:W-:-:S03]  /*9810*/  VIADD R10, R4, 0x2 ;  /* 0x00000002040a7836 */ /* 0x000fc60000000000 */
[----:B------:R-:W2:Y:S04]  /*9820*/  LDL R91, [R1+0x1c] ;  /* 0x00001c00015b7983 */ /* 0x000ea80000100800 */
[----:B------:R-:W3:Y:S03]  /*9830*/  LDL R92, [R1+0x20] ;  /* 0x00002000015c7983 */ /* 0x000ee60000100800 */
[----:B------:R-:W-:Y:S01]  /*9840*/  HGMMA.64x128x16.F32.BF16 R24, gdesc[UR4], RZ, !UPT, gsb0 ;  /* 0x01e00000041879f0 */ /* 0x000fe2000c0018ff */
[----:B------:R-:W-:Y:S01]  /*9850*/  R2UR UR4, R156 ;  /* 0x000000009c0472ca */ /* 0x000fe200000e0000 */
[----:B------:R-:W4:Y:S01]  /*9860*/  LDL R89, [R1+0x4] ;  /* 0x0000040001597983 */ /* 0x000f220000100800 */
[----:B------:R-:W-:-:S02]  /*9870*/  R2UR UR5, R157 ;  /* 0x000000009d0572ca */ /* 0x000fc400000e0000 */
[----:B------:R-:W-:Y:S02]  /*9880*/  R2UR UR6, R10 ;  /* 0x000000000a0672ca */ /* 0x000fe400000e0000 */
[----:B------:R-:W-:Y:S01]  /*9890*/  R2UR UR7, R11 ;  /* 0x000000000b0772ca */ /* 0x000fe200000e0000 */
[----:B------:R-:W-:Y:S02]  /*98a0*/  VIADD R14, R8, 0x4 ;  /* 0x00000004080e7836 */ /* 0x000fe40000000000 */
[----:B------:R-:W-:Y:S02]  /*98b0*/  VIADD R10, R4, 0x4 ;  /* 0x00000004040a7836 */ /* 0x000fe40000000000 */
[----:B------:R-:W-:Y:S02]  /*98c0*/  IMAD.MOV.U32 R15, RZ, RZ, 0x40000040 ;  /* 0x40000040ff0f7424 */ /* 0x000fe400078e00ff */
[----:B------:R-:W-:Y:S01]  /*98d0*/  IMAD.MOV.U32 R11, RZ, RZ, 0x40000040 ;  /* 0x40000040ff0b7424 */ /* 0x000fe200078e00ff */
[----:B------:R-:W-:-:S02]  /*98e0*/  WARPGROUP.DEPBAR.LE gsb0, 0x0 ;  /* 0x00008000000079c5 */ /* 0x000fc40000010000 */
[----:B------:R-:W-:-:S06]  /*98f0*/  WARPGROUP.ARRIVE ;  /* 0x00000000000079c5 */ /* 0x000fcc0000000000 */
[----:B------:R-:W-:Y:S01]  /*9900*/  HGMMA.64x128x16.F32.BF16 R24, gdesc[UR4], R24, gsb0 ;  /* 0x01e00000041879f0 */ /* 0x000fe20008001818 */
        /* <DEDUP_REMOVED lines=10> */
[----:B------:R-:W-:Y:S01]  /*99b0*/  HGMMA.64x128x16.F32.BF16 R24, gdesc[UR4], R24, gsb0 ;  /* 0x01e00000041879f0 */ /* 0x000fe20008001818 */
[----:B------:R-:W-:Y:S02]  /*99c0*/  R2UR UR4, R10 ;  /* 0x000000000a0472ca */ /* 0x000fe400000e0000 */
[----:B------:R-:W-:Y:S02]  /*99d0*/  R2UR UR5, R11 ;  /* 0x000000000b0572ca */ /* 0x000fe400000e0000 */
[----:B------:R-:W-:Y:S02]  /*99e0*/  R2UR UR6, R4 ;  /* 0x00000000040672ca */ /* 0x000fe400000e0000 */
[----:B------:R-:W-:Y:S01]  /*99f0*/  R2UR UR7, R5 ;  /* 0x00000000050772ca */ /* 0x000fe200000e0000 */
[----:B0-----:R-:W-:Y:S02]  /*9a00*/  IMAD.MOV.U32 R3, RZ, RZ, -0x80 ;  /* 0xffffff80ff037424 */ /* 0x001fe400078e00ff */
[----:B------:R-:W-:-:S02]  /*9a10*/  @!P1 VIADD R0, R7, 0x16840 ;  /* 0x0001684007009836 */ /* 0x000fc40000000000 */
[----:B------:R-:W-:-:S03]  /*9a20*/  IMAD R7, R88, R3, 0x80 ;  /* 0x0000008058077424 */ /* 0x000fc600078e0203 */
[----:B------:R-:W-:Y:S01]  /*9a30*/  @!P1 PRMT R0, RZ, 0x654, R0 ;  /* 0x00000654ff009816 */ /* 0x000fe20000000000 */
[----:B--2---:R-:W-:Y:S01]  /*9a40*/  IMAD.IADD R4, R91, 0x1, R7 ;  /* 0x000000015b047824 */ /* 0x004fe200078e0207 */
[----:B------:R-:W-:Y:S02]  /*9a50*/  WARPGROUP.DEPBAR.LE gsb0, 0x0 ;  /* 0x00008000000079c5 */ /* 0x000fe40000010000 */
[----:B------:R-:W-:-:S06]  /*9a60*/  WARPGROUP.ARRIVE ;  /* 0x00000000000079c5 */ /* 0x000fcc0000000000 */
[----:B------:R-:W-:Y:S01]  /*9a70*/  HGMMA.64x128x16.F32.BF16 R24, gdesc[UR4], R24, gsb0 ;  /* 0x01e00000041879f0 */ /* 0x000fe20008001818 */
[----:B------:R-:W-:Y:S01]  /*9a80*/  ULDC.64 UR4, c[0x0][0x9e0] ;  /* 0x0002780000047ab9 */ /* 0x000fe20000000a00 */
[----:B------:R-:W-:Y:S01]  /*9a90*/  ULDC UR6, c[0x0][0x9dc] ;  /* 0x0002770000067ab9 */ /* 0x000fe20000000800 */
[----:B------:R-:W-:Y:S01]  /*9aa0*/  UISETP.GE.AND UP0, UPT, UR5, 0x1, UPT ;  /* 0x000000010500788c */ /* 0x000fe2000bf06270 */
[----:B------:R-:W-:-:S05]  /*9ab0*/  IMAD.U32 R12, RZ, RZ, UR6 ;  /* 0x00000006ff0c7e24 */ /* 0x000fca000f8e00ff */
[----:B------:R-:W-:Y:S02]  /*9ac0*/  PLOP3.LUT P2, PT, PT, PT, UP0, 0x40, 0x0 ;  /* 0x000000000000781c */ /* 0x000fe40003f4e808 */
[----:B------:R-:W-:Y:S01]  /*9ad0*/  LOP3.LUT R3, RZ, R12, RZ, 0x33, !PT ;  /* 0x0000000cff037212 */ /* 0x000fe200078e33ff */
[----:B----4-:R-:W-:Y:S02]  /*9ae0*/  IMAD R5, R89, 0xc0, R6 ;  /* 0x000000c059057824 */ /* 0x010fe400078e0206 */
[--C-:B------:R-:W-:Y:S01]  /*9af0*/  IMAD R13, R155, -0x2, R4.reuse ;  /* 0xfffffffe9b0d7824 */ /* 0x100fe200078e0204 */
[----:B------:R-:W-:Y:S01]  /*9b00*/  LEA R6, R88, 0xffffff80, 0x7 ;  /* 0xffffff8058067811 */ /* 0x000fe200078e38ff */
[----:B------:R-:W-:Y:S02]  /*9b10*/  WARPGROUP.DEPBAR.LE gsb0, 0x0 ;  /* 0x00008000000079c5 */ /* 0x000fe40000010000 */
[----:B------:R3:W-:Y:S02]  /*9b20*/  @!P1 SYNCS.ARRIVE.TRANS64.RED.A1T0 RZ, [R0+URZ], RZ ;  /* 0x000000ff00ff99a7 */ /* 0x0007e4000810043f */
[----:B---3--:R-:W-:-:S05]  /*9b30*/  IADD3 R0, -R92, 0x1, R4 ;  /* 0x000000015c007810 */ /* 0x008fca0007ffe104 */
[----:B------:R-:W-:-:S04]  /*9b40*/  IMAD R0, R155, -0x2, R0 ;  /* 0xfffffffe9b007824 */ /* 0x000fc800078e0200 */
[C---:B------:R-:W-:Y:S02]  /*9b50*/  VIADD R20, R0.reuse, UR4 ;  /* 0x0000000400147c36 */ /* 0x040fe40008000000 */
[----:B------:R-:W-:-:S03]  /*9b60*/  IMAD.IADD R90, R0, 0x1, R3 ;  /* 0x00000001005a7824 */ /* 0x000fc600078e0203 */
[----:B------:R-:W-:Y:S01]  /*9b70*/  VIADDMNMX R0, R5, R20, R13, PT ;  /* 0x0000001405007246 */ /* 0x000fe2000380010d */
[----:B------:R-:W-:Y:S01]  /*9b80*/  IMAD.IADD R3, R90, 0x1, R5 ;  /* 0x000000015a037824 */ /* 0x000fe200078e0205 */
        /* <DEDUP_REMOVED lines=13> */
.L_x_1225:
[----:B------:R-:W-:-:S06]  /*9c60*/  UISETP.NE.AND UP1, UPT, UR5, 0x1, UPT ;  /* 0x000000010500788c */ /* 0x000fcc000bf25270 */
[----:B------:R-:W-:-:S05]  /*9c70*/  PLOP3.LUT P2, PT, PT, PT, UP1, 0x80, 0x0 ;  /* 0x000000000000781c */ /* 0x000fca0003f4f018 */
[----:B------:R-:W-:-:S08]  /*9c80*/  @UP1 ULDC.64 UR6, c[0x0][0x9e8] ;  /* 0x00027a0000061ab9 */ /* 0x000fd00000000a00 */
[----:B------:R-:W-:-:S05]  /*9c90*/  @P2 IMAD.HI.U32 R21, R4, UR6, RZ ;  /* 0x0000000604152c27 */ /* 0x000fca000f8e00ff */
[----:B------:R-:W-:-:S07]  /*9ca0*/  @P2 SHF.R.U32.HI R4, RZ, UR7, R21 ;  /* 0x00000007ff042c19 */ /* 0x000fce0008011615 */
.L_x_1226:
[----:B------:R-:W-:Y:S05]  /*9cb0*/  BSYNC B0 ;  /* 0x0000000000007941 */ /* 0x000fea0003800000 */
.L_x_1224:
[----:B------:R-:W-:-:S04]  /*9cc0*/  IMAD R4, R4, UR5, -R6 ;  /* 0x0000000504047c24 */ /* 0x000fc8000f8e0a06 */
[----:B------:R-:W-:-:S05]  /*9cd0*/  IMAD R4, R155, -0x2, R4 ;  /* 0xfffffffe9b047824 */ /* 0x000fca00078e0204 */
[----:B------:R-:W-:Y:S02]  /*9ce0*/  VIMNMX R3, R3, R4, !PT ;  /* 0x0000000403037248 */ /* 0x000fe40007fe0100 */
[----:B------:R-:W-:-:S07]  /*9cf0*/  VIADDMNMX R0, R4, UR5, R0, PT ;  /* 0x0000000504007c46 */ /* 0x000fce000b800100 */
.L_x_1223:
[C---:B------:R-:W-:Y:S02]  /*9d00*/  ISETP.GE.AND P3, PT, R7.reuse, 0x9, PT ;  /* 0x000000090700780c */ /* 0x040fe40003f66270 */
[----:B------:R-:W-:Y:S02]  /*9d10*/  ISETP.GE.AND P2, PT, R7, 0x2, PT ;  /* 0x000000020700780c */ /* 0x000fe40003f46270 */
[----:B------:R-:W-:Y:S02]  /*9d20*/  LOP3.LUT R22, R22, 0xfffffffd, RZ, 0xc0, !PT ;  /* 0xfffffffd16167812 */ /* 0x000fe400078ec0ff */
[----:B------:R-:W-:Y:S02]  /*9d30*/  ISETP.GT.AND P4, PT, R3, 0x1, !P2 ;  /* 0x000000010300780c */ /* 0x000fe40005784270 */
[----:B------:R-:W-:Y:S02]  /*9d40*/  ISETP.GE.AND P5, PT, R7, 0xa, PT ;  /* 0x0000000a0700780c */ /* 0x000fe40003fa6270 */
[----:B------:R-:W-:-:S02]  /*9d50*/  ISETP.LT.OR P4, PT, R0, 0x2, P4 ;  /* 0x000000020000780c */ /* 0x000fc40002781670 */
[----:B------:R-:W-:Y:S02]  /*9d60*/  IADD3 R4, R90, 0x8, R5 ;  /* 0x000000085a047810 */ /* 0x000fe40007ffe005 */
[----:B------:R-:W-:Y:S02]  /*9d70*/  @P3 LOP3.LUT R22, R22, 0x2, RZ, 0xfc, !PT ;  /* 0x0000000216163812 */ /* 0x000fe400078efcff */
[----:B------:R-:W-:Y:S02]  /*9d80*/  ISETP.GT.AND P3, PT, R3, 0x8, !P3 ;  /* 0x000000080300780c */ /* 0x000fe40005f64270 */
[----:B------:R-:W-:Y:S02]  /*9d90*/  FSEL R25, R25, -INF , !P4 ;  /* 0xff80000019197808 */ /* 0x000fe40006000000 */
[----:B------:R-:W-:Y:S02]  /*9da0*/  ISETP.LT.OR P3, PT, R0, 0x9, P3 ;  /* 0x000000090000780c */ /* 0x000fe40001f61670 */
        /* <DEDUP_REMOVED lines=192> */
.L_x_1229:
[----:B------:R-:W-:-:S06]  /*a9b0*/  UISETP.NE.AND UP1, UPT, UR5, 0x1, UPT ;  /* 0x000000010500788c */ /* 0x000fcc000bf25270 */
[----:B------:R-:W-:-:S05]  /*a9c0*/  PLOP3.LUT P6, PT, PT, PT, UP1, 0x80, 0x0 ;  /* 0x000000000000781c */ /* 0x000fca0003fcf018 */
[----:B------:R-:W-:-:S08]  /*a9d0*/  @UP1 ULDC.64 UR6, c[0x0][0x9e8] ;  /* 0x00027a0000061ab9 */ /* 0x000fd00000000a00 */
[----:B------:R-:W-:Y:S01]  /*a9e0*/  @P6 IMAD.HI.U32 R7, R3, UR6, RZ ;  /* 0x0000000603076c27 */ /* 0x000fe2000f8e00ff */
[----:B------:R-:W-:-:S13]  /*a9f0*/  PLOP3.LUT P6, PT, PT, PT, UP1, 0x80, 0x0 ;  /* 0x000000000000781c */ /* 0x000fda0003fcf018 */
[----:B------:R-:W-:-:S07]  /*aa00*/  @P6 SHF.R.U32.HI R3, RZ, UR7, R7 ;  /* 0x00000007ff036c19 */ /* 0x000fce0008011607 */
.L_x_1230:
[----:B------:R-:W-:Y:S05]  /*aa10*/  BSYNC B0 ;  /* 0x0000000000007941 */ /* 0x000fea0003800000 */
.L_x_1228:
[----:B------:R-:W-:-:S04]  /*aa20*/  IMAD R6, R3, UR5, -R6 ;  /* 0x0000000503067c24 */ /* 0x000fc8000f8e0a06 */
[----:B------:R-:W-:-:S05]  /*aa30*/  IMAD R3, R155, -0x2, R6 ;  /* 0xfffffffe9b037824 */ /* 0x000fca00078e0206 */
[----:B------:R-:W-:Y:S02]  /*aa40*/  VIMNMX R4, R4, R3, !PT ;  /* 0x0000000304047248 */ /* 0x000fe40007fe0100 */
[----:B------:R-:W-:-:S07]  /*aa50*/  VIADDMNMX R0, R3, UR5, R0, PT ;  /* 0x0000000503007c46 */ /* 0x000fce000b800100 */
.L_x_1227:
        /* <DEDUP_REMOVED lines=27> */
[----:B------:R-:W-:Y:S02]  /*ac10*/  ISETP.GT.AND P2, PT, R4, 0x11, !P6 ;  /* 0x000000110400780c */ /* 0x000fe40007744270 */
[----:B------:R-:W-:Y:S02]  /*ac20*/  LOP3.LUT P6, RZ, R22, 0x8000, RZ, 0xc0, !PT ;  /* 0x0000800016ff7812 */ /* 0x000fe400078cc0ff */
        /* <DEDUP_REMOVED lines=67> */
[----:B------:R-:W-:Y:S01]  /*b060*/  LOP3.LUT P2, RZ, R22, 0x10000, RZ, 0xc0, !PT ;  /* 0x0001000016ff7812 */ /* 0x000fe2000784c0ff */
[----:B------:R-:W0:Y:S01]  /*b070*/  SHFL.BFLY PT, R6, R13, 0x1, 0x1f ;  /* 0x0c201f000d067f89 */ /* 0x000e2200000e0000 */
[----:B------:R-:W-:-:S02]  /*b080*/  ISETP.LT.OR P5, PT, R0, 0x79, P5 ;  /* 0x000000790000780c */ /* 0x000fc40002fa1670 */
[----:B------:R-:W-:Y:S02]  /*b090*/  ISETP.GT.AND P2, PT, R4, 0x39, !P2 ;  /* 0x000000390400780c */ /* 0x000fe40005744270 */
[----:B------:R-:W-:Y:S02]  /*b0a0*/  FSEL R83, R83, -INF , !P4 ;  /* 0xff80000053537808 */ /* 0x000fe40006000000 */
[----:B------:R-:W-:Y:S02]  /*b0b0*/  ISETP.LT.OR P2, PT, R0, 0x3a, P2 ;  /* 0x0000003a0000780c */ /* 0x000fe40001741670 */
[----:B------:R-:W-:Y:S02]  /*b0c0*/  FSEL R86, R86, -INF , !P5 ;  /* 0xff80000056567808 */ /* 0x000fe40006800000 */
[----:B------:R-:W-:Y:S02]  /*b0d0*/  FSEL R55, R55, -INF , !P2 ;  /* 0xff80000037377808 */ /* 0x000fe40005000000 */
[----:B------:R-:W-:-:S02]  /*b0e0*/  ISETP.GT.AND P2, PT, R4, 0x40, !P6 ;  /* 0x000000400400780c */ /* 0x000fc40007744270 */
[----:B------:R-:W-:Y:S02]  /*b0f0*/  LOP3.LUT P6, RZ, R22, 0x10, RZ, 0xc0, !PT ;  /* 0x0000001016ff7812 */ /* 0x000fe400078cc0ff */
        /* <DEDUP_REMOVED lines=55> */
[--C-:B------:R-:W-:Y:S01]  /*b470*/  FFMA.FTZ R33, R33, UR41, -R6.reuse ;  /* 0x0000002921217c23 */ /* 0x100fe20008010806 */
[--C-:B------:R-:W-:Y:S01]  /*b480*/  FFMA.FTZ R37, R37, UR41, -R6.reuse ;  /* 0x0000002925257c23 */ /* 0x100fe20008010806 */
[----:B------:R-:W-:Y:S01]  /*b490*/  FSEL R26, R26, -INF , !P2 ;  /* 0xff8000001a1a7808 */ /* 0x000fe20005000000 */
[--C-:B------:R-:W-:Y:S01]  /*b4a0*/  FFMA.FTZ R41, R41, UR41, -R6.reuse ;  /* 0x0000002929297c23 */ /* 0x100fe20008010806 */
[----:B------:R-:W-:Y:S01]  /*b4b0*/  ISETP.GT.AND P2, PT, R4, 0x79, !P6 ;  /* 0x000000790400780c */ /* 0x000fe20007744270 */
        /* <DEDUP_REMOVED lines=16> */
[----:B------:R0:W-:Y:S01]  /*b5c0*/  MUFU.EX2 R21, R33 ;  /* 0x0000002100157308 */ /* 0x0001e20000000800 */
[----:B-----5:R-:W-:Y:S01]  /*b5d0*/  FMNMX.FTZ R23, R35, R20, !PT ;  /* 0x0000001423177209 */ /* 0x020fe20007810000 */
[--C-:B------:R-:W-:Y:S01]  /*b5e0*/  FFMA.FTZ R136, R48, UR41, -R6.reuse ;  /* 0x0000002930887c23 */ /* 0x100fe20008010806 */
[--C-:B------:R-:W-:Y:S01]  /*b5f0*/  FFMA.FTZ R138, R52, UR41, -R6.reuse ;  /* 0x00000029348a7c23 */ /* 0x100fe20008010806 */
[--C-:B------:R-:W-:Y:S01]  /*b600*/  FFMA.FTZ R132, R56, UR41, -R6.reuse ;  /* 0x0000002938847c23 */ /* 0x100fe20008010806 */
[----:B------:R-:W-:Y:S01]  /*b610*/  FMNMX.FTZ R20, R38, R23, !PT ;  /* 0x0000001726147209 */ /* 0x000fe20007810000 */
[--C-:B------:R-:W-:Y:S01]  /*b620*/  FFMA.FTZ R134, R60, UR41, -R6.reuse ;  /* 0x000000293c867c23 */ /* 0x100fe20008010806 */
[--C-:B------:R-:W-:Y:S01]  /*b630*/  FFMA.FTZ R128, R64, UR41, -R6.reuse ;  /* 0x0000002940807c23 */ /* 0x100fe20008010806 */
[----:B------:R-:W1:Y:S01]  /*b640*/  MUFU.EX2 R148, R148 ;  /* 0x0000009400947308 */ /* 0x000e620000000800 */
[----:B------:R-:W-:Y:S01]  /*b650*/  FMNMX.FTZ R23, R39, R20, !PT ;  /* 0x0000001427177209 */ /* 0x000fe20007810000 */
[--C-:B------:R-:W-:Y:S01]  /*b660*/  FFMA.FTZ R130, R68, UR41, -R6.reuse ;  /* 0x0000002944827c23 */ /* 0x100fe20008010806 */
[--C-:B------:R-:W-:Y:S01]  /*b670*/  FFMA.FTZ R124, R72, UR41, -R6.reuse ;  /* 0x00000029487c7c23 */ /* 0x100fe20008010806 */
[--C-:B------:R-:W-:Y:S01]  /*b680*/  FFMA.FTZ R126, R76, UR41, -R6.reuse ;  /* 0x000000294c7e7c23 */ /* 0x100fe20008010806 */
[----:B------:R-:W-:Y:S01]  /*b690*/  FMNMX.FTZ R20, R42, R23, !PT ;  /* 0x000000172a147209 */ /* 0x000fe20007810000 */
[--C-:B------:R-:W-:Y:S01]  /*b6a0*/  FFMA.FTZ R120, R80, UR41, -R6.reuse ;  /* 0x0000002950787c23 */ /* 0x100fe20008010806 */
[----:B------:R-:W-:Y:S01]  /*b6b0*/  FFMA.FTZ R122, R84, UR41, -R6 ;  /* 0x00000029547a7c23 */ /* 0x000fe20008010806 */
[----:B------:R2:W-:Y:S01]  /*b6c0*/  MUFU.EX2 R23, R37 ;  /* 0x0000002500177308 */ /* 0x0005e20000000800 */
[----:B------:R-:W-:-:S04]  /*b6d0*/  FMNMX.FTZ R25, R43, R20, !PT ;  /* 0x000000142b197209 */ /* 0x000fc80007810000 */
[----:B------:R-:W-:-:S03]  /*b6e0*/  FMNMX.FTZ R20, R46, R25, !PT ;  /* 0x000000192e147209 */ /* 0x000fc60007810000 */
[----:B------:R-:W3:Y:S01]  /*b6f0*/  MUFU.EX2 R150, R150 ;  /* 0x0000009600967308 */ /* 0x000ee20000000800 */
[----:B------:R-:W-:-:S04]  /*b700*/  FMNMX.FTZ R25, R47, R20, !PT ;  /* 0x000000142f197209 */ /* 0x000fc80007810000 */
[----:B------:R-:W-:-:S03]  /*b710*/  FMNMX.FTZ R20, R50, R25, !PT ;  /* 0x0000001932147209 */ /* 0x000fc60007810000 */
[----:B------:R4:W-:Y:S01]  /*b720*/  MUFU.EX2 R25, R41 ;  /* 0x0000002900197308 */ /* 0x0009e20000000800 */
[----:B------:R-:W-:-:S04]  /*b730*/  FMNMX.FTZ R29, R51, R20, !PT ;  /* 0x00000014331d7209 */ /* 0x000fc80007810000 */
[----:B------:R-:W-:-:S03]  /*b740*/  FMNMX.FTZ R20, R54, R29, !PT ;  /* 0x0000001d36147209 */ /* 0x000fc60007810000 */
[----:B------:R-:W3:Y:S01]  /*b750*/  MUFU.EX2 R13, R13 ;  /* 0x0000000d000d7308 */ /* 0x000ee20000000800 */
[----:B------:R-:W-:-:S04]  /*b760*/  FMNMX.FTZ R29, R55, R20, !PT ;  /* 0x00000014371d7209 */ /* 0x000fc80007810000 */
[----:B------:R-:W-:-:S03]  /*b770*/  FMNMX.FTZ R20, R58, R29, !PT ;  /* 0x0000001d3a147209 */ /* 0x000fc60007810000 */
[----:B------:R-:W-:Y:S01]  /*b780*/  MUFU.EX2 R29, R45 ;  /* 0x0000002d001d7308 */ /* 0x000fe20000000800 */
[----:B0-----:R-:W-:-:S04]  /*b790*/  FMNMX.FTZ R33, R59, R20, !PT ;  /* 0x000000143b217209 */ /* 0x001fc80007810000 */
[----:B------:R-:W-:-:S03]  /*b7a0*/  FMNMX.FTZ R20, R62, R33, !PT ;  /* 0x000000213e147209 */ /* 0x000fc60007810000 */
[----:B------:R-:W0:Y:S01]  /*b7b0*/  MUFU.EX2 R144, R144 ;  /* 0x0000009000907308 */ /* 0x000e220000000800 */
[----:B------:R-:W-:-:S04]  /*b7c0*/  FMNMX.FTZ R33, R63, R20, !PT ;  /* 0x000000143f217209 */ /* 0x000fc80007810000 */
[----:B------:R-:W-:-:S03]  /*b7d0*/  FMNMX.FTZ R20, R66, R33, !PT ;  /* 0x0000002142147209 */ /* 0x000fc60007810000 */
[----:B------:R-:W0:Y:S01]  /*b7e0*/  MUFU.EX2 R146, R146 ;  /* 0x0000009200927308 */ /* 0x000e220000000800 */
[----:B--2---:R-:W-:-:S04]  /*b7f0*/  FMNMX.FTZ R37, R67, R20, !PT ;  /* 0x0000001443257209 */ /* 0x004fc80007810000 */
[----:B------:R-:W-:-:S03]  /*b800*/  FMNMX.FTZ R20, R70, R37, !PT ;  /* 0x0000002546147209 */ /* 0x000fc60007810000 */
[----:B------:R2:W-:Y:S01]  /*b810*/  MUFU.EX2 R33, R49 ;  /* 0x0000003100217308 */ /* 0x0005e20000000800 */
[----:B------:R-:W-:-:S04]  /*b820*/  FMNMX.FTZ R37, R71, R20, !PT ;  /* 0x0000001447257209 */ /* 0x000fc80007810000 */
[----:B------:R-:W-:-:S03]  /*b830*/  FMNMX.FTZ R20, R74, R37, !PT ;  /* 0x000000254a147209 */ /* 0x000fc60007810000 */
[----:B------:R1:W-:Y:S01]  /*b840*/  MUFU.EX2 R37, R53 ;  /* 0x0000003500257308 */ /* 0x0003e20000000800 */
[----:B----4-:R-:W-:Y:S01]  /*b850*/  FMNMX.FTZ R41, R75, R20, !PT ;  /* 0x000000144b297209 */ /* 0x010fe20007810000 */
[--C-:B------:R-:W-:Y:S01]  /*b860*/  FFMA.FTZ R20, R57, UR41, -R6.reuse ;  /* 0x0000002939147c23 */ /* 0x100fe20008010806 */
[--C-:B--2---:R-:W-:Y:S01]  /*b870*/  FFMA.FTZ R49, R65, UR41, -R6.reuse ;  /* 0x0000002941317c23 */ /* 0x104fe20008010806 */
[----:B------:R-:W-:Y:S01]  /*b880*/  FFMA.FTZ R65, R81, UR41, -R6 ;  /* 0x0000002951417c23 */ /* 0x000fe20008010806 */
[----:B------:R-:W-:-:S03]  /*b890*/  FMNMX.FTZ R4, R78, R41, !PT ;  /* 0x000000294e047209 */ /* 0x000fc60007810000 */
[----:B------:R-:W2:Y:S01]  /*b8a0*/  MUFU.EX2 R140, R140 ;  /* 0x0000008c008c7308 */ /* 0x000ea20000000800 */
[----:B------:R-:W-:Y:S01]  /*b8b0*/  FMNMX.FTZ R41, R79, R4, !PT ;  /* 0x000000044f297209 */ /* 0x000fe20007810000 */
[----:B-1----:R-:W-:-:S03]  /*b8c0*/  FFMA.FTZ R53, R69, UR41, -R6 ;  /* 0x0000002945357c23 */ /* 0x002fc60008010806 */
[----:B------:R-:W-:-:S03]  /*b8d0*/  FMNMX.FTZ R4, R82, R41, !PT ;  /* 0x0000002952047209 */ /* 0x000fc60007810000 */
[----:B------:R1:W-:Y:S01]  /*b8e0*/  MUFU.EX2 R41, R20 ;  /* 0x0000001400297308 */ /* 0x0003e20000000800 */
[----:B------:R-:W-:-:S04]  /*b8f0*/  FMNMX.FTZ R45, R83, R4, !PT ;  /* 0x00000004532d7209 */ /* 0x000fc80007810000 */
[----:B------:R-:W-:Y:S01]  /*b900*/  FMNMX.FTZ R0, R86, R45, !PT ;  /* 0x0000002d56007209 */ /* 0x000fe20007810000 */
[--C-:B------:R-:W-:Y:S01]  /*b910*/  FFMA.FTZ R45, R61, UR41, -R6.reuse ;  /* 0x000000293d2d7c23 */ /* 0x100fe20008010806 */
[----:B------:R-:W-:Y:S01]  /*b920*/  FFMA.FTZ R61, R77, UR41, -R6 ;  /* 0x000000294d3d7c23 */ /* 0x000fe20008010806 */
[----:B------:R-:W-:Y:S01]  /*b930*/  MUFU.EX2 R142, R142 ;  /* 0x0000008e008e7308 */ /* 0x000fe20000000800 */
[----:B------:R-:W-:-:S05]  /*b940*/  FMNMX.FTZ R0, R87, R0, !PT ;  /* 0x0000000057007209 */ /* 0x000fca0007810000 */
[----:B------:R-:W4:Y:S02]  /*b950*/  SHFL.BFLY PT, R57, R0, 0x2, 0x1f ;  /* 0x0c401f0000397f89 */ /* 0x000f2400000e0000 */
[----:B------:R-:W-:Y:S08]  /*b960*/  MUFU.EX2 R136, R136 ;  /* 0x0000008800887308 */ /* 0x000ff00000000800 */
[----:B------:R-:W-:Y:S08]  /*b970*/  MUFU.EX2 R138, R138 ;  /* 0x0000008a008a7308 */ /* 0x000ff00000000800 */
[----:B------:R-:W-:Y:S01]  /*b980*/  MUFU.EX2 R132, R132 ;  /* 0x0000008400847308 */ /* 0x000fe20000000800 */
[----:B----4-:R-:W-:Y:S01]  /*b990*/  FMNMX.FTZ R4, R0, R57, !PT ;  /* 0x0000003900047209 */ /* 0x010fe20007810000 */
[----:B------:R-:W-:-:S06]  /*b9a0*/  FFMA.FTZ R57, R73, UR41, -R6 ;  /* 0x0000002949397c23 */ /* 0x000fcc0008010806 */
[----:B------:R-:W-:Y:S01]  /*b9b0*/  MUFU.EX2 R134, R134 ;  /* 0x0000008600867308 */ /* 0x000fe20000000800 */
[----:B------:R-:W4:Y:S07]  /*b9c0*/  SHFL.BFLY PT, R69, R4, 0x1, 0x1f ;  /* 0x0c201f0004457f89 */ /* 0x000f2e00000e0000 */
[----:B------:R-:W-:Y:S08]  /*b9d0*/  MUFU.EX2 R45, R45 ;  /* 0x0000002d002d7308 */ /* 0x000ff00000000800 */
[----:B------:R-:W-:Y:S08]  /*b9e0*/  MUFU.EX2 R128, R128 ;  /* 0x0000008000807308 */ /* 0x000ff00000000800 */
[----:B------:R-:W-:Y:S01]  /*b9f0*/  MUFU.EX2 R49, R49 ;  /* 0x0000003100317308 */ /* 0x000fe20000000800 */
[----:B----4-:R-:W-:Y:S01]  /*ba00*/  FMNMX.FTZ R0, R4, R69, !PT ;  /* 0x0000004504007209 */ /* 0x010fe20007810000 */
[----:B------:R-:W-:-:S03]  /*ba10*/  FFMA.FTZ R69, R85, UR41, -R6 ;  /* 0x0000002955457c23 */ /* 0x000fc60008010806 */
        /* <DEDUP_REMOVED lines=11> */
[----:B---3--:R-:W-:Y:S01]  /*bad0*/  FADD.FTZ R36, R150, R27 ;  /* 0x0000001b96247221 */ /* 0x008fe20000010000 */
[--C-:B------:R-:W-:Y:S01]  /*bae0*/  FFMA.FTZ R147, R38, UR41, -R28.reuse ;  /* 0x0000002926937c23 */ /* 0x100fe2000801081c */
[----:B------:R-:W-:Y:S01]  /*baf0*/  MUFU.EX2 R4, R4 ;  /* 0x0000000400047308 */ /* 0x000fe20000000800 */
[----:B------:R-:W-:Y:S01]  /*bb00*/  FFMA.FTZ R145, R34, UR41, -R28 ;  /* 0x0000002922917c23 */ /* 0x000fe2000801081c */
[----:B------:R-:W-:Y:S01]  /*bb10*/  FADD.FTZ R27, R13, R36 ;  /* 0x000000240d1b7221 */ /* 0x000fe20000010000 */
[--C-:B-1----:R-:W-:Y:S01]  /*bb20*/  FFMA.FTZ R20, R35, UR41, -R28.reuse ;  /* 0x0000002923147c23 */ /* 0x102fe2000801081c */
[--C-:B------:R-:W-:Y:S01]  /*bb30*/  FFMA.FTZ R24, R39, UR41, -R28.reuse ;  /* 0x0000002927187c23 */ /* 0x100fe2000801081c */
[--C-:B------:R-:W-:Y:S01]  /*bb40*/  FFMA.FTZ R141, R42, UR41, -R28.reuse ;  /* 0x000000292a8d7c23 */ /* 0x100fe2000801081c */
[----:B0-----:R-:W-:Y:S01]  /*bb50*/  FADD.FTZ R38, R144, R27 ;  /* 0x0000001b90267221 */ /* 0x001fe20000010000 */
[--C-:B------:R-:W-:Y:S01]  /*bb60*/  FFMA.FTZ R26, R43, UR41, -R28.reuse ;  /* 0x000000292b1a7c23 */ /* 0x100fe2000801081c */
[----:B------:R-:W0:Y:S01]  /*bb70*/  MUFU.EX2 R149, R149 ;  /* 0x0000009500957308 */ /* 0x000e220000000800 */
[----:B------:R-:W-:Y:S01]  /*bb80*/  FFMA.FTZ R143, R46, UR41, -R28 ;  /* 0x000000292e8f7c23 */ /* 0x000fe2000801081c */
[----:B------:R-:W-:Y:S01]  /*bb90*/  FADD.FTZ R27, R21, R38 ;  /* 0x00000026151b7221 */ /* 0x000fe20000010000 */
[--C-:B------:R-:W-:Y:S01]  /*bba0*/  FFMA.FTZ R30, R47, UR41, -R28.reuse ;  /* 0x000000292f1e7c23 */ /* 0x100fe2000801081c */
[--C-:B------:R-:W-:Y:S01]  /*bbb0*/  FFMA.FTZ R137, R50, UR41, -R28.reuse ;  /* 0x0000002932897c23 */ /* 0x100fe2000801081c */
[--C-:B------:R-:W-:Y:S01]  /*bbc0*/  FFMA.FTZ R32, R51, UR41, -R28.reuse ;  /* 0x0000002933207c23 */ /* 0x100fe2000801081c */
[----:B------:R-:W-:Y:S01]  /*bbd0*/  FADD.FTZ R38, R146, R27 ;  /* 0x0000001b92267221 */ /* 0x000fe20000010000 */
[--C-:B------:R-:W-:Y:S01]  /*bbe0*/  FFMA.FTZ R139, R54, UR41, -R28.reuse ;  /* 0x00000029368b7c23 */ /* 0x100fe2000801081c */
[----:B------:R-:W1:Y:S01]  /*bbf0*/  MUFU.EX2 R151, R151 ;  /* 0x0000009700977308 */ /* 0x000e620000000800 */
[----:B------:R-:W-:Y:S01]  /*bc00*/  FFMA.FTZ R34, R55, UR41, -R28 ;  /* 0x0000002937227c23 */ /* 0x000fe2000801081c */
[----:B------:R-:W-:Y:S01]  /*bc10*/  FADD.FTZ R27, R23, R38 ;  /* 0x00000026171b7221 */ /* 0x000fe20000010000 */
[--C-:B------:R-:W-:Y:S01]  /*bc20*/  FFMA.FTZ R133, R58, UR41, -R28.reuse ;  /* 0x000000293a857c23 */ /* 0x100fe2000801081c */
[--C-:B------:R-:W-:Y:S01]  /*bc30*/  FFMA.FTZ R36, R59, UR41, -R28.reuse ;  /* 0x000000293b247c23 */ /* 0x100fe2000801081c */
[--C-:B------:R-:W-:Y:S01]  /*bc40*/  FFMA.FTZ R135, R62, UR41, -R28.reuse ;  /* 0x000000293e877c23 */ /* 0x100fe2000801081c */
[----:B--2---:R-:W-:Y:S01]  /*bc50*/  FADD.FTZ R42, R140, R27 ;  /* 0x0000001b8c2a7221 */ /* 0x004fe20000010000 */
[----:B------:R-:W-:Y:S01]  /*bc60*/  FFMA.FTZ R38, R63, UR41, -R28 ;  /* 0x000000293f267c23 */ /* 0x000fe2000801081c */
[----:B------:R-:W2:Y:S01]  /*bc70*/  MUFU.EX2 R6, R6 ;  /* 0x0000000600067308 */ /* 0x000ea20000000800 */
[----:B0-----:R-:W-:Y:S01]  /*bc80*/  FADD.FTZ R40, R149, R4 ;  /* 0x0000000495287221 */ /* 0x001fe20000010000 */
[----:B------:R-:W-:Y:S01]  /*bc90*/  FADD.FTZ R31, R25, R42 ;  /* 0x0000002a191f7221 */ /* 0x000fe20000010000 */
[--C-:B------:R-:W-:Y:S01]  /*bca0*/  FFMA.FTZ R129, R66, UR41, -R28.reuse ;  /* 0x0000002942817c23 */ /* 0x100fe2000801081c */
[----:B------:R-:W-:Y:S01]  /*bcb0*/  F2FP.BF16.F32.PACK_AB R148, R7, R148 ;  /* 0x000000940794723e */ /* 0x000fe200000010ff */
[----:B------:R-:W-:Y:S01]  /*bcc0*/  FFMA.FTZ R131, R70, UR41, -R28 ;  /* 0x0000002946837c23 */ /* 0x000fe2000801081c */
[----:B------:R-:W-:Y:S01]  /*bcd0*/  FADD.FTZ R42, R142, R31 ;  /* 0x0000001f8e2a7221 */ /* 0x000fe20000010000 */
[----:B------:R-:W-:Y:S01]  /*bce0*/  F2FP.BF16.F32.PACK_AB R150, R13, R150 ;  /* 0x000000960d96723e */ /* 0x000fe200000010ff */
[----:B------:R-:W0:Y:S01]  /*bcf0*/  MUFU.EX2 R145, R145 ;  /* 0x0000009100917308 */ /* 0x000e220000000800 */
[----:B-1----:R-:W-:Y:S01]  /*bd00*/  FADD.FTZ R27, R151, R40 ;  /* 0x00000028971b7221 */ /* 0x002fe20000010000 */
[----:B------:R-:W-:Y:S01]  /*bd10*/  FADD.FTZ R31, R29, R42 ;  /* 0x0000002a1d1f7221 */ /* 0x000fe20000010000 */
[--C-:B------:R-:W-:Y:S01]  /*bd20*/  FFMA.FTZ R125, R74, UR41, -R28.reuse ;  /* 0x000000294a7d7c23 */ /* 0x100fe2000801081c */
[--C-:B------:R-:W-:Y:S01]  /*bd30*/  FFMA.FTZ R75, R75, UR41, -R28.reuse ;  /* 0x000000294b4b7c23 */ /* 0x100fe2000801081c */
[--C-:B------:R-:W-:Y:S01]  /*bd40*/  FFMA.FTZ R78, R78, UR41, -R28.reuse ;  /* 0x000000294e4e7c23 */ /* 0x100fe2000801081c */
        /* <DEDUP_REMOVED lines=11> */
[----:B0-----:R-:W-:Y:S01]  /*be00*/  FADD.FTZ R27, R145, R40 ;  /* 0x00000028911b7221 */ /* 0x001fe20000010000 */
[----:B------:R-:W-:Y:S01]  /*be10*/  FADD.FTZ R31, R37, R44 ;  /* 0x0000002c251f7221 */ /* 0x000fe20000010000 */
[----:B------:R-:W-:Y:S01]  /*be20*/  FFMA.FTZ R40, R67, UR41, -R28 ;  /* 0x0000002943287c23 */ /* 0x000fe2000801081c */
[----:B------:R-:W-:-:S02]  /*be30*/  F2FP.BF16.F32.PACK_AB R149, R4, R149 ;  /* 0x000000950495723e */ /* 0x000fc400000010ff */
[----:B------:R-:W-:Y:S01]  /*be40*/  FADD.FTZ R46, R132, R31 ;  /* 0x0000001f842e7221 */ /* 0x000fe20000010000 */
[----:B------:R-:W-:Y:S01]  /*be50*/  F2FP.BF16.F32.PACK_AB R144, R21, R144 ;  /* 0x000000901590723e */ /* 0x000fe200000010ff */
[----:B------:R-:W0:Y:S01]  /*be60*/  MUFU.EX2 R24, R24 ;  /* 0x0000001800187308 */ /* 0x000e220000000800 */
[----:B-1----:R-:W-:Y:S01]  /*be70*/  FADD.FTZ R42, R20, R27 ;  /* 0x0000001b142a7221 */ /* 0x002fe20000010000 */
[----:B------:R-:W-:Y:S01]  /*be80*/  FADD.FTZ R31, R41, R46 ;  /* 0x0000002e291f7221 */ /* 0x000fe20000010000 */
[----:B------:R-:W-:Y:S02]  /*be90*/  F2FP.BF16.F32.PACK_AB R151, R6, R151 ;  /* 0x000000970697723e */ /* 0x000fe400000010ff */
[----:B------:R-:W-:Y:S01]  /*bea0*/  F2FP.BF16.F32.PACK_AB R146, R23, R146 ;  /* 0x000000921792723e */ /* 0x000fe200000010ff */
[----:B------:R-:W-:Y:S01]  /*beb0*/  FADD.FTZ R46, R134, R31 ;  /* 0x0000001f862e7221 */ /* 0x000fe20000010000 */
[----:B------:R-:W-:Y:S01]  /*bec0*/  F2FP.BF16.F32.PACK_AB R140, R25, R140 ;  /* 0x0000008c198c723e */ /* 0x000fe200000010ff */
        /* <DEDUP_REMOVED lines=8> */
[C---:B0-----:R-:W-:Y:S01]  /*bf50*/  FADD.FTZ R42, R24.reuse, R27 ;  /* 0x0000001b182a7221 */ /* 0x041fe20000010000 */
[----:B------:R-:W-:Y:S01]  /*bf60*/  FADD.FTZ R31, R49, R46 ;  /* 0x0000002e311f7221 */ /* 0x000fe20000010000 */
[----:B------:R-:W-:Y:S01]  /*bf70*/  F2FP.BF16.F32.PACK_AB R147, R24, R147 ;  /* 0x000000931893723e */ /* 0x000fe200000010ff */
[----:B------:R-:W-:Y:S01]  /*bf80*/  IMAD.IADD R24, R91, 0x1, -R92 ;  /* 0x000000015b187824 */ /* 0x000fe200078e0a5c */
[----:B------:R-:W-:Y:S01]  /*bf90*/  F2FP.BF16.F32.PACK_AB R132, R41, R132 ;  /* 0x000000842984723e */ /* 0x000fe200000010ff */
[----:B------:R-:W-:Y:S01]  /*bfa0*/  FADD.FTZ R46, R130, R31 ;  /* 0x0000001f822e7221 */ /* 0x000fe20000010000 */
[----:B------:R-:W-:Y:S01]  /*bfb0*/  F2FP.BF16.F32.PACK_AB R134, R45, R134 ;  /* 0x000000862d86723e */ /* 0x000fe200000010ff */
[----:B------:R-:W0:Y:S01]  /*bfc0*/  MUFU.EX2 R143, R143 ;  /* 0x0000008f008f7308 */ /* 0x000e220000000800 */
[----:B-1----:R-:W-:Y:S01]  /*bfd0*/  FADD.FTZ R27, R141, R42 ;  /* 0x0000002a8d1b7221 */ /* 0x002fe20000010000 */
[----:B------:R-:W-:Y:S01]  /*bfe0*/  FADD.FTZ R13, R53, R46 ;  /* 0x0000002e350d7221 */ /* 0x000fe20000010000 */
[----:B------:R-:W-:Y:S01]  /*bff0*/  FFMA.FTZ R42, R71, UR41, -R28 ;  /* 0x00000029472a7c23 */ /* 0x000fe2000801081c */
[----:B------:R-:W-:Y:S01]  /*c000*/  IMAD R21, R89, 0xc0, R24 ;  /* 0x000000c059157824 */ /* 0x000fe200078e0218 */
[----:B------:R-:W-:-:S02]  /*c010*/  F2FP.BF16.F32.PACK_AB R128, R49, R128 ;  /* 0x000000803180723e */ /* 0x000fc400000010ff */
[----:B------:R-:W-:Y:S01]  /*c020*/  F2FP.BF16.F32.PACK_AB R130, R53, R130 ;  /* 0x000000823582723e */ /* 0x000fe200000010ff */
[----:B------:R-:W1:Y:S01]  /*c030*/  MUFU.EX2 R30, R30 ;  /* 0x0000001e001e7308 */ /* 0x000e620000000800 */
[----:B--2---:R-:W-:Y:S01]  /*c040*/  FADD.FTZ R44, R26, R27 ;  /* 0x0000001b1a2c7221 */ /* 0x004fe20000010000 */
[----:B------:R-:W-:Y:S02]  /*c050*/  F2FP.BF16.F32.PACK_AB R145, R20, R145 ;  /* 0x000000911491723e */ /* 0x000fe400000010ff */
[----:B------:R-:W-:-:S04]  /*c060*/  F2FP.BF16.F32.PACK_AB R141, R26, R141 ;  /* 0x0000008d1a8d723e */ /* 0x000fc800000010ff */
        /* <DEDUP_REMOVED lines=66> */
[----:B------:R-:W-:Y:S01]  /*c490*/  F2FP.BF16.F32.PACK_AB R121, R83, R82 ;  /* 0x000000525379723e */ /* 0x000fe200000010ff */
[----:B------:R-:W-:-:S05]  /*c4a0*/  VIADD R4, R88, 0xfffffffe ;  /* 0xfffffffe58047836 */ /* 0x000fca0000000000 */
[----:B------:R-:W2:Y:S01]  /*c4b0*/  MUFU.EX2 R87, R87 ;  /* 0x0000005700577308 */ /* 0x000ea20000000800 */
[----:B0-----:R-:W-:Y:S01]  /*c4c0*/  FADD.FTZ R6, R86, R13 ;  /* 0x0000000d56067221 */ /* 0x001fe20000010000 */
[----:B------:R-:W-:Y:S02]  /*c4d0*/  VIADD R13, R21, UR4 ;  /* 0x00000004150d7c36 */ /* 0x000fe40008000000 */
[C---:B-1----:R-:W-:Y:S01]  /*c4e0*/  FADD.FTZ R7, R69.reuse, R46 ;  /* 0x0000002e45077221 */ /* 0x042fe20000010000 */
[----:B------:R-:W-:Y:S01]  /*c4f0*/  F2FP.BF16.F32.PACK_AB R122, R69, R122 ;  /* 0x0000007a457a723e */ /* 0x000fe200000010ff */
[C---:B--2---:R-:W-:Y:S01]  /*c500*/  FADD.FTZ R6, R87.reuse, R6 ;  /* 0x0000000657067221 */ /* 0x044fe20000010000 */
[----:B------:R-:W-:Y:S01]  /*c510*/  F2FP.BF16.F32.PACK_AB R123, R87, R86 ;  /* 0x00000056577b723e */ /* 0x000fe200000010ff */
[----:B------:R-:W-:Y:S06]  /*c520*/  @P2 BRA `(.L_x_1231) ;  /* 0x0000000000542947 */ /* 0x000fec0003800000 */
[C---:B------:R-:W-:Y:S01]  /*c530*/  ISETP.GT.AND P2, PT, R21.reuse, RZ, PT ;  /* 0x000000ff1500720c */ /* 0x040fe20003f44270 */
[----:B------:R-:W-:Y:S01]  /*c540*/  BSSY B0, `(.L_x_1232) ;  /* 0x0000010000007945 */ /* 0x000fe20003800000 */
[----:B------:R-:W-:-:S11]  /*c550*/  VIADD R20, R21, 0xffffffff ;  /* 0xffffffff15147836 */ /* 0x000fd60000000000 */
[----:B------:R-:W-:Y:S05]  /*c560*/  @P2 BRA `(.L_x_1233) ;  /* 0x0000000000202947 */ /* 0x000fea0003800000 */
[----:B------:R-:W-:Y:S01]  /*c570*/  UISETP.NE.AND UP1, UPT, UR5, 0x1, UPT ;  /* 0x000000010500788c */ /* 0x000fe2000bf25270 */
[----:B------:R-:W-:-:S05]  /*c580*/  IMAD.MOV R20, RZ, RZ, -R21 ;  /* 0x000000ffff147224 */ /* 0x000fca00078e0a15 */
[----:B------:R-:W-:-:S05]  /*c590*/  PLOP3.LUT P2, PT, PT, PT, UP1, 0x80, 0x0 ;  /* 0x000000000000781c */ /* 0x000fca0003f4f018 */
[----:B------:R-:W-:-:S08]  /*c5a0*/  @UP1 ULDC.64 UR6, c[0x0][0x9e8] ;  /* 0x00027a0000061ab9 */ /* 0x000fd00000000a00 */
[----:B------:R-:W-:-:S05]  /*c5b0*/  @P2 IMAD.HI.U32 R21, R20, UR6, RZ ;  /* 0x0000000614152c27 */ /* 0x000fca000f8e00ff */
[----:B------:R-:W-:-:S04]  /*c5c0*/  @P2 SHF.R.U32.HI R20, RZ, UR7, R21 ;  /* 0x00000007ff142c19 */ /* 0x000fc80008011615 */
[----:B------:R-:W-:Y:S01]  /*c5d0*/  LOP3.LUT R20, RZ, R20, RZ, 0x33, !PT ;  /* 0x00000014ff147212 */ /* 0x000fe200078e33ff */
[----:B------:R-:W-:Y:S06]  /*c5e0*/  BRA `(.L_x_1234) ;  /* 0x0000000000147947 */ /* 0x000fec0003800000 */
.L_x_1233:
[----:B------:R-:W-:-:S06]  /*c5f0*/  UISETP.NE.AND UP1, UPT, UR5, 0x1, UPT ;  /* 0x000000010500788c */ /* 0x000fcc000bf25270 */
[----:B------:R-:W-:-:S05]  /*c600*/  PLOP3.LUT P2, PT, PT, PT, UP1, 0x80, 0x0 ;  /* 0x000000000000781c */ /* 0x000fca0003f4f018 */
[----:B------:R-:W-:-:S08]  /*c610*/  @UP1 ULDC.64 UR6, c[0x0][0x9e8] ;  /* 0x00027a0000061ab9 */ /* 0x000fd00000000a00 */
[----:B------:R-:W-:-:S05]  /*c620*/  @P2 IMAD.HI.U32 R21, R20, UR6, RZ ;  /* 0x0000000614152c27 */ /* 0x000fca000f8e00ff */
[----:B------:R-:W-:-:S07]  /*c630*/  @P2 SHF.R.U32.HI R20, RZ, UR7, R21 ;  /* 0x00000007ff142c19 */ /* 0x000fce0008011615 */
.L_x_1234:
[----:B------:R-:W-:Y:S05]  /*c640*/  BSYNC B0 ;  /* 0x0000000000007941 */ /* 0x000fea0003800000 */
.L_x_1232:
[----:B------:R-:W-:-:S04]  /*c650*/  IMAD.U32 R21, RZ, RZ, UR5 ;  /* 0x00000005ff157e24 */ /* 0x000fc8000f8e00ff */
[----:B------:R-:W-:-:S05]  /*c660*/  IMAD R20, R20, UR5, R21 ;  /* 0x0000000514147c24 */ /* 0x000fca000f8e0215 */
[----:B------:R-:W-:-:S07]  /*c670*/  VIMNMX R13, R13, R20, PT ;  /* 0x000000140d0d7248 */ /* 0x000fce0003fe0100 */
.L_x_1231:
[----:B------:R-:W2:Y:S01]  /*c680*/  LDL R21, [R1+0x24] ;  /* 0x0000240001157983 */ /* 0x000ea20000100800 */
[----:B------:R-:W-:Y:S01]  /*c690*/  SHF.R.S32.HI R20, RZ, 0x1f, R13 ;  /* 0x0000001fff147819 */ /* 0x000fe2000001140d */
[----:B------:R-:W-:Y:S01]  /*c6a0*/  ULDC UR24, c[0x0][0x9e4] ;  /* 0x0002790000187ab9 */ /* 0x000fe20000000800 */
[----:B------:R-:W-:Y:S01]  /*c6b0*/  ULDC UR4, c[0x0][0x9e4] ;  /* 0x0002790000047ab9 */ /* 0x000fe20000000800 */
[----:B------:R-:W-:Y:S01]  /*c6c0*/  ULDC UR25, c[0x0][0x9dc] ;  /* 0x0002770000197ab9 */ /* 0x000fe20000000800 */
[----:B------:R-:W-:Y:S01]  /*c6d0*/  LEA.HI R20, R20, R13, RZ, 0x7 ;  /* 0x0000000d14147211 */ /* 0x000fe200078f38ff */
[----:B------:R-:W-:Y:S01]  /*c6e0*/  ULDC UR27, c[0x0][0x9dc] ;  /* 0x00027700001b7ab9 */ /* 0x000fe20000000800 */
[----:B------:R-:W-:Y:S01]  /*c6f0*/  ULDC UR5, c[0x0][0x988] ;  /* 0x0002620000057ab9 */ /* 0x000fe20000000800 */
[----:B------:R-:W-:Y:S01]  /*c700*/  ULDC UR7, c[0x0][0x988] ;  /* 0x0002620000077ab9 */ /* 0x000fe20000000800 */
[----:B------:R-:W-:Y:S01]  /*c710*/  SHF.R.S32.HI R20, RZ, 0x7, R20 ;  /* 0x00000007ff147819 */ /* 0x000fe20000011414 */
[----:B------:R-:W-:Y:S01]  /*c720*/  ULDC UR6, c[0x0][0x988] ;  /* 0x0002620000067ab9 */ /* 0x000fe20000000800 */
[----:B------:R-:W-:Y:S01]  /*c730*/  ULDC UR28, c[0x0][0x9e0] ;  /* 0x00027800001c7ab9 */ /* 0x000fe20000000800 */
[----:B------:R-:W-:Y:S01]  /*c740*/  ULDC UR26, c[0x0][0x9e0] ;  /* 0x00027800001a7ab9 */ /* 0x000fe20000000800 */
        /* <DEDUP_REMOVED lines=16> */
[----:B--2---:R-:W-:-:S04]  /*c850*/  VIMNMX R21, R21, R20, !PT ;  /* 0x0000001415157248 */ /* 0x004fc80007fe0100 */
[----:B------:R-:W-:Y:S01]  /*c860*/  ISETP.GE.AND P2, PT, R4, R21, PT ;  /* 0x000000150400720c */ /* 0x000fe20003f46270 */
[----:B------:R0:W-:-:S12]  /*c870*/  STL [R1+0x18], R21 ;  /* 0x0000181501007387 */ /* 0x0001d80000100800 */
[----:B0-----:R-:W-:Y:S05]  /*c880*/  @!P2 BRA `(.L_x_1235) ;  /* 0x0000002c00f8a947 */ /* 0x001fea0003800000 */
[----:B------:R-:W-:Y:S02]  /*c890*/  IMAD.IADD R23, R5, 0x1, R24 ;  /* 0x0000000105177824 */ /* 0x000fe400078e0218 */
[----:B------:R-:W-:Y:S02]  /*c8a0*/  IMAD.MOV.U32 R119, RZ, RZ, RZ ;  /* 0x000000ffff777224 */ /* 0x000fe400078e00ff */
[----:B------:R-:W-:Y:S01]  /*c8b0*/  VIADD R152, R23, 0x8 ;  /* 0x0000000817987836 */ /* 0x000fe20000000000 */
[----:B------:R-:W-:-:S04]  /*c8c0*/  LOP3.LUT R13, RZ, R23, RZ, 0x33, !PT ;  /* 0x00000017ff0d7212 */ /* 0x000fc800078e33ff */
[----:B------:R-:W-:-:S05]  /*c8d0*/  LOP3.LUT R12, RZ, R152, RZ, 0x33, !PT ;  /* 0x00000098ff0c7212 */ /* 0x000fca00078e33ff */
[----:B------:R0:W-:Y:S04]  /*c8e0*/  STL [R1], R12 ;  /* 0x0000000c01007387 */ /* 0x0001e80000100800 */
[----:B------:R0:W-:Y:S02]  /*c8f0*/  STL [R1+0x8], R13 ;  /* 0x0000080d01007387 */ /* 0x0001e40000100800 */
.L_x_1253:
[----:B0-----:R-:W2:Y:S01]  /*c900*/  LDL R12, [R1+0xc] ;  /* 0x00000c00010c7983 */ /* 0x001ea20000100800 */
        /* <DEDUP_REMOVED lines=10> */
.L_x_1237:
[----:B------:R-:W-:Y:S01]  /*c9b0*/  IMAD R13, R153, 0x8, R2 ;  /* 0x00000008990d7824 */ /* 0x000fe200078e0202 */
[----:B------:R-:W-:-:S04]  /*c9c0*/  SHF.L.U32 R12, R154, 0x1f, RZ ;  /* 0x0000001f9a0c7819 */ /* 0x000fc800000006ff */
[----:B------:R0:W1:Y:S01]  /*c9d0*/  SYNCS.PHASECHK.TRANS64.TRYWAIT P3, [R13+URZ+0x16830], R12 ;  /* 0x0168300c0d0075a7 */ /* 0x000062000806017f */
[----:B------:R-:W-:Y:S05]  /*c9e0*/  @!P0 BRA `(.L_x_1238) ;  /* 0x0000000000048947 */ /* 0x000fea0003800000 */
[----:B------:R-:W-:Y:S01]  /*c9f0*/  BPT.TRAP 0x1 ;  /* 0x000000040000795c */ /* 0x000fe20000300000 */
.L_x_1238:
[----:B------:R-:W-:Y:S04]  /*ca00*/  BSSY B0, `(.L_x_1236) ;  /* 0x0000004000007945 */ /* 0x000fe80003800000 */
[----:B-1----:R-:W-:Y:S05]  /*ca10*/  @P3 BRA `(.L_x_1239) ;  /* 0x0000000000083947 */ /* 0x002fea0003800000 */
[----:B------:R-:W1:Y:S02]  /*ca20*/  SYNCS.PHASECHK.TRANS64.TRYWAIT P3, [R13+URZ+0x16830], R12 ;  /* 0x0168300c0d0075a7 */ /* 0x000e64000806017f */
[----:B-1----:R-:W-:Y:S05]  /*ca30*/  @!P3 BRA `(.L_x_1240) ;  /* 0x000001040024b947 */ /* 0x002fea0003800000 */
.L_x_1239:
[----:B------:R-:W-:Y:S05]  /*ca40*/  BSYNC B0 ;  /* 0x0000000000007941 */ /* 0x000fea0003800000 */
.L_x_1236:
[----:B01----:R-:W2:Y:S01]  /*ca50*/  LDL R13, [R1+0x14] ;  /* 0x00001400010d7983 */ /* 0x003ea20000100800 */
[----:B------:R-:W0:Y:S01]  /*ca60*/  S2R R12, SR_TID.X ;  /* 0x00000000000c7919 */ /* 0x000e220000002100 */
[----:B------:R-:W-:Y:S05]  /*ca70*/  WARPSYNC.ALL ;  /* 0x0000000000007948 */ /* 0x000fea0003800000 */
[----:B------:R-:W-:Y:S01]  /*ca80*/  IMAD.MOV.U32 R25, RZ, RZ, 0x40000040 ;  /* 0x40000040ff197424 */ /* 0x000fe200078e00ff */
[----:B0-----:R-:W-:Y:S02]  /*ca90*/  SHF.R.U32.HI R12, RZ, 0x7, R12 ;  /* 0x00000007ff0c7819 */ /* 0x001fe4000001160c */
[----:B------:R-:W-:-:S02]  /*caa0*/  R2UR UR8, R8 ;  /* 0x00000000080872ca */ /* 0x000fc400000e0000 */
[----:B------:R-:W-:Y:S02]  /*cab0*/  R2UR UR9, R9 ;  /* 0x00000000090972ca */ /* 0x000fe400000e0000 */
[C---:B------:R-:W-:Y:S02]  /*cac0*/  R2UR UR11, R25.reuse ;  /* 0x00000000190b72ca */ /* 0x040fe400000e0000 */
[----:B------:R-:W-:Y:S01]  /*cad0*/  R2UR UR23, R25 ;  /* 0x00000000191772ca */ /* 0x000fe200000e0000 */
[----:B------:R-:W-:Y:S01]  /*cae0*/  IMAD.MOV.U32 R21, RZ, RZ, 0x40000040 ;  /* 0x40000040ff157424 */ /* 0x000fe200078e00ff */
[----:B------:R-:W-:Y:S02]  /*caf0*/  R2UR UR12, R156 ;  /* 0x000000009c0c72ca */ /* 0x000fe400000e0000 */
[----:B------:R-:W-:Y:S02]  /*cb00*/  R2UR UR13, R157 ;  /* 0x000000009d0d72ca */ /* 0x000fe400000e0000 */
[----:B------:R-:W-:Y:S01]  /*cb10*/  R2UR UR15, R21 ;  /* 0x00000000150f72ca */ /* 0x000fe200000e0000 */
[----:B--2---:R-:W-:-:S02]  /*cb20*/  IMAD R24, R153, 0x400, R13 ;  /* 0x0000040099187824 */ /* 0x004fc400078e020d */
[----:B------:R-:W-:-:S05]  /*cb30*/  VIADD R13, R12, 0x8 ;  /* 0x000000080c0d7836 */ /* 0x000fca0000000000 */
[----:B------:R0:W-:Y:S01]  /*cb40*/  BAR.SYNC.DEFER_BLOCKING R13, 0x100 ;  /* 0x0004000d0000751d */ /* 0x0001e20000010000 */
[C---:B------:R-:W-:Y:S01]  /*cb50*/  R2UR UR10, R24.reuse ;  /* 0x00000000180a72ca */ /* 0x040fe200000e0000 */
[C---:B------:R-:W-:Y:S02]  /*cb60*/  VIADD R20, R24.reuse, 0x2 ;  /* 0x0000000218147836 */ /* 0x040fe40000000000 */
[C---:B------:R-:W-:Y:S02]  /*cb70*/  VIADD R12, R24.reuse, 0x4 ;  /* 0x00000004180c7836 */ /* 0x040fe40000000000 */
[----:B------:R-:W-:-:S05]  /*cb80*/  VIADD R24, R24, 0x6 ;  /* 0x0000000618187836 */ /* 0x000fca0000000000 */
[----:B------:R-:W-:Y:S02]  /*cb90*/  R2UR UR22, R24 ;  /* 0x00000000181672ca */ /* 0x000fe400000e0000 */
[----:B------:R-:W-:-:S06]  /*cba0*/  WARPGROUP.ARRIVE ;  /* 0x00000000000079c5 */ /* 0x000fcc0000000000 */
[----:B------:R-:W-:Y:S01]  /*cbb0*/  HGMMA.64x128x16.F32.BF16 R24, gdesc[UR8], RZ, !UPT, gsb0 ;  /* 0x01e00000081879f0 */ /* 0x000fe2000c0018ff */
[----:B------:R-:W-:Y:S01]  /*cbc0*/  R2UR UR14, R20 ;  /* 0x00000000140e72ca */ /* 0x000fe200000e0000 */
[----:B0-----:R-:W-:Y:S01]  /*cbd0*/  IMAD.MOV.U32 R13, RZ, RZ, 0x40000040 ;  /* 0x40000040ff0d7424 */ /* 0x001fe200078e00ff */
[----:B------:R-:W-:Y:S02]  /*cbe0*/  R2UR UR18, R12 ;  /* 0x000000000c1272ca */ /* 0x000fe400000e0000 */
[----:B------:R-:W-:Y:S02]  /*cbf0*/  R2UR UR16, R14 ;  /* 0x000000000e1072ca */ /* 0x000fe400000e0000 */
[----:B------:R-:W-:Y:S02]  /*cc00*/  R2UR UR19, R13 ;  /* 0x000000000d1372ca */ /* 0x000fe400000e0000 */
[----:B------:R-:W-:Y:S01]  /*cc10*/  R2UR UR17, R15 ;  /* 0x000000000f1172ca */ /* 0x000fe200000e0000 */
[----:B------:R-:W-:-:S02]  /*cc20*/  WARPGROUP.DEPBAR.LE gsb0, 0x0 ;  /* 0x00008000000079c5 */ /* 0x000fc40000010000 */
[----:B------:R-:W-:-:S06]  /*cc30*/  WARPGROUP.ARRIVE ;  /* 0x00000000000079c5 */ /* 0x000fcc0000000000 */
[----:B------:R-:W-:Y:S01]  /*cc40*/  HGMMA.64x128x16.F32.BF16 R24, gdesc[UR12], R24, gsb0 ;  /* 0x01e000000c1879f0 */ /* 0x000fe20008001818 */
[----:B------:R-:W-:Y:S02]  /*cc50*/  R2UR UR20, R10 ;  /* 0x000000000a1472ca */ /* 0x000fe400000e0000 */
[----:B------:R-:W-:Y:S01]  /*cc60*/  R2UR UR21, R11 ;  /* 0x000000000b1572ca */ /* 0x000fe200000e0000 */
[----:B------:R-:W-:Y:S02]  /*cc70*/  WARPGROUP.DEPBAR.LE gsb0, 0x0 ;  /* 0x00008000000079c5 */ /* 0x000fe40000010000 */
[----:B------:R-:W-:-:S06]  /*cc80*/  WARPGROUP.ARRIVE ;  /* 0x00000000000079c5 */ /* 0x000fcc0000000000 */
[----:B------:R-:W-:Y:S03]  /*cc90*/  HGMMA.64x128x16.F32.BF16 R24, gdesc[UR16], R24, gsb0 ;  /* 0x01e00000101879f0 */ /* 0x000fe60008001818 */
[----:B------:R-:W-:Y:S02]  /*cca0*/  WARPGROUP.DEPBAR.LE gsb0, 0x0 ;  /* 0x00008000000079c5 */ /* 0x000fe40000010000 */
[----:B------:R-:W-:-:S07]  /*ccb0*/  WARPGROUP.ARRIVE ;  /* 0x00000000000079c5 */ /* 0x000fce0000000000 */
[----:B------:R-:W-:Y:S03]  /*ccc0*/  HGMMA.64x128x16.F32.BF16 R24, gdesc[UR20], R24, gsb0 ;  /* 0x01e00000141879f0 */ /* 0x000fe60008001818 */
[----:B------:R-:W-:Y:S02]  /*ccd0*/  WARPGROUP.DEPBAR.LE gsb0, 0x0 ;  /* 0x00008000000079c5 */ /* 0x000fe40000010000 */
[----:B------:R-:W-:Y:S05]  /*cce0*/  @P2 BRA `(.L_x_1241) ;  /* 0x0000000000282947 */ /* 0x000fea0003800000 */
[----:B------:R-:W-:Y:S05]  /*ccf0*/  @!P0 BRA `(.L_x_1242) ;  /* 0x0000000000048947 */ /* 0x000fea0003800000 */
[----:B------:R-:W-:Y:S01]  /*cd00*/  BPT.TRAP 0x1 ;  /* 0x000000040000795c */ /* 0x000fe20000300000 */
.L_x_1242:
[----:B------:R-:W-:Y:S01]  /*cd10*/  SHF.L.U32 R12, R19, 0x1f, RZ ;  /* 0x0000001f130c7819 */ /* 0x000fe200000006ff */
[----:B------:R-:W-:-:S04]  /*cd20*/  IMAD R13, R16, 0x8, R2 ;  /* 0x00000008100d7824 */ /* 0x000fc800078e0202 */
[----:B------:R0:W1:Y:S01]  /*cd30*/  SYNCS.PHASECHK.TRANS64.TRYWAIT P2, [R13+URZ+0x16850], R12 ;  /* 0x0168500c0d0075a7 */ /* 0x000062000804017f */
[----:B------:R-:W-:Y:S05]  /*cd40*/  @!P0 BRA `(.L_x_1243) ;  /* 0x0000000000048947 */ /* 0x000fea0003800000 */
[----:B------:R-:W-:Y:S01]  /*cd50*/  BPT.TRAP 0x1 ;  /* 0x000000040000795c */ /* 0x000fe20000300000 */
.L_x_1243:
[----:B-1----:R-:W-:Y:S05]  /*cd60*/  @P2 BRA `(.L_x_1241) ;  /* 0x0000000000082947 */ /* 0x002fea0003800000 */
[----:B------:R-:W1:Y:S02]  /*cd70*/  SYNCS.PHASECHK.TRANS64.TRYWAIT P2, [R13+URZ+0x16850], R12 ;  /* 0x0168500c0d0075a7 */ /* 0x000e64000804017f */
[----:B-1----:R-:W-:Y:S05]  /*cd80*/  @!P2 BRA `(.L_x_1244) ;  /* 0x000001000064a947 */ /* 0x002fea0003800000 */
.L_x_1241:
[----:B01----:R-:W-:Y:S01]  /*cd90*/  VIADD R12, R2, 0x400 ;  /* 0x00000400020c7836 */ /* 0x003fe20000000000 */
[----:B------:R-:W-:Y:S05]  /*cda0*/  WARPSYNC.ALL ;  /* 0x0000000000007948 */ /* 0x000fea0003800000 */
[----:B------:R-:W-:Y:S01]  /*cdb0*/  SHF.R.U32.HI R12, RZ, 0x4, R12 ;  /* 0x00000004ff0c7819 */ /* 0x000fe2000001160c */
[----:B------:R-:W-:Y:S01]  /*cdc0*/  IMAD.MOV.U32 R13, RZ, RZ, 0x40000040 ;  /* 0x40000040ff0d7424 */ /* 0x000fe200078e00ff */
[----:B------:R-:W-:Y:S02]  /*cdd0*/  WARPGROUP.ARRIVE ;  /* 0x00000000000079c5 */ /* 0x000fe40000000000 */
[----:B------:R-:W-:-:S02]  /*cde0*/  LOP3.LUT R12, R12, 0x3fff, RZ, 0xc0, !PT ;  /* 0x00003fff0c0c7812 */ /* 0x000fc400078ec0ff */
[----:B------:R-:W-:-:S03]  /*cdf0*/  R2UR UR11, R13 ;  /* 0x000000000d0b72ca */ /* 0x000fc600000e0000 */
[----:B------:R-:W-:-:S05]  /*ce00*/  IMAD R12, R16, 0x400, R12 ;  /* 0x00000400100c7824 */ /* 0x000fca00078e020c */
[----:B------:R-:W-:-:S13]  /*ce10*/  R2UR UR10, R12 ;  /* 0x000000000c0a72ca */ /* 0x000fda00000e0000 */
[----:B------:R-:W-:Y:S01]  /*ce20*/  HGMMA.64x64x16.F32.BF16 R88, R148, gdesc[UR8].tnspB, R88, gsb0 ;  /* 0x40e0000894587df0 */ /* 0x000fe20008001858 */
[----:B------:R-:W-:Y:S02]  /*ce30*/  VIADD R20, R12, 0x80 ;  /* 0x000000800c147836 */ /* 0x000fe40000000000 */
[----:B------:R-:W-:-:S03]  /*ce40*/  IMAD.MOV.U32 R21, RZ, RZ, 0x40000040 ;  /* 0x40000040ff157424 */ /* 0x000fc600078e00ff */
[----:B------:R-:W-:Y:S02]  /*ce50*/  R2UR UR10, R20 ;  /* 0x00000000140a72ca */ /* 0x000fe400000e0000 */
[----:B------:R-:W-:Y:S01]  /*ce60*/  R2UR UR11, R21 ;  /* 0x00000000150b72ca */ /* 0x000fe200000e0000 */
[----:B------:R-:W-:Y:S02]  /*ce70*/  VIADD R20, R12, 0x100 ;  /* 0x000001000c147836 */ /* 0x000fe40000000000 */
[----:B------:R-:W-:Y:S01]  /*ce80*/  IMAD.MOV.U32 R21, RZ, RZ, 0x40000040 ;  /* 0x40000040ff157424 */ /* 0x000fe200078e00ff */
[----:B------:R-:W-:Y:S02]  /*ce90*/  WARPGROUP.DEPBAR.LE gsb0, 0x0 ;  /* 0x00008000000079c5 */ /* 0x000fe40000010000 */
[----:B------:R-:W-:Y:S01]  /*cea0*/  WARPGROUP.ARRIVE ;  /* 0x00000000000079c5 */ /* 0x000fe20000000000 */
[----:B------:R-:W2:Y:S04]  /*ceb0*/  LDL R150, [R1+0x1c] ;  /* 0x00001c0001967983 */ /* 0x000ea80000100800 */
[----:B------:R-:W3:Y:S02]  /*cec0*/  LDL R151, [R1+0x20] ;  /* 0x0000200001977983 */ /* 0x000ee40000100800 */
[----:B------:R-:W-:Y:S01]  /*ced0*/  HGMMA.64x64x16.F32.BF16 R88, R144, gdesc[UR8].tnspB, R88, gsb0 ;  /* 0x40e0000890587df0 */ /* 0x000fe20008001858 */
[----:B------:R-:W-:Y:S01]  /*cee0*/  R2UR UR10, R20 ;  /* 0x00000000140a72ca */ /* 0x000fe200000e0000 */
[----:B------:R-:W-:Y:S01]  /*cef0*/  VIADD R20, R12, 0x180 ;  /* 0x000001800c147836 */ /* 0x000fe20000000000 */
[----:B------:R-:W-:Y:S01]  /*cf00*/  R2UR UR11, R21 ;  /* 0x00000000150b72ca */ /* 0x000fe200000e0000 */
[----:B------:R-:W-:Y:S01]  /*cf10*/  IMAD.MOV.U32 R21, RZ, RZ, 0x40000040 ;  /* 0x40000040ff157424 */ /* 0x000fe200078e00ff */
[----:B------:R-:W0:Y:S01]  /*cf20*/  S2R R148, SR_TID.X ;  /* 0x0000000000947919 */ /* 0x000e220000002100 */
[----:B------:R-:W-:-:S02]  /*cf30*/  IMAD.MOV.U32 R13, RZ, RZ, 0x40000040 ;  /* 0x40000040ff0d7424 */ /* 0x000fc400078e00ff */
[----:B------:R-:W-:-:S04]  /*cf40*/  @!P1 IMAD R19, R153, 0x8, R2 ;  /* 0x0000000899139824 */ /* 0x000fc800078e0202 */
[----:B------:R-:W-:-:S05]  /*cf50*/  @!P1 VIADD R19, R19, 0x16840 ;  /* 0x0001684013139836 */ /* 0x000fca0000000000 */
[----:B------:R-:W-:Y:S02]  /*cf60*/  @!P1 PRMT R19, RZ, 0x654, R19 ;  /* 0x00000654ff139816 */ /* 0x000fe40000000013 */
[----:B0-----:R-:W-:Y:S02]  /*cf70*/  SHF.R.U32.HI R149, RZ, 0x7, R148 ;  /* 0x00000007ff957819 */ /* 0x001fe40000011694 */
[----:B------:R-:W-:Y:S01]  /*cf80*/  ISETP.GE.U32.AND P2, PT, R148, 0x180, PT ;  /* 0x000001809400780c */ /* 0x000fe20003f46070 */
[----:B------:R-:W-:Y:S02]  /*cf90*/  WARPGROUP.DEPBAR.LE gsb0, 0x0 ;  /* 0x00008000000079c5 */ /* 0x000fe40000010000 */
[----:B------:R-:W-:-:S06]  /*cfa0*/  WARPGROUP.ARRIVE ;  /* 0x00000000000079c5 */ /* 0x000fcc0000000000 */
[----:B------:R-:W-:Y:S01]  /*cfb0*/  HGMMA.64x64x16.F32.BF16 R88, R140, gdesc[UR8].tnspB, R88, gsb0 ;  /* 0x40e000088c587df0 */ /* 0x000fe20008001858 */
[----:B------:R-:W-:Y:S01]  /*cfc0*/  R2UR UR10, R20 ;  /* 0x00000000140a72ca */ /* 0x000fe200000e0000 */
[----:B------:R-:W-:Y:S01]  /*cfd0*/  VIADD R20, R12, 0x200 ;  /* 0x000002000c147836 */ /* 0x000fe20000000000 */
[----:B------:R-:W-:Y:S01]  /*cfe0*/  R2UR UR11, R21 ;  /* 0x00000000150b72ca */ /* 0x000fe200000e0000 */
[----:B------:R-:W-:Y:S01]  /*cff0*/  IMAD.MOV.U32 R21, RZ, RZ, 0x40000040 ;  /* 0x40000040ff157424 */ /* 0x000fe200078e00ff */
[----:B------:R-:W-:Y:S02]  /*d000*/  WARPGROUP.DEPBAR.LE gsb0, 0x0 ;  /* 0x00008000000079c5 */ /* 0x000fe40000010000 */
[----:B------:R-:W-:-:S09]  /*d010*/  WARPGROUP.ARRIVE ;  /* 0x00000000000079c5 */ /* 0x000fd20000000000 */
        /* <DEDUP_REMOVED lines=9> */
[C---:B------:R-:W-:Y:S01]  /*d0b0*/  VIADD R20, R12.reuse, 0x300 ;  /* 0x000003000c147836 */ /* 0x040fe20000000000 */
[----:B------:R-:W-:Y:S01]  /*d0c0*/  R2UR UR11, R21 ;  /* 0x00000000150b72ca */ /* 0x000fe200000e0000 */
[----:B------:R-:W-:Y:S02]  /*d0d0*/  IMAD.MOV.U32 R21, RZ, RZ, 0x40000040 ;  /* 0x40000040ff157424 */ /* 0x000fe400078e00ff */
[----:B------:R-:W-:Y:S01]  /*d0e0*/  VIADD R12, R12, 0x380 ;  /* 0x000003800c0c7836 */ /* 0x000fe20000000000 */
[----:B------:R-:W-:Y:S02]  /*d0f0*/  WARPGROUP.DEPBAR.LE gsb0, 0x0 ;  /* 0x00008000000079c5 */ /* 0x000fe40000010000 */
[----:B------:R-:W-:-:S07]  /*d100*/  WARPGROUP.ARRIVE ;  /* 0x00000000000079c5 */ /* 0x000fce0000000000 */
[----:B------:R-:W-:Y:S01]  /*d110*/  HGMMA.64x64x16.F32.BF16 R88, R128, gdesc[UR8].tnspB, R88, gsb0 ;  /* 0x40e0000880587df0 */ /* 0x000fe20008001858 */
[----:B------:R-:W-:Y:S02]  /*d120*/  R2UR UR10, R20 ;  /* 0x00000000140a72ca */ /* 0x000fe400000e0000 */
[----:B------:R-:W-:Y:S01]  /*d130*/  R2UR UR11, R21 ;  /* 0x00000000150b72ca */ /* 0x000fe200000e0000 */
[----:B------:R-:W-:Y:S02]  /*d140*/  WARPGROUP.DEPBAR.LE gsb0, 0x0 ;  /* 0x00008000000079c5 */ /* 0x000fe40000010000 */
[----:B------:R-:W-:-:S10]  /*d150*/  WARPGROUP.ARRIVE ;  /* 0x00000000000079c5 */ /* 0x000fd40000000000 */
[----:B------:R-:W-:Y:S01]  /*d160*/  HGMMA.64x64x16.F32.BF16 R88, R124, gdesc[UR8].tnspB, R88, gsb0 ;  /* 0x40e000087c587df0 */ /* 0x000fe20008001858 */
[----:B------:R-:W-:Y:S01]  /*d170*/  R2UR UR10, R12 ;  /* 0x000000000c0a72ca */ /* 0x000fe200000e0000 */
[----:B------:R-:W-:Y:S01]  /*d180*/  VIADD R12, R149, 0x9 ;  /* 0x00000009950c7836 */ /* 0x000fe20000000000 */
[----:B------:R-:W-:Y:S01]  /*d190*/  R2UR UR11, R13 ;  /* 0x000000000d0b72ca */ /* 0x000fe200000e0000 */
[----:B------:R-:W-:-:S03]  /*d1a0*/  IMAD.SHL.U32 R13, R4, 0x80, RZ ;  /* 0x00000080040d7824 */ /* 0x000fc600078e00ff */
[----:B------:R-:W-:Y:S02]  /*d1b0*/  SEL R20, R12, 0x9, !P2 ;  /* 0x000000090c147807 */ /* 0x000fe40005000000 */
[----:B--2---:R-:W-:Y:S02]  /*d1c0*/  IADD3 R12, R150, 0x1, -R13 ;  /* 0x00000001960c7810 */ /* 0x004fe40007ffe80d */
[----:B------:R-:W-:Y:S01]  /*d1d0*/  PLOP3.LUT P2, PT, PT, PT, UP0, 0x40, 0x0 ;  /* 0x000000000000781c */ /* 0x000fe20003f4e808 */
[----:B------:R-:W-:Y:S02]  /*d1e0*/  WARPGROUP.DEPBAR.LE gsb0, 0x0 ;  /* 0x00008000000079c5 */ /* 0x000fe40000010000 */
[----:B------:R-:W-:-:S06]  /*d1f0*/  WARPGROUP.ARRIVE ;  /* 0x00000000000079c5 */ /* 0x000fcc0000000000 */
[----:B------:R-:W-:Y:S03]  /*d200*/  HGMMA.64x64x16.F32.BF16 R88, R120, gdesc[UR8].tnspB, R88, gsb0 ;  /* 0x40e0000878587df0 */ /* 0x000fe60008001858 */
[----:B------:R-:W-:Y:S02]  /*d210*/  WARPGROUP.DEPBAR.LE gsb0, 0x0 ;  /* 0x00008000000079c5 */ /* 0x000fe40000010000 */
[----:B---3--:R-:W-:Y:S01]  /*d220*/  IMAD.IADD R120, R12, 0x1, -R151 ;  /* 0x000000010c787824 */ /* 0x008fe200078e0a97 */
[----:B------:R0:W-:Y:S06]  /*d230*/  BAR.ARV R20, 0x100 ;  /* 0x000400140000751d */ /* 0x0001ec0000002000 */
[----:B------:R-:W-:Y:S01]  /*d240*/  IMAD.U32 R12, RZ, RZ, UR25 ;  /* 0x00000019ff0c7e24 */ /* 0x000fe2000f8e00ff */
[----:B------:R1:W-:Y:S01]  /*d250*/  @!P1 SYNCS.ARRIVE.TRANS64.RED.A1T0 RZ, [R19+URZ], RZ ;  /* 0x000000ff13ff99a7 */ /* 0x0003e2000810043f */
[----:B------:R-:W-:-:S03]  /*d260*/  IMAD R120, R155, -0x2, R120 ;  /* 0xfffffffe9b787824 */ /* 0x000fc600078e0278 */
[----:B------:R-:W-:Y:S01]  /*d270*/  LOP3.LUT R121, RZ, R12, RZ, 0x33, !PT ;  /* 0x0000000cff797212 */ /* 0x000fe200078e33ff */
[----:B------:R-:W-:-:S04]  /*d280*/  VIADD R122, R120, UR28 ;  /* 0x0000001c787a7c36 */ /* 0x000fc80008000000 */
[----:B------:R-:W-:Y:S02]  /*d290*/  IMAD.IADD R121, R121, 0x1, R120 ;  /* 0x0000000179797824 */ /* 0x000fe400078e0278 */
[C---:B------:R-:W-:Y:S02]  /*d2a0*/  IMAD.IADD R120, R5.reuse, 0x1, R122 ;  /* 0x0000000105787824 */ /* 0x040fe400078e027a */
[----:B-1----:R-:W-:Y:S01]  /*d2b0*/  IMAD.IADD R19, R5, 0x1, R121 ;  /* 0x0000000105137824 */ /* 0x002fe200078e0279 */
[----:B0-----:R-:W-:Y:S06]  /*d2c0*/  @P2 BRA `(.L_x_1245) ;  /* 0x00000000005c2947 */ /* 0x001fec0003800000 */
[----:B------:R-:W-:Y:S01]  /*d2d0*/  ISETP.GT.AND P2, PT, R23, -0x1, PT ;  /* 0xffffffff1700780c */ /* 0x000fe20003f44270 */
[----:B------:R-:W-:-:S12]  /*d2e0*/  BSSY B0, `(.L_x_1246) ;  /* 0x0000011000007945 */ /* 0x000fd80003800000 */
[----:B------:R-:W-:Y:S05]  /*d2f0*/  @P2 BRA `(.L_x_1247) ;  /* 0x0000000000242947 */ /* 0x000fea0003800000 */
[----:B------:R-:W2:Y:S01]  /*d300*/  LDL R151, [R1+0x8] ;  /* 0x0000080001977983 */ /* 0x000ea20000100800 */
[----:B------:R-:W-:-:S05]  /*d310*/  IMAD.U32 R123, RZ, RZ, UR24 ;  /* 0x00000018ff7b7e24 */ /* 0x000fca000f8e00ff */
[----:B------:R-:W-:-:S13]  /*d320*/  ISETP.NE.AND P2, PT, R123, 0x1, PT ;  /* 0x000000017b00780c */ /* 0x000fda0003f45270 */
[----:B------:R-:W2:Y:S02]  /*d330*/  @P2 LDC.64 R20, c[0x0][0x9e8] ;  /* 0x00027a00ff142b82 */ /* 0x000ea40000000a00 */
[----:B--2---:R-:W-:-:S04]  /*d340*/  @P2 IMAD.HI.U32 R124, R151, R20, RZ ;  /* 0x00000014977c2227 */ /* 0x004fc800078e00ff */
[----:B------:R-:W-:Y:S01]  /*d350*/  IMAD.MOV.U32 R20, RZ, RZ, R151 ;  /* 0x000000ffff147224 */ /* 0x000fe200078e0097 */
[----:B------:R-:W-:-:S04]  /*d360*/  @P2 SHF.R.U32.HI R20, RZ, R21, R124 ;  /* 0x00000015ff142219 */ /* 0x000fc8000001167c */
[----:B------:R-:W-:Y:S01]  /*d370*/  LOP3.LUT R20, RZ, R20, RZ, 0x33, !PT ;  /* 0x00000014ff147212 */ /* 0x000fe200078e33ff */
[----:B------:R-:W-:Y:S06]  /*d380*/  BRA `(.L_x_1248) ;  /* 0x0000000000187947 */ /* 0x000fec0003800000 */
.L_x_1247:
[----:B------:R-:W-:-:S05]  /*d390*/  IMAD.U32 R123, RZ, RZ, UR24 ;  /* 0x00000018ff7b7e24 */ /* 0x000fca000f8e00ff */
[----:B------:R-:W-:-:S13]  /*d3a0*/  ISETP.NE.AND P2, PT, R123, 0x1, PT ;  /* 0x000000017b00780c */ /* 0x000fda0003f45270 */
[----:B------:R-:W0:Y:S02]  /*d3b0*/  @P2 LDC.64 R20, c[0x0][0x9e8] ;  /* 0x00027a00ff142b82 */ /* 0x000e240000000a00 */
[----:B0-----:R-:W-:-:S04]  /*d3c0*/  @P2 IMAD.HI.U32 R124, R23, R20, RZ ;  /* 0x00000014177c2227 */ /* 0x001fc800078e00ff */
[----:B------:R-:W-:Y:S01]  /*d3d0*/  IMAD.MOV.U32 R20, RZ, RZ, R23 ;  /* 0x000000ffff147224 */ /* 0x000fe200078e0017 */
[----:B------:R-:W-:-:S07]  /*d3e0*/  @P2 SHF.R.U32.HI R20, RZ, R21, R124 ;  /* 0x00000015ff142219 */ /* 0x000fce000001167c */
.L_x_1248:
[----:B------:R-:W-:Y:S05]  /*d3f0*/  BSYNC B0 ;  /* 0x0000000000007941 */ /* 0x000fea0003800000 */
.L_x_1246:
[----:B------:R-:W-:-:S04]  /*d400*/  IMAD R20, R20, R123, -R13 ;  /* 0x0000007b14147224 */ /* 0x000fc800078e0a0d */
[----:B------:R-:W-:-:S05]  /*d410*/  IMAD R20, R155, -0x2, R20 ;  /* 0xfffffffe9b147824 */ /* 0x000fca00078e0214 */
[----:B------:R-:W-:Y:S02]  /*d420*/  VIADDMNMX R120, R20, R123, R120, PT ;  /* 0x0000007b14787246 */ /* 0x000fe40003800178 */
[----:B------:R-:W-:-:S07]  /*d430*/  VIMNMX R19, R19, R20, !PT ;  /* 0x0000001413137248 */ /* 0x000fce0007fe0100 */
.L_x_1245:
[----:B------:R-:W-:Y:S02]  /*d440*/  ISETP.GT.AND P2, PT, R4, -0x1, PT ;  /* 0xffffffff0400780c */ /* 0x000fe40003f44270 */
[----:B------:R-:W-:Y:S02]  /*d450*/  IADD3 R122, R122, 0x8, R5 ;  /* 0x000000087a7a7810 */ /* 0x000fe40007ffe005 */
[C---:B------:R-:W-:Y:S02]  /*d460*/  ISETP.GT.AND P5, PT, R19.reuse, 0x8, P2 ;  /* 0x000000081300780c */ /* 0x040fe400017a4270 */
[C---:B------:R-:W-:Y:S02]  /*d470*/  ISETP.GT.AND P4, PT, R19.reuse, RZ, P2 ;  /* 0x000000ff1300720c */ /* 0x040fe40001784270 */
[----:B------:R-:W-:Y:S02]  /*d480*/  ISETP.LT.OR P5, PT, R120, 0x9, P5 ;  /* 0x000000097800780c */ /* 0x000fe40002fa1670 */
[----:B------:R-:W-:-:S02]  /*d490*/  ISETP.GT.AND P3, PT, R19, 0x1, P2 ;  /* 0x000000011300780c */ /* 0x000fc40001764270 */
[----:B------:R-:W-:Y:S02]  /*d4a0*/  FSEL R28, R28, -INF , !P5 ;  /* 0xff8000001c1c7808 */ /* 0x000fe40006800000 */
[----:B------:R-:W-:Y:S02]  /*d4b0*/  ISETP.GT.AND P5, PT, R19, 0x11, P2 ;  /* 0x000000111300780c */ /* 0x000fe400017a4270 */
[C---:B------:R-:W-:Y:S02]  /*d4c0*/  ISETP.LT.OR P4, PT, R120.reuse, 0x1, P4 ;  /* 0x000000017800780c */ /* 0x040fe40002781670 */
[C---:B------:R-:W-:Y:S02]  /*d4d0*/  ISETP.LT.OR P3, PT, R120.reuse, 0x2, P3 ;  /* 0x000000027800780c */ /* 0x040fe40001f61670 */
[----:B------:R-:W-:Y:S02]  /*d4e0*/  ISETP.LT.OR P5, PT, R120, 0x12, P5 ;  /* 0x000000127800780c */ /* 0x000fe40002fa1670 */
[----:B------:R-:W-:-:S02]  /*d4f0*/  FSEL R24, R24, -INF , !P4 ;  /* 0xff80000018187808 */ /* 0x000fc40006000000 */
[----:B------:R-:W-:Y:S02]  /*d500*/  FSEL R25, R25, -INF , !P3 ;  /* 0xff80000019197808 */ /* 0x000fe40005800000 */
[C---:B------:R-:W-:Y:S02]  /*d510*/  ISETP.GT.AND P4, PT, R19.reuse, 0x9, P2 ;  /* 0x000000091300780c */ /* 0x040fe40001784270 */
[----:B------:R-:W-:Y:S02]  /*d520*/  ISETP.GT.AND P3, PT, R19, 0x10, P2 ;  /* 0x000000101300780c */ /* 0x000fe40001764270 */
[----:B------:R-:W-:Y:S02]  /*d530*/  FSEL R33, R33, -INF , !P5 ;  /* 0xff80000021217808 */ /* 0x000fe40006800000 */
[----:B------:R-:W-:Y:S02]  /*d540*/  ISETP.GT.AND P5, PT, R19, 0x20, P2 ;  /* 0x000000201300780c */ /* 0x000fe400017a4270 */
[----:B------:R-:W-:-:S02]  /*d550*/  ISETP.LT.OR P4, PT, R120, 0xa, P4 ;  /* 0x0000000a7800780c */ /* 0x000fc40002781670 */
[C---:B------:R-:W-:Y:S02]  /*d560*/  ISETP.LT.OR P3, PT, R120.reuse, 0x11, P3 ;  /* 0x000000117800780c */ /* 0x040fe40001f61670 */
[----:B------:R-:W-:Y:S02]  /*d570*/  ISETP.LT.OR P5, PT, R120, 0x21, P5 ;  /* 0x000000217800780c */ /* 0x000fe40002fa1670 */
[----:B------:R-:W-:Y:S02]  /*d580*/  FSEL R29, R29, -INF , !P4 ;  /* 0xff8000001d1d7808 */ /* 0x000fe40006000000 */
[----:B------:R-:W-:Y:S02]  /*d590*/  FSEL R32, R32, -INF , !P3 ;  /* 0xff80000020207808 */ /* 0x000fe40005800000 */
[C---:B------:R-:W-:Y:S02]  /*d5a0*/  ISETP.GT.AND P4, PT, R19.reuse, 0x18, P2 ;  /* 0x000000181300780c */ /* 0x040fe40001784270 */
        /* <DEDUP_REMOVED lines=65> */
[----:B------:R-:W-:Y:S02]  /*d9c0*/  PLOP3.LUT P5, PT, PT, PT, UP0, 0x40, 0x0 ;  /* 0x000000000000781c */ /* 0x000fe40003fae808 */
[----:B------:R-:W-:-:S02]  /*d9d0*/  ISETP.LT.OR P4, PT, R120, 0x6a, P4 ;  /* 0x0000006a7800780c */ /* 0x000fc40002781670 */
[----:B------:R-:W-:Y:S02]  /*d9e0*/  ISETP.LT.OR P3, PT, R120, 0x71, P3 ;  /* 0x000000717800780c */ /* 0x000fe40001f61670 */
[----:B------:R-:W-:Y:S02]  /*d9f0*/  FSEL R77, R77, -INF , !P4 ;  /* 0xff8000004d4d7808 */ /* 0x000fe40006000000 */
[----:B------:R-:W-:Y:S02]  /*da00*/  FSEL R80, R80, -INF , !P3 ;  /* 0xff80000050507808 */ /* 0x000fe40005800000 */
[C---:B------:R-:W-:Y:S02]  /*da10*/  ISETP.GT.AND P4, PT, R19.reuse, 0x78, P2 ;  /* 0x000000781300780c */ /* 0x040fe40001784270 */
[----:B------:R-:W-:Y:S02]  /*da20*/  ISETP.GT.AND P3, PT, R19, 0x79, P2 ;  /* 0x000000791300780c */ /* 0x000fe40001764270 */
[----:B------:R-:W-:-:S02]  /*da30*/  ISETP.LT.OR P4, PT, R120, 0x79, P4 ;  /* 0x000000797800780c */ /* 0x000fc40002781670 */
[----:B------:R-:W-:Y:S02]  /*da40*/  ISETP.LT.OR P3, PT, R120, 0x7a, P3 ;  /* 0x0000007a7800780c */ /* 0x000fe40001f61670 */
[----:B------:R-:W-:Y:S02]  /*da50*/  IADD3 R121, R121, 0x8, R5 ;  /* 0x0000000879797810 */ /* 0x000fe40007ffe005 */
[----:B------:R-:W-:Y:S02]  /*da60*/  FSEL R84, R84, -INF , !P4 ;  /* 0xff80000054547808 */ /* 0x000fe40006000000 */
[----:B------:R-:W-:Y:S01]  /*da70*/  FSEL R85, R85, -INF , !P3 ;  /* 0xff80000055557808 */ /* 0x000fe20005800000 */
[----:B------:R-:W-:Y:S06]  /*da80*/  @P5 BRA `(.L_x_1249) ;  /* 0x00000000005c5947 */ /* 0x000fec0003800000 */
[----:B------:R-:W-:Y:S01]  /*da90*/  ISETP.GT.AND P3, PT, R152, -0x1, PT ;  /* 0xffffffff9800780c */ /* 0x000fe20003f64270 */
[----:B------:R-:W-:-:S12]  /*daa0*/  BSSY B0, `(.L_x_1250) ;  /* 0x0000011000007945 */ /* 0x000fd80003800000 */
[----:B------:R-:W-:Y:S05]  /*dab0*/  @P3 BRA `(.L_x_1251) ;  /* 0x0000000000243947 */ /* 0x000fea0003800000 */
[----:B------:R-:W2:Y:S01]  /*dac0*/  LDL R123, [R1] ;  /* 0x00000000017b7983 */ /* 0x000ea20000100800 */
        /* <DEDUP_REMOVED lines=8> */
.L_x_1251:
[----:B------:R-:W-:-:S05]  /*db50*/  IMAD.U32 R19, RZ, RZ, UR24 ;  /* 0x00000018ff137e24 */ /* 0x000fca000f8e00ff */
[----:B------:R-:W-:-:S13]  /*db60*/  ISETP.NE.AND P3, PT, R19, 0x1, PT ;  /* 0x000000011300780c */ /* 0x000fda0003f65270 */
[----:B------:R-:W0:Y:S02]  /*db70*/  @P3 LDC.64 R20, c[0x0][0x9e8] ;  /* 0x00027a00ff143b82 */ /* 0x000e240000000a00 */
[----:B0-----:R-:W-:-:S04]  /*db80*/  @P3 IMAD.HI.U32 R120, R152, R20, RZ ;  /* 0x0000001498783227 */ /* 0x001fc800078e00ff */
[----:B------:R-:W-:Y:S01]  /*db90*/  IMAD.MOV.U32 R20, RZ, RZ, R152 ;  /* 0x000000ffff147224 */ /* 0x000fe200078e0098 */
[----:B------:R-:W-:-:S07]  /*dba0*/  @P3 SHF.R.U32.HI R20, RZ, R21, R120 ;  /* 0x00000015ff143219 */ /* 0x000fce0000011678 */
.L_x_1252:
[----:B------:R-:W-:Y:S05]  /*dbb0*/  BSYNC B0 ;  /* 0x0000000000007941 */ /* 0x000fea0003800000 */
.L_x_1250:
[----:B------:R-:W-:-:S04]  /*dbc0*/  IMAD R20, R20, R19, -R13 ;  /* 0x0000001314147224 */ /* 0x000fc800078e0a0d */
[----:B------:R-:W-:-:S05]  /*dbd0*/  IMAD R20, R155, -0x2, R20 ;  /* 0xfffffffe9b147824 */ /* 0x000fca00078e0214 */
[----:B------:R-:W-:Y:S02]  /*dbe0*/  VIADDMNMX R122, R20, R19, R122, PT ;  /* 0x00000013147a7246 */ /* 0x000fe4000380017a */
[----:B------:R-:W-:-:S07]  /*dbf0*/  VIMNMX R121, R121, R20, !PT ;  /* 0x0000001479797248 */ /* 0x000fce0007fe0100 */
.L_x_1249:
        /* <DEDUP_REMOVED lines=20> */
[C---:B------:R-:W-:Y:S02]  /*dd40*/  ISETP.GT.AND P4, PT, R121.reuse, 0x29, P2 ;  /* 0x000000297900780c */ /* 0x040fe40001784270 */
        /* <DEDUP_REMOVED lines=45> */
[----:B------:R-:W0:Y:S01]  /*e020*/  SHFL.BFLY PT, R13, R20, 0x2, 0x1f ;  /* 0x0c401f00140d7f89 */ /* 0x000e2200000e0000 */
[----:B------:R-:W-:-:S02]  /*e030*/  FSEL R50, R50, -INF , !P5 ;  /* 0xff80000032327808 */ /* 0x000fc40006800000 */
[----:B------:R-:W-:Y:S02]  /*e040*/  ISETP.GT.AND P5, PT, R121, 0x39, P2 ;  /* 0x000000397900780c */ /* 0x000fe400017a4270 */
[C---:B------:R-:W-:Y:S02]  /*e050*/  ISETP.LT.OR P4, PT, R122.reuse, 0x5a, P4 ;  /* 0x0000005a7a00780c */ /* 0x040fe40002781670 */
[----:B------:R-:W-:Y:S02]  /*e060*/  ISETP.LT.OR P5, PT, R122, 0x3a, P5 ;  /* 0x0000003a7a00780c */ /* 0x000fe40002fa1670 */
[----:B------:R-:W-:Y:S02]  /*e070*/  FSEL R71, R71, -INF , !P4 ;  /* 0xff80000047477808 */ /* 0x000fe40006000000 */
[----:B------:R-:W-:Y:S02]  /*e080*/  ISETP.GT.AND P4, PT, R121, 0x61, P2 ;  /* 0x000000617900780c */ /* 0x000fe40001784270 */
[----:B------:R-:W-:-:S02]  /*e090*/  FSEL R55, R55, -INF , !P5 ;  /* 0xff80000037377808 */ /* 0x000fc40006800000 */
[----:B------:R-:W-:Y:S02]  /*e0a0*/  ISETP.GT.AND P5, PT, R121, 0x48, P2 ;  /* 0x000000487900780c */ /* 0x000fe400017a4270 */
[C---:B------:R-:W-:Y:S02]  /*e0b0*/  ISETP.LT.OR P4, PT, R122.reuse, 0x62, P4 ;  /* 0x000000627a00780c */ /* 0x040fe40002781670 */
[----:B------:R-:W-:Y:S02]  /*e0c0*/  ISETP.LT.OR P5, PT, R122, 0x49, P5 ;  /* 0x000000497a00780c */ /* 0x000fe40002fa1670 */
[----:B------:R-:W-:Y:S02]  /*e0d0*/  FSEL R75, R75, -INF , !P4 ;  /* 0xff8000004b4b7808 */ /* 0x000fe40006000000 */
[----:B------:R-:W-:Y:S02]  /*e0e0*/  ISETP.GT.AND P4, PT, R121, 0x69, P2 ;  /* 0x000000697900780c */ /* 0x000fe40001784270 */
[----:B0-----:R-:W-:-:S02]  /*e0f0*/  FMNMX.FTZ R19, R20, R13, !PT ;  /* 0x0000000d14137209 */ /* 0x001fc40007810000 */
[----:B------:R-:W-:Y:S02]  /*e100*/  FSEL R62, R62, -INF , !P5 ;  /* 0xff8000003e3e7808 */ /* 0x000fe40006800000 */
[----:B------:R-:W-:Y:S01]  /*e110*/  ISETP.GT.AND P5, PT, R121, 0x51, P2 ;  /* 0x000000517900780c */ /* 0x000fe200017a4270 */
[----:B------:R-:W0:Y:S01]  /*e120*/  SHFL.BFLY PT, R120, R19, 0x1, 0x1f ;  /* 0x0c201f0013787f89 */ /* 0x000e2200000e0000 */
[C---:B------:R-:W-:Y:S02]  /*e130*/  ISETP.LT.OR P4, PT, R122.reuse, 0x6a, P4 ;  /* 0x0000006a7a00780c */ /* 0x040fe40002781670 */
[----:B------:R-:W-:Y:S02]  /*e140*/  ISETP.LT.OR P5, PT, R122, 0x52, P5 ;  /* 0x000000527a00780c */ /* 0x000fe40002fa1670 */
[----:B------:R-:W-:Y:S02]  /*e150*/  FSEL R79, R79, -INF , !P4 ;  /* 0xff8000004f4f7808 */ /* 0x000fe40006000000 */
[----:B------:R-:W-:-:S02]  /*e160*/  ISETP.GT.AND P4, PT, R121, RZ, P2 ;  /* 0x000000ff7900720c */ /* 0x000fc40001784270 */
[----:B------:R-:W-:Y:S02]  /*e170*/  FSEL R67, R67, -INF , !P5 ;  /* 0xff80000043437808 */ /* 0x000fe40006800000 */
[----:B------:R-:W-:Y:S02]  /*e180*/  ISETP.GT.AND P3, PT, R121, 0x1, P2 ;  /* 0x000000017900780c */ /* 0x000fe40001764270 */
[C---:B------:R-:W-:Y:S02]  /*e190*/  ISETP.LT.OR P4, PT, R122.reuse, 0x1, P4 ;  /* 0x000000017a00780c */ /* 0x040fe40002781670 */
[----:B------:R-:W-:Y:S02]  /*e1a0*/  ISETP.LT.OR P3, PT, R122, 0x2, P3 ;  /* 0x000000027a00780c */ /* 0x000fe40001f61670 */
[----:B------:R-:W-:Y:S02]  /*e1b0*/  FSEL R26, R26, -INF , !P4 ;  /* 0xff8000001a1a7808 */ /* 0x000fe40006000000 */
[----:B------:R-:W-:-:S02]  /*e1c0*/  FSEL R27, R27, -INF , !P3 ;  /* 0xff8000001b1b7808 */ /* 0x000fc40005800000 */
[C---:B------:R-:W-:Y:S02]  /*e1d0*/  ISETP.GT.AND P3, PT, R121.reuse, 0x10, P2 ;  /* 0x000000107900780c */ /* 0x040fe40001764270 */
        /* <DEDUP_REMOVED lines=8> */
[C---:B------:R-:W-:Y:S02]  /*e260*/  ISETP.LT.OR P3, PT, R122.reuse, 0x1a, P3 ;  /* 0x0000001a7a00780c */ /* 0x040fe40001f61670 */
[----:B------:R-:W-:Y:S01]  /*e270*/  ISETP.LT.OR P4, PT, R122, 0x79, P4 ;  /* 0x000000797a00780c */ /* 0x000fe20002781670 */
[--C-:B------:R-:W-:Y:S01]  /*e280*/  FFMA.FTZ R148, R24, UR41, -R19.reuse ;  /* 0x0000002918947c23 */ /* 0x100fe20008010813 */
[----:B------:R-:W-:Y:S01]  /*e290*/  FMNMX.FTZ R24, R26, R0, !PT ;  /* 0x000000001a187209 */ /* 0x000fe20007810000 */
[--C-:B------:R-:W-:Y:S01]  /*e2a0*/  FFMA.FTZ R20, R25, UR41, -R19.reuse ;  /* 0x0000002919147c23 */ /* 0x100fe20008010813 */
[--C-:B------:R-:W-:Y:S01]  /*e2b0*/  FFMA.FTZ R21, R29, UR41, -R19.reuse ;  /* 0x000000291d157c23 */ /* 0x100fe20008010813 */
[----:B------:R-:W-:Y:S01]  /*e2c0*/  FSEL R39, R39, -INF , !P3 ;  /* 0xff80000027277808 */ /* 0x000fe20005800000 */
[--C-:B------:R-:W-:Y:S01]  /*e2d0*/  FFMA.FTZ R33, R33, UR41, -R19.reuse ;  /* 0x0000002921217c23 */ /* 0x100fe20008010813 */
[----:B------:R-:W-:Y:S01]  /*e2e0*/  FMNMX.FTZ R25, R27, R24, !PT ;  /* 0x000000181b197209 */ /* 0x000fe20007810000 */
[--C-:B------:R-:W-:Y:S01]  /*e2f0*/  FFMA.FTZ R132, R56, UR41, -R19.reuse ;  /* 0x0000002938847c23 */ /* 0x100fe20008010813 */
[----:B------:R-:W-:Y:S01]  /*e300*/  ISETP.GT.AND P3, PT, R121, 0x28, P2 ;  /* 0x000000287900780c */ /* 0x000fe20001764270 */
[----:B------:R-:W2:Y:S01]  /*e310*/  LDL R56, [R1+0x18] ;  /* 0x0000180001387983 */ /* 0x000ea20000100800 */
[----:B------:R-:W-:Y:S01]  /*e320*/  FMNMX.FTZ R24, R30, R25, !PT ;  /* 0x000000191e187209 */ /* 0x000fe20007810000 */
[--C-:B------:R-:W-:Y:S01]  /*e330*/  FFMA.FTZ R150, R28, UR41, -R19.reuse ;  /* 0x000000291c967c23 */ /* 0x100fe20008010813 */
[----:B------:R-:W-:Y:S01]  /*e340*/  ISETP.LT.OR P3, PT, R122, 0x29, P3 ;  /* 0x000000297a00780c */ /* 0x000fe20001f61670 */
[----:B------:R0:W-:Y:S01]  /*e350*/  MUFU.EX2 R25, R33 ;  /* 0x0000002100197308 */ /* 0x0001e20000000800 */
        /* <DEDUP_REMOVED lines=18> */
[----:B------:R-:W-:Y:S01]  /*e480*/  ISETP.GT.AND P3, PT, R121, 0x40, P2 ;  /* 0x000000407900780c */ /* 0x000fe20001764270 */
[--C-:B------:R-:W-:Y:S01]  /*e490*/  FFMA.FTZ R142, R44, UR41, -R19.reuse ;  /* 0x000000292c8e7c23 */ /* 0x100fe20008010813 */
[----:B------:R-:W-:Y:S01]  /*e4a0*/  FMNMX.FTZ R24, R42, R29, !PT ;  /* 0x0000001d2a187209 */ /* 0x000fe20007810000 */
[--C-:B------:R-:W-:Y:S01]  /*e4b0*/  FFMA.FTZ R136, R48, UR41, -R19.reuse ;  /* 0x0000002930887c23 */ /* 0x100fe20008010813 */
[----:B------:R-:W-:Y:S01]  /*e4c0*/  ISETP.LT.OR P3, PT, R122, 0x41, P3 ;  /* 0x000000417a00780c */ /* 0x000fe20001f61670 */
[----:B------:R-:W-:Y:S01]  /*e4d0*/  MUFU.EX2 R20, R20 ;  /* 0x0000001400147308 */ /* 0x000fe20000000800 */
[----:B------:R-:W-:Y:S01]  /*e4e0*/  FMNMX.FTZ R29, R43, R24, !PT ;  /* 0x000000182b1d7209 */ /* 0x000fe20007810000 */
[----:B------:R-:W-:Y:S01]  /*e4f0*/  FFMA.FTZ R49, R49, UR41, -R19 ;  /* 0x0000002931317c23 */ /* 0x000fe20008010813 */
[----:B------:R-:W-:-:S02]  /*e500*/  FSEL R58, R58, -INF , !P3 ;  /* 0xff8000003a3a7808 */ /* 0x000fc40005800000 */
[----:B------:R-:W-:Y:S02]  /*e510*/  FMNMX.FTZ R24, R46, R29, !PT ;  /* 0x0000001d2e187209 */ /* 0x000fe40007810000 */
[----:B------:R-:W-:Y:S01]  /*e520*/  ISETP.GT.AND P3, PT, R121, 0x49, P2 ;  /* 0x000000497900780c */ /* 0x000fe20001764270 */
[----:B------:R1:W-:Y:S01]  /*e530*/  MUFU.EX2 R29, R41 ;  /* 0x00000029001d7308 */ /* 0x0003e20000000800 */
[----:B0-----:R-:W-:Y:S02]  /*e540*/  FMNMX.FTZ R33, R47, R24, !PT ;  /* 0x000000182f217209 */ /* 0x001fe40007810000 */
[----:B------:R-:W-:Y:S02]  /*e550*/  ISETP.LT.OR P3, PT, R122, 0x4a, P3 ;  /* 0x0000004a7a00780c */ /* 0x000fe40001f61670 */
[----:B------:R-:W-:Y:S02]  /*e560*/  FMNMX.FTZ R24, R50, R33, !PT ;  /* 0x0000002132187209 */ /* 0x000fe40007810000 */
[----:B------:R-:W-:Y:S01]  /*e570*/  FSEL R63, R63, -INF , !P3 ;  /* 0xff8000003f3f7808 */ /* 0x000fe20005800000 */
[----:B------:R-:W-:Y:S01]  /*e580*/  MUFU.EX2 R150, R150 ;  /* 0x0000009600967308 */ /* 0x000fe20000000800 */
[----:B------:R-:W-:-:S02]  /*e590*/  FMNMX.FTZ R33, R51, R24, !PT ;  /* 0x0000001833217209 */ /* 0x000fc40007810000 */
[----:B------:R-:W-:Y:S02]  /*e5a0*/  ISETP.GT.AND P3, PT, R121, 0x58, P2 ;  /* 0x000000587900780c */ /* 0x000fe40001764270 */
[----:B------:R-:W-:Y:S02]  /*e5b0*/  FMNMX.FTZ R24, R54, R33, !PT ;  /* 0x0000002136187209 */ /* 0x000fe40007810000 */
[----:B------:R-:W-:Y:S01]  /*e5c0*/  ISETP.LT.OR P3, PT, R122, 0x59, P3 ;  /* 0x000000597a00780c */ /* 0x000fe20001f61670 */
[----:B------:R-:W-:Y:S01]  /*e5d0*/  MUFU.EX2 R21, R21 ;  /* 0x0000001500157308 */ /* 0x000fe20000000800 */
[----:B------:R-:W-:Y:S02]  /*e5e0*/  FMNMX.FTZ R33, R55, R24, !PT ;  /* 0x0000001837217209 */ /* 0x000fe40007810000 */
[----:B------:R-:W-:Y:S02]  /*e5f0*/  FSEL R70, R70, -INF , !P3 ;  /* 0xff80000046467808 */ /* 0x000fe40005800000 */
[----:B------:R-:W-:-:S02]  /*e600*/  FMNMX.FTZ R24, R58, R33, !PT ;  /* 0x000000213a187209 */ /* 0x000fc40007810000 */
[----:B------:R-:W-:Y:S01]  /*e610*/  ISETP.GT.AND P3, PT, R121, 0x60, P2 ;  /* 0x000000607900780c */ /* 0x000fe20001764270 */
[----:B------:R-:W-:Y:S01]  /*e620*/  MUFU.EX2 R144, R144 ;  /* 0x0000009000907308 */ /* 0x000fe20000000800 */
[----:B------:R-:W-:Y:S02]  /*e630*/  FMNMX.FTZ R33, R59, R24, !PT ;  /* 0x000000183b217209 */ /* 0x000fe40007810000 */
        /* <DEDUP_REMOVED lines=24> */
[----:B-1----:R-:W-:Y:S02]  /*e7c0*/  FMNMX.FTZ R41, R79, R24, !PT ;  /* 0x000000184f297209 */ /* 0x002fe40007810000 */
[----:B------:R-:W-:Y:S02]  /*e7d0*/  ISETP.GT.AND P2, PT, R121, 0x79, P2 ;  /* 0x000000797900780c */ /* 0x000fe40001744270 */
[----:B------:R-:W-:-:S02]  /*e7e0*/  FSEL R83, R83, -INF , !P3 ;  /* 0xff80000053537808 */ /* 0x000fc40005800000 */
[----:B------:R-:W-:Y:S01]  /*e7f0*/  FMNMX.FTZ R24, R82, R41, !PT ;  /* 0x0000002952187209 */ /* 0x000fe20007810000 */
[----:B------:R-:W-:Y:S01]  /*e800*/  MUFU.EX2 R136, R136 ;  /* 0x0000008800887308 */ /* 0x000fe20000000800 */
[----:B------:R-:W-:Y:S02]  /*e810*/  ISETP.LT.OR P2, PT, R122, 0x7a, P2 ;  /* 0x0000007a7a00780c */ /* 0x000fe40001741670 */
[----:B------:R-:W-:Y:S02]  /*e820*/  FSEL R86, R86, -INF , !P4 ;  /* 0xff80000056567808 */ /* 0x000fe40006000000 */
[----:B------:R-:W-:Y:S02]  /*e830*/  FMNMX.FTZ R41, R83, R24, !PT ;  /* 0x0000001853297209 */ /* 0x000fe40007810000 */
[----:B------:R-:W-:Y:S01]  /*e840*/  FSEL R87, R87, -INF , !P2 ;  /* 0xff80000057577808 */ /* 0x000fe20005000000 */
[----:B------:R-:W-:Y:S01]  /*e850*/  MUFU.EX2 R33, R49 ;  /* 0x0000003100217308 */ /* 0x000fe20000000800 */
[----:B------:R-:W-:-:S04]  /*e860*/  FMNMX.FTZ R24, R86, R41, !PT ;  /* 0x0000002956187209 */ /* 0x000fc80007810000 */
[----:B------:R-:W-:-:S03]  /*e870*/  FMNMX.FTZ R24, R87, R24, !PT ;  /* 0x0000001857187209 */ /* 0x000fc60007810000 */
[----:B------:R-:W-:Y:S02]  /*e880*/  MUFU.EX2 R138, R138 ;  /* 0x0000008a008a7308 */ /* 0x000fe40000000800 */
[----:B------:R-:W0:Y:S01]  /*e890*/  SHFL.BFLY PT, R45, R24, 0x2, 0x1f ;  /* 0x0c401f00182d7f89 */ /* 0x000e2200000e0000 */
[----:B------:R-:W-:-:S05]  /*e8a0*/  FFMA.FTZ R57, R57, UR41, -R19 ;  /* 0x0000002939397c23 */ /* 0x000fca0008010813 */
[----:B------:R-:W-:Y:S01]  /*e8b0*/  MUFU.EX2 R36, R36 ;  /* 0x0000002400247308 */ /* 0x000fe20000000800 */
[----:B0-----:R-:W-:-:S05]  /*e8c0*/  FMNMX.FTZ R52, R24, R45, !PT ;  /* 0x0000002d18347209 */ /* 0x001fca0007810000 */
[----:B------:R-:W0:Y:S02]  /*e8d0*/  SHFL.BFLY PT, R53, R52, 0x1, 0x1f ;  /* 0x0c201f0034357f89 */ /* 0x000e2400000e0000 */
[----:B0-----:R-:W-:Y:S02]  /*e8e0*/  FMNMX.FTZ R24, R52, R53, !PT ;  /* 0x0000003534187209 */ /* 0x001fe40007810000 */
[----:B------:R-:W-:-:S05]  /*e8f0*/  FSEL R52, R13, RZ, P5 ;  /* 0x000000ff0d347208 */ /* 0x000fca0002800000 */
[----:B------:R-:W-:-:S04]  /*e900*/  FADD.FTZ R52, -R52, R3 ;  /* 0x0000000334347221 */ /* 0x000fc80000010100 */
[----:B------:R-:W-:-:S06]  /*e910*/  FMUL.FTZ R3, R52, UR41 ;  /* 0x0000002934037c20 */ /* 0x000fcc0008410000 */
[----:B------:R-:W0:Y:S01]  /*e920*/  MUFU.EX2 R3, R3 ;  /* 0x0000000300037308 */ /* 0x000e220000000800 */
[C---:B------:R-:W-:Y:S01]  /*e930*/  FMUL.FTZ R53, R24.reuse, UR41 ;  /* 0x0000002918357c20 */ /* 0x040fe20008410000 */
[----:B------:R-:W-:-:S04]  /*e940*/  FSETP.NEU.FTZ.AND P2, PT, R24, -INF , PT ;  /* 0xff8000001800780b */ /* 0x000fc80003f5d000 */
[----:B------:R-:W-:-:S05]  /*e950*/  FSEL R52, R53, RZ, P2 ;  /* 0x000000ff35347208 */ /* 0x000fca0001000000 */
[--C-:B------:R-:W-:Y:S01]  /*e960*/  FFMA.FTZ R149, R26, UR41, -R52.reuse ;  /* 0x000000291a957c23 */ /* 0x100fe20008010834 */
[--C-:B------:R-:W-:Y:S01]  /*e970*/  FFMA.FTZ R26, R27, UR41, -R52.reuse ;  /* 0x000000291b1a7c23 */ /* 0x100fe20008010834 */
[--C-:B------:R-:W-:Y:S01]  /*e980*/  FFMA.FTZ R27, R31, UR41, -R52.reuse ;  /* 0x000000291f1b7c23 */ /* 0x100fe20008010834 */
[----:B------:R-:W-:Y:S01]  /*e990*/  FFMA.FTZ R31, R39, UR41, -R52 ;  /* 0x00000029271f7c23 */ /* 0x000fe20008010834 */
[----:B0-----:R-:W-:Y:S01]  /*e9a0*/  FFMA.FTZ R7, R3, R7, R148 ;  /* 0x0000000703077223 */ /* 0x001fe20000010094 */
[----:B------:R-:W-:-:S03]  /*e9b0*/  FFMA.FTZ R147, R38, UR41, -R52 ;  /* 0x0000002926937c23 */ /* 0x000fc60008010834 */
[----:B------:R-:W-:Y:S01]  /*e9c0*/  FADD.FTZ R39, R20, R7 ;  /* 0x0000000714277221 */ /* 0x000fe20000010000 */
[----:B------:R-:W-:-:S03]  /*e9d0*/  FSEL R7, R24, RZ, P2 ;  /* 0x000000ff18077208 */ /* 0x000fc60001000000 */
[----:B------:R-:W-:Y:S02]  /*e9e0*/  FADD.FTZ R38, R150, R39 ;  /* 0x0000002796267221 */ /* 0x000fe40000010000 */
[----:B------:R-:W-:Y:S02]  /*e9f0*/  FADD.FTZ R0, -R7, R0 ;  /* 0x0000000007007221 */ /* 0x000fe40000010100 */
[----:B------:R-:W-:Y:S01]  /*ea00*/  FADD.FTZ R7, R21, R38 ;  /* 0x0000002615077221 */ /* 0x000fe20000010000 */
[----:B------:R-:W-:-:S03]  /*ea10*/  FFMA.FTZ R143, R46, UR41, -R52 ;  /* 0x000000292e8f7c23 */ /* 0x000fc60008010834 */
[----:B------:R-:W-:Y:S01]  /*ea20*/  FADD.FTZ R46, R144, R7 ;  /* 0x00000007902e7221 */ /* 0x000fe20000010000 */
[----:B------:R-:W-:-:S03]  /*ea30*/  FMUL.FTZ R0, R0, UR41 ;  /* 0x0000002900007c20 */ /* 0x000fc60008410000 */
[----:B------:R-:W-:-:S04]  /*ea40*/  FADD.FTZ R7, R25, R46 ;  /* 0x0000002e19077221 */ /* 0x000fc80000010000 */
[----:B------:R-:W-:Y:S01]  /*ea50*/  FADD.FTZ R7, R146, R7 ;  /* 0x0000000792077221 */ /* 0x000fe20000010000 */
[----:B------:R-:W-:Y:S01]  /*ea60*/  MUFU.EX2 R149, R149 ;  /* 0x0000009500957308 */ /* 0x000fe20000000800 */
[----:B------:R-:W-:Y:S02]  /*ea70*/  FFMA.FTZ R151, R30, UR41, -R52 ;  /* 0x000000291e977c23 */ /* 0x000fe40008010834 */
[----:B------:R-:W-:-:S05]  /*ea80*/  FADD.FTZ R7, R28, R7 ;  /* 0x000000071c077221 */ /* 0x000fca0000010000 */
[----:B------:R-:W0:Y:S01]  /*ea90*/  MUFU.EX2 R0, R0 ;  /* 0x0000000000007308 */ /* 0x000e220000000800 */
[----:B------:R-:W-:Y:S01]  /*eaa0*/  FADD.FTZ R46, R140, R7 ;  /* 0x000000078c2e7221 */ /* 0x000fe20000010000 */
[----:B------:R-:W-:-:S06]  /*eab0*/  FFMA.FTZ R145, R34, UR41, -R52 ;  /* 0x0000002922917c23 */ /* 0x000fcc0008010834 */
[----:B------:R-:W1:Y:S01]  /*eac0*/  MUFU.EX2 R26, R26 ;  /* 0x0000001a001a7308 */ /* 0x000e620000000800 */
[----:B------:R-:W-:Y:S01]  /*ead0*/  FADD.FTZ R7, R29, R46 ;  /* 0x0000002e1d077221 */ /* 0x000fe20000010000 */
[----:B------:R-:W-:-:S06]  /*eae0*/  FFMA.FTZ R30, R35, UR41, -R52 ;  /* 0x00000029231e7c23 */ /* 0x000fcc0008010834 */
[----:B------:R-:W3:Y:S01]  /*eaf0*/  MUFU.EX2 R151, R151 ;  /* 0x0000009700977308 */ /* 0x000ee20000000800 */
[----:B------:R-:W-:Y:S01]  /*eb00*/  FADD.FTZ R7, R142, R7 ;  /* 0x000000078e077221 */ /* 0x000fe20000010000 */
[----:B------:R-:W-:-:S06]  /*eb10*/  FFMA.FTZ R34, R43, UR41, -R52 ;  /* 0x000000292b227c23 */ /* 0x000fcc0008010834 */
[----:B------:R-:W4:Y:S01]  /*eb20*/  MUFU.EX2 R27, R27 ;  /* 0x0000001b001b7308 */ /* 0x000f220000000800 */
[----:B------:R-:W-:Y:S01]  /*eb30*/  FADD.FTZ R43, R32, R7 ;  /* 0x00000007202b7221 */ /* 0x000fe20000010000 */
[----:B0-----:R-:W-:Y:S01]  /*eb40*/  FFMA.FTZ R7, R0, R6, R149 ;  /* 0x0000000600077223 */ /* 0x001fe20000010095 */
[----:B------:R-:W-:-:S05]  /*eb50*/  FFMA.FTZ R134, R60, UR41, -R19 ;  /* 0x000000293c867c23 */ /* 0x000fca0008010813 */
[----:B------:R-:W0:Y:S01]  /*eb60*/  MUFU.EX2 R145, R145 ;  /* 0x0000009100917308 */ /* 0x000e220000000800 */
[----:B------:R-:W-:Y:S01]  /*eb70*/  FADD.FTZ R46, R136, R43 ;  /* 0x0000002b882e7221 */ /* 0x000fe20000010000 */
[----:B-1----:R-:W-:-:S06]  /*eb80*/  FADD.FTZ R6, R26, R7 ;  /* 0x000000071a067221 */ /* 0x002fcc0000010000 */
[----:B------:R-:W1:Y:S01]  /*eb90*/  MUFU.EX2 R132, R132 ;  /* 0x0000008400847308 */ /* 0x000e620000000800 */
[----:B------:R-:W-:Y:S01]  /*eba0*/  FADD.FTZ R7, R33, R46 ;  /* 0x0000002e21077221 */ /* 0x000fe20000010000 */
[----:B------:R-:W-:Y:S01]  /*ebb0*/  FFMA.FTZ R40, R61, UR41, -R19 ;  /* 0x000000293d287c23 */ /* 0x000fe20008010813 */
[----:B---3--:R-:W-:-:S05]  /*ebc0*/  FADD.FTZ R6, R151, R6 ;  /* 0x0000000697067221 */ /* 0x008fca0000010000 */
[----:B------:R-:W3:Y:S01]  /*ebd0*/  MUFU.EX2 R30, R30 ;  /* 0x0000001e001e7308 */ /* 0x000ee20000000800 */
[----:B------:R-:W-:Y:S01]  /*ebe0*/  FFMA.FTZ R141, R42, UR41, -R52 ;  /* 0x000000292a8d7c23 */ /* 0x000fe20008010834 */
[----:B------:R-:W-:-:S06]  /*ebf0*/  FADD.FTZ R7, R138, R7 ;  /* 0x000000078a077221 */ /* 0x000fcc0000010000 */
[----:B------:R-:W5:Y:S01]  /*ec00*/  MUFU.EX2 R37, R57 ;  /* 0x0000003900257308 */ /* 0x000f620000000800 */
[----:B------:R-:W-:Y:S01]  /*ec10*/  FFMA.FTZ R128, R64, UR41, -R19 ;  /* 0x0000002940807c23 */ /* 0x000fe20008010813 */
[----:B----4-:R-:W-:-:S06]  /*ec20*/  FADD.FTZ R6, R27, R6 ;  /* 0x000000061b067221 */ /* 0x010fcc0000010000 */
[----:B------:R-:W4:Y:S01]  /*ec30*/  MUFU.EX2 R147, R147 ;  /* 0x0000009300937308 */ /* 0x000f220000000800 */
[----:B------:R-:W-:Y:S02]  /*ec40*/  @!P1 IMAD R35, R16, 0x8, R2 ;  /* 0x0000000810239824 */ /* 0x000fe400078e0202 */
[----:B------:R-:W-:-:S05]  /*ec50*/  FADD.FTZ R43, R36, R7 ;  /* 0x00000007242b7221 */ /* 0x000fca0000010000 */
[----:B------:R-:W2:Y:S01]  /*ec60*/  MUFU.EX2 R134, R134 ;  /* 0x0000008600867308 */ /* 0x000ea20000000800 */
[----:B------:R-:W-:Y:S01]  /*ec70*/  FFMA.FTZ R41, R65, UR41, -R19 ;  /* 0x0000002941297c23 */ /* 0x000fe20008010813 */
[----:B0-----:R-:W-:-:S06]  /*ec80*/  FADD.FTZ R7, R145, R6 ;  /* 0x0000000691077221 */ /* 0x001fcc0000010000 */
[----:B------:R-:W0:Y:S01]  /*ec90*/  MUFU.EX2 R31, R31 ;  /* 0x0000001f001f7308 */ /* 0x000e220000000800 */
[----:B------:R-:W-:Y:S01]  /*eca0*/  FFMA.FTZ R137, R50, UR41, -R52 ;  /* 0x0000002932897c23 */ /* 0x000fe20008010834 */
[----:B------:R-:W-:Y:S02]  /*ecb0*/  @!P1 VIADD R35, R35, 0x16860 ;  /* 0x0001686023239836 */ /* 0x000fe40000000000 */
[----:B-1----:R-:W-:-:S04]  /*ecc0*/  FADD.FTZ R50, R132, R43 ;  /* 0x0000002b84327221 */ /* 0x002fc80000010000 */
[----:B------:R-:W1:Y:S01]  /*ecd0*/  MUFU.EX2 R40, R40 ;  /* 0x0000002800287308 */ /* 0x000e620000000800 */
[----:B------:R-:W-:Y:S01]  /*ece0*/  FFMA.FTZ R130, R68, UR41, -R19 ;  /* 0x0000002944827c23 */ /* 0x000fe20008010813 */
[----:B---3--:R-:W-:-:S06]  /*ecf0*/  FADD.FTZ R46, R30, R7 ;  /* 0x000000071e2e7221 */ /* 0x008fcc0000010000 */
[----:B------:R-:W3:Y:S01]  /*ed00*/  MUFU.EX2 R141, R141 ;  /* 0x0000008d008d7308 */ /* 0x000ee20000000800 */
[----:B------:R-:W-:Y:S01]  /*ed10*/  FFMA.FTZ R47, R47, UR41, -R52 ;  /* 0x000000292f2f7c23 */ /* 0x000fe20008010834 */
[----:B-----5:R-:W-:-:S06]  /*ed20*/  FADD.FTZ R7, R37, R50 ;  /* 0x0000003225077221 */ /* 0x020fcc0000010000 */
[----:B------:R-:W5:Y:S01]  /*ed30*/  MUFU.EX2 R128, R128 ;  /* 0x0000008000807308 */ /* 0x000f620000000800 */
[----:B------:R-:W-:Y:S01]  /*ed40*/  FFMA.FTZ R44, R69, UR41, -R19 ;  /* 0x00000029452c7c23 */ /* 0x000fe20008010813 */
[----:B------:R-:W-:Y:S01]  /*ed50*/  @!P1 PRMT R35, RZ, 0x654, R35 ;  /* 0x00000654ff239816 */ /* 0x000fe20000000023 */
[----:B----4-:R-:W-:-:S05]  /*ed60*/  FADD.FTZ R46, R147, R46 ;  /* 0x0000002e932e7221 */ /* 0x010fca0000010000 */
[----:B------:R-:W4:Y:S01]  /*ed70*/  MUFU.EX2 R34, R34 ;  /* 0x0000002200227308 */ /* 0x000f220000000800 */
[----:B--2---:R-:W-:Y:S01]  /*ed80*/  FADD.FTZ R7, R134, R7 ;  /* 0x0000000786077221 */ /* 0x004fe20000010000 */
[----:B------:R-:W-:Y:S01]  /*ed90*/  FFMA.FTZ R124, R72, UR41, -R19 ;  /* 0x00000029487c7c23 */ /* 0x000fe20008010813 */
[----:B------:R2:W-:Y:S05]  /*eda0*/  @!P1 SYNCS.ARRIVE.TRANS64.RED.A1T0 RZ, [R35+URZ], RZ ;  /* 0x000000ff23ff99a7 */ /* 0x0005ea000810043f */
[----:B------:R-:W4:Y:S01]  /*edb0*/  MUFU.EX2 R41, R41 ;  /* 0x0000002900297308 */ /* 0x000f220000000800 */
[----:B0-----:R-:W-:-:S07]  /*edc0*/  FADD.FTZ R46, R31, R46 ;  /* 0x0000002e1f2e7221 */ /* 0x001fce0000010000 */
[----:B------:R-:W0:Y:S01]  /*edd0*/  MUFU.EX2 R143, R143 ;  /* 0x0000008f008f7308 */ /* 0x000e220000000800 */
[----:B--2---:R-:W-:Y:S01]  /*ede0*/  FFMA.FTZ R35, R51, UR41, -R52 ;  /* 0x0000002933237c23 */ /* 0x004fe20008010834 */
[----:B-1----:R-:W-:-:S06]  /*edf0*/  FADD.FTZ R43, R40, R7 ;  /* 0x00000007282b7221 */ /* 0x002fcc0000010000 */
[----:B------:R-:W1:Y:S01]  /*ee00*/  MUFU.EX2 R130, R130 ;  /* 0x0000008200827308 */ /* 0x000e620000000800 */
[----:B------:R-:W-:Y:S01]  /*ee10*/  FFMA.FTZ R45, R73, UR41, -R19 ;  /* 0x00000029492d7c23 */ /* 0x000fe20008010813 */
[----:B---3--:R-:W-:-:S06]  /*ee20*/  FADD.FTZ R7, R141, R46 ;  /* 0x0000002e8d077221 */ /* 0x008fcc0000010000 */
[----:B------:R-:W2:Y:S01]  /*ee30*/  MUFU.EX2 R16, R47 ;  /* 0x0000002f00107308 */ /* 0x000ea20000000800 */
[----:B------:R-:W-:Y:S01]  /*ee40*/  FFMA.FTZ R139, R54, UR41, -R52 ;  /* 0x00000029368b7c23 */ /* 0x000fe20008010834 */
[----:B------:R-:W-:Y:S01]  /*ee50*/  F2FP.BF16.F32.PACK_AB R148, R20, R148 ;  /* 0x000000941494723e */ /* 0x000fe200000010ff */
[----:B-----5:R-:W-:-:S05]  /*ee60*/  FADD.FTZ R46, R128, R43 ;  /* 0x0000002b802e7221 */ /* 0x020fca0000010000 */
[----:B------:R-:W3:Y:S01]  /*ee70*/  MUFU.EX2 R44, R44 ;  /* 0x0000002c002c7308 */ /* 0x000ee20000000800 */
[----:B------:R-:W-:Y:S01]  /*ee80*/  FFMA.FTZ R126, R76, UR41, -R19 ;  /* 0x000000294c7e7c23 */ /* 0x000fe20008010813 */
[----:B----4-:R-:W-:-:S06]  /*ee90*/  FADD.FTZ R20, R34, R7 ;  /* 0x0000000722147221 */ /* 0x010fcc0000010000 */
[----:B------:R-:W4:Y:S01]  /*eea0*/  MUFU.EX2 R137, R137 ;  /* 0x0000008900897308 */ /* 0x000f220000000800 */
[----:B------:R-:W-:Y:S01]  /*eeb0*/  FFMA.FTZ R38, R55, UR41, -R52 ;  /* 0x0000002937267c23 */ /* 0x000fe20008010834 */
[----:B------:R-:W-:-:S06]  /*eec0*/  FADD.FTZ R43, R41, R46 ;  /* 0x0000002e292b7221 */ /* 0x000fcc0000010000 */
[----:B------:R-:W5:Y:S01]  /*eed0*/  MUFU.EX2 R124, R124 ;  /* 0x0000007c007c7308 */ /* 0x000f620000000800 */
[----:B------:R-:W-:Y:S01]  /*eee0*/  FFMA.FTZ R48, R77, UR41, -R19 ;  /* 0x000000294d307c23 */ /* 0x000fe20008010813 */
[----:B0-----:R-:W-:-:S06]  /*eef0*/  FADD.FTZ R7, R143, R20 ;  /* 0x000000148f077221 */ /* 0x001fcc0000010000 */
[----:B------:R-:W0:Y:S01]  /*ef00*/  MUFU.EX2 R35, R35 ;  /* 0x0000002300237308 */ /* 0x000e220000000800 */
[----:B------:R-:W-:Y:S01]  /*ef10*/  FFMA.FTZ R133, R58, UR41, -R52 ;  /* 0x000000293a857c23 */ /* 0x000fe20008010834 */
[----:B-1----:R-:W-:-:S06]  /*ef20*/  FADD.FTZ R43, R130, R43 ;  /* 0x0000002b822b7221 */ /* 0x002fcc0000010000 */
[----:B------:R-:W1:Y:S01]  /*ef30*/  MUFU.EX2 R45, R45 ;  /* 0x0000002d002d7308 */ /* 0x000e620000000800 */
[----:B------:R-:W-:Y:S01]  /*ef40*/  FFMA.FTZ R120, R80, UR41, -R19 ;  /* 0x0000002950787c23 */ /* 0x000fe20008010813 */
[----:B--2---:R-:W-:-:S06]  /*ef50*/  FADD.FTZ R46, R16, R7 ;  /* 0x00000007102e7221 */ /* 0x004fcc0000010000 */
[----:B------:R-:W2:Y:S01]  /*ef60*/  MUFU.EX2 R139, R139 ;  /* 0x0000008b008b7308 */ /* 0x000ea20000000800 */
[----:B------:R-:W-:Y:S01]  /*ef70*/  FFMA.FTZ R39, R59, UR41, -R52 ;  /* 0x000000293b277c23 */ /* 0x000fe20008010834 */
[----:B---3--:R-:W-:-:S06]  /*ef80*/  FADD.FTZ R43, R44, R43 ;  /* 0x0000002b2c2b7221 */ /* 0x008fcc0000010000 */
[----:B------:R-:W3:Y:S01]  /*ef90*/  MUFU.EX2 R126, R126 ;  /* 0x0000007e007e7308 */ /* 0x000ee20000000800 */
[----:B------:R-:W-:Y:S01]  /*efa0*/  FFMA.FTZ R49, R81, UR41, -R19 ;  /* 0x0000002951317c23 */ /* 0x000fe20008010813 */
[----:B----4-:R-:W-:-:S06]  /*efb0*/  FADD.FTZ R46, R137, R46 ;  /* 0x0000002e892e7221 */ /* 0x010fcc0000010000 */
[----:B------:R-:W4:Y:S01]  /*efc0*/  MUFU.EX2 R38, R38 ;  /* 0x0000002600267308 */ /* 0x000f220000000800 */
[----:B------:R-:W-:Y:S01]  /*efd0*/  FFMA.FTZ R135, R62, UR41, -R52 ;  /* 0x000000293e877c23 */ /* 0x000fe20008010834 */
[----:B------:R-:W-:Y:S01]  /*efe0*/  F2FP.BF16.F32.PACK_AB R146, R28, R146 ;  /* 0x000000921c92723e */ /* 0x000fe200000010ff */
[----:B-----5:R-:W-:-:S05]  /*eff0*/  FADD.FTZ R28, R124, R43 ;  /* 0x0000002b7c1c7221 */ /* 0x020fca0000010000 */
[----:B------:R-:W5:Y:S01]  /*f000*/  MUFU.EX2 R48, R48 ;  /* 0x0000003000307308 */ /* 0x000f620000000800 */
[----:B------:R-:W-:Y:S01]  /*f010*/  FFMA.FTZ R122, R84, UR41, -R19 ;  /* 0x00000029547a7c23 */ /* 0x000fe20008010813 */
[----:B0-----:R-:W-:-:S06]  /*f020*/  FADD.FTZ R46, R35, R46 ;  /* 0x0000002e232e7221 */ /* 0x001fcc0000010000 */
[----:B------:R-:W0:Y:S01]  /*f030*/  MUFU.EX2 R133, R133 ;  /* 0x0000008500857308 */ /* 0x000e220000000800 */
[----:B------:R-:W-:Y:S01]  /*f040*/  FFMA.FTZ R42, R63, UR41, -R52 ;  /* 0x000000293f2a7c23 */ /* 0x000fe20008010834 */
[----:B------:R-:W-:Y:S01]  /*f050*/  F2FP.BF16.F32.PACK_AB R150, R21, R150 ;  /* 0x000000961596723e */ /* 0x000fe200000010ff */
[----:B-1----:R-:W-:-:S05]  /*f060*/  FADD.FTZ R21, R45, R28 ;  /* 0x0000001c2d157221 */ /* 0x002fca0000010000 */
[----:B------:R-:W1:Y:S01]  /*f070*/  MUFU.EX2 R120, R120 ;  /* 0x0000007800787308 */ /* 0x000e620000000800 */
[----:B------:R-:W-:Y:S01]  /*f080*/  FFMA.FTZ R19, R85, UR41, -R19 ;  /* 0x0000002955137c23 */ /* 0x000fe20008010813 */
[----:B--2---:R-:W-:-:S06]  /*f090*/  FADD.FTZ R7, R139, R46 ;  /* 0x0000002e8b077221 */ /* 0x004fcc0000010000 */
[----:B------:R-:W2:Y:S01]  /*f0a0*/  MUFU.EX2 R39, R39 ;  /* 0x0000002700277308 */ /* 0x000ea20000000800 */
[----:B------:R-:W-:Y:S01]  /*f0b0*/  FFMA.FTZ R66, R66, UR41, -R52 ;  /* 0x0000002942427c23 */ /* 0x000fe20008010834 */
[----:B------:R-:W-:Y:S01]  /*f0c0*/  F2FP.BF16.F32.PACK_AB R142, R32, R142 ;  /* 0x0000008e208e723e */ /* 0x000fe200000010ff */
[----:B---3--:R-:W-:-:S05]  /*f0d0*/  FADD.FTZ R21, R126, R21 ;  /* 0x000000157e157221 */ /* 0x008fca0000010000 */
[----:B------:R-:W3:Y:S01]  /*f0e0*/  MUFU.EX2 R49, R49 ;  /* 0x0000003100317308 */ /* 0x000ee20000000800 */
[----:B----4-:R-:W-:Y:S01]  /*f0f0*/  FADD.FTZ R32, R38, R7 ;  /* 0x0000000726207221 */ /* 0x010fe20000010000 */
[----:B------:R-:W-:-:S06]  /*f100*/  FFMA.FTZ R129, R67, UR41, -R52 ;  /* 0x0000002943817c23 */ /* 0x000fcc0008010834 */
[----:B------:R-:W4:Y:S01]  /*f110*/  MUFU.EX2 R135, R135 ;  /* 0x0000008700877308 */ /* 0x000f220000000800 */
[----:B-----5:R-:W-:Y:S01]  /*f120*/  FADD.FTZ R21, R48, R21 ;  /* 0x0000001530157221 */ /* 0x020fe20000010000 */
[----:B0-----:R-:W-:-:S06]  /*f130*/  FADD.FTZ R32, R133, R32 ;  /* 0x0000002085207221 */ /* 0x001fcc0000010000 */
[----:B------:R-:W0:Y:S01]  /*f140*/  MUFU.EX2 R122, R122 ;  /* 0x0000007a007a7308 */ /* 0x000e220000000800 */
[----:B------:R-:W-:-:S07]  /*f150*/  FFMA.FTZ R131, R70, UR41, -R52 ;  /* 0x0000002946837c23 */ /* 0x000fce0008010834 */
[----:B------:R-:W5:Y:S01]  /*f160*/  MUFU.EX2 R42, R42 ;  /* 0x0000002a002a7308 */ /* 0x000f620000000800 */
[----:B------:R-:W-:Y:S01]  /*f170*/  F2FP.BF16.F32.PACK_AB R138, R36, R138 ;  /* 0x0000008a248a723e */ /* 0x000fe200000010ff */
[----:B-1----:R-:W-:-:S06]  /*f180*/  FADD.FTZ R36, R120, R21 ;  /* 0x0000001578247221 */ /* 0x002fcc0000010000 */
[----:B------:R-:W1:Y:S01]  /*f190*/  MUFU.EX2 R19, R19 ;  /* 0x0000001300137308 */ /* 0x000e620000000800 */
[----:B--2---:R-:W-:-:S07]  /*f1a0*/  FADD.FTZ R32, R39, R32 ;  /* 0x0000002027207221 */ /* 0x004fce0000010000 */
[----:B------:R-:W2:Y:S01]  /*f1b0*/  MUFU.EX2 R6, R66 ;  /* 0x0000004200067308 */ /* 0x000ea20000000800 */
[----:B------:R-:W-:Y:S01]  /*f1c0*/  FFMA.FTZ R71, R71, UR41, -R52 ;  /* 0x0000002947477c23 */ /* 0x000fe20008010834 */
[----:B---3--:R-:W-:Y:S01]  /*f1d0*/  FADD.FTZ R21, R49, R36 ;  /* 0x0000002431157221 */ /* 0x008fe20000010000 */
[----:B----4-:R-:W-:-:S05]  /*f1e0*/  FADD.FTZ R7, R135, R32 ;  /* 0x0000002087077221 */ /* 0x010fca0000010000 */
[----:B------:R-:W3:Y:S01]  /*f1f0*/  MUFU.EX2 R129, R129 ;  /* 0x0000008100817308 */ /* 0x000ee20000000800 */
[----:B------:R-:W-:Y:S01]  /*f200*/  FFMA.FTZ R125, R74, UR41, -R52 ;  /* 0x000000294a7d7c23 */ /* 0x000fe20008010834 */
[----:B0-----:R-:W-:Y:S01]  /*f210*/  FADD.FTZ R32, R122, R21 ;  /* 0x000000157a207221 */ /* 0x001fe20000010000 */
[----:B-----5:R-:W-:-:S05]  /*f220*/  FADD.FTZ R21, R42, R7 ;  /* 0x000000072a157221 */ /* 0x020fca0000010000 */
[----:B------:R-:W0:Y:S01]  /*f230*/  MUFU.EX2 R131, R131 ;  /* 0x0000008300837308 */ /* 0x000e220000000800 */
[----:B------:R-:W-:Y:S01]  /*f240*/  FFMA.FTZ R75, R75, UR41, -R52 ;  /* 0x000000294b4b7c23 */ /* 0x000fe20008010834 */
[----:B-1----:R-:W-:Y:S01]  /*f250*/  FADD.FTZ R7, R19, R32 ;  /* 0x0000002013077221 */ /* 0x002fe20000010000 */
[----:B--2---:R-:W-:-:S05]  /*f260*/  FADD.FTZ R32, R6, R21 ;  /* 0x0000001506207221 */ /* 0x004fca0000010000 */
[----:B------:R-:W1:Y:S01]  /*f270*/  MUFU.EX2 R20, R71 ;  /* 0x0000004700147308 */ /* 0x000e620000000800 */
[----:B------:R-:W-:Y:S01]  /*f280*/  FFMA.FTZ R78, R78, UR41, -R52 ;  /* 0x000000294e4e7c23 */ /* 0x000fe20008010834 */
[----:B---3--:R-:W-:-:S06]  /*f290*/  FADD.FTZ R32, R129, R32 ;  /* 0x0000002081207221 */ /* 0x008fcc0000010000 */
[----:B------:R-:W2:Y:S01]  /*f2a0*/  MUFU.EX2 R125, R125 ;  /* 0x0000007d007d7308 */ /* 0x000ea20000000800 */
[----:B------:R-:W-:Y:S01]  /*f2b0*/  FFMA.FTZ R79, R79, UR41, -R52 ;  /* 0x000000294f4f7c23 */ /* 0x000fe20008010834 */
[----:B------:R-:W-:Y:S01]  /*f2c0*/  F2FP.BF16.F32.PACK_AB R122, R19, R122 ;  /* 0x0000007a137a723e */ /* 0x000fe200000010ff */
[----:B0-----:R-:W-:-:S05]  /*f2d0*/  FADD.FTZ R19, R131, R32 ;  /* 0x0000002083137221 */ /* 0x001fca0000010000 */
        /* <DEDUP_REMOVED lines=8> */
[----:B0-----:R-:W-:-:S06]  /*f360*/  FADD.FTZ R19, R28, R19 ;  /* 0x000000131c137221 */ /* 0x001fcc0000010000 */
[----:B------:R-:W0:Y:S01]  /*f370*/  MUFU.EX2 R121, R82 ;  /* 0x0000005200797308 */ /* 0x000e220000000800 */
[----:B------:R-:W-:Y:S01]  /*f380*/  FFMA.FTZ R52, R87, UR41, -R52 ;  /* 0x0000002957347c23 */ /* 0x000fe20008010834 */
[----:B------:R-:W-:Y:S01]  /*f390*/  F2FP.BF16.F32.PACK_AB R149, R26, R149 ;  /* 0x000000951a95723e */ /* 0x000fe200000010ff */
[----:B-1----:R-:W-:-:S05]  /*f3a0*/  FADD.FTZ R26, R78, R19 ;  /* 0x000000134e1a7221 */ /* 0x002fca0000010000 */
[----:B------:R-:W1:Y:S01]  /*f3b0*/  MUFU.EX2 R83, R83 ;  /* 0x0000005300537308 */ /* 0x000e620000000800 */
[----:B--2---:R-:W-:Y:S01]  /*f3c0*/  FADD.FTZ R26, R79, R26 ;  /* 0x0000001a4f1a7221 */ /* 0x004fe20000010000 */
[----:B------:R-:W-:-:S06]  /*f3d0*/  ISETP.GT.AND P2, PT, R4, R56, PT ;  /* 0x000000380400720c */ /* 0x000fcc0003f44270 */
[----:B------:R-:W2:Y:S01]  /*f3e0*/  MUFU.EX2 R123, R86 ;  /* 0x00000056007b7308 */ /* 0x000ea20000000800 */
[----:B0-----:R-:W-:-:S07]  /*f3f0*/  FADD.FTZ R26, R121, R26 ;  /* 0x0000001a791a7221 */ /* 0x001fce0000010000 */
[----:B------:R-:W0:Y:S01]  /*f400*/  MUFU.EX2 R52, R52 ;  /* 0x0000003400347308 */ /* 0x000e220000000800 */
[----:B-1----:R-:W-:Y:S01]  /*f410*/  FADD.FTZ R26, R83, R26 ;  /* 0x0000001a531a7221 */ /* 0x002fe20000010000 */
[-C--:B------:R-:W-:Y:S01]  /*f420*/  FMUL.FTZ R88, R88, R3.reuse ;  /* 0x0000000358587220 */ /* 0x080fe20000410000 */
[-C--:B------:R-:W-:Y:S01]  /*f430*/  FMUL.FTZ R89, R89, R3.reuse ;  /* 0x0000000359597220 */ /* 0x080fe20000410000 */
[-C--:B------:R-:W-:Y:S01]  /*f440*/  FMUL.FTZ R92, R92, R3.reuse ;  /* 0x000000035c5c7220 */ /* 0x080fe20000410000 */
[-C--:B------:R-:W-:Y:S01]  /*f450*/  FMUL.FTZ R93, R93, R3.reuse ;  /* 0x000000035d5d7220 */ /* 0x080fe20000410000 */
[-C--:B------:R-:W-:Y:S01]  /*f460*/  FMUL.FTZ R96, R96, R3.reuse ;  /* 0x0000000360607220 */ /* 0x080fe20000410000 */
[----:B--2---:R-:W-:Y:S01]  /*f470*/  FADD.FTZ R26, R123, R26 ;  /* 0x0000001a7b1a7221 */ /* 0x004fe20000010000 */
        /* <DEDUP_REMOVED lines=12> */
[----:B------:R-:W-:Y:S01]  /*f540*/  FMUL.FTZ R90, R90, R0 ;  /* 0x000000005a5a7220 */ /* 0x000fe20000410000 */
[----:B------:R-:W-:Y:S01]  /*f550*/  F2FP.BF16.F32.PACK_AB R129, R129, R6 ;  /* 0x000000068181723e */ /* 0x000fe200000010ff */
        /* <DEDUP_REMOVED lines=16> */
[----:B0-----:R-:W-:Y:S01]  /*f660*/  FADD.FTZ R6, R52, R26 ;  /* 0x0000001a34067221 */ /* 0x001fe20000010000 */
[----:B------:R-:W-:Y:S01]  /*f670*/  F2FP.BF16.F32.PACK_AB R140, R29, R140 ;  /* 0x0000008c1d8c723e */ /* 0x000fe200000010ff */
[----:B------:R-:W-:Y:S01]  /*f680*/  VIADD R4, R4, 0xffffffff ;  /* 0xffffffff04047836 */ /* 0x000fe20000000000 */
[----:B------:R-:W-:Y:S01]  /*f690*/  F2FP.BF16.F32.PACK_AB R136, R33, R136 ;  /* 0x000000882188723e */ /* 0x000fe200000010ff */
[----:B------:R-:W-:Y:S01]  /*f6a0*/  IMAD.MOV.U32 R19, RZ, RZ, R154 ;  /* 0x000000ffff137224 */ /* 0x000fe200078e009a */
[----:B------:R-:W-:Y:S01]  /*f6b0*/  F2FP.BF16.F32.PACK_AB R132, R37, R132 ;  /* 0x000000842584723e */ /* 0x000fe200000010ff */
[----:B------:R-:W-:Y:S01]  /*f6c0*/  IMAD.MOV.U32 R16, RZ, RZ, R153 ;  /* 0x000000ffff107224 */ /* 0x000fe200078e0099 */
[----:B------:R-:W-:Y:S01]  /*f6d0*/  F2FP.BF16.F32.PACK_AB R134, R40, R134 ;  /* 0x000000862886723e */ /* 0x000fe200000010ff */
[----:B------:R-:W-:Y:S01]  /*f6e0*/  IMAD.MOV.U32 R3, RZ, RZ, R13 ;  /* 0x000000ffff037224 */ /* 0x000fe200078e000d */
[----:B------:R-:W-:Y:S01]  /*f6f0*/  F2FP.BF16.F32.PACK_AB R128, R41, R128 ;  /* 0x000000802980723e */ /* 0x000fe200000010ff */
[----:B------:R-:W-:Y:S01]  /*f700*/  IMAD.MOV.U32 R0, RZ, RZ, R24 ;  /* 0x000000ffff007224 */ /* 0x000fe200078e0018 */
        /* <DEDUP_REMOVED lines=16> */
[----:B------:R-:W-:Y:S01]  /*f810*/  F2FP.BF16.F32.PACK_AB R123, R52, R123 ;  /* 0x0000007b347b723e */ /* 0x000fe200000010ff */
[----:B------:R-:W-:Y:S06]  /*f820*/  @P2 BRA `(.L_x_1253) ;  /* 0xffffffd000342947 */ /* 0x000fec000383ffff */
[----:B------:R-:W-:Y:S02]  /*f830*/  IMAD.MOV.U32 R0, RZ, RZ, R24 ;  /* 0x000000ffff007224 */ /* 0x000fe400078e0018 */
[----:B------:R-:W-:Y:S02]  /*f840*/  IMAD.MOV.U32 R3, RZ, RZ, R13 ;  /* 0x000000ffff037224 */ /* 0x000fe400078e000d */
[----:B------:R-:W-:Y:S02]  /*f850*/  IMAD.MOV.U32 R16, RZ, RZ, R153 ;  /* 0x000000ffff107224 */ /* 0x000fe400078e0099 */
[----:B------:R-:W-:-:S07]  /*f860*/  IMAD.MOV.U32 R19, RZ, RZ, R154 ;  /* 0x000000ffff137224 */ /* 0x000fce00078e009a */
.L_x_1235:
[----:B------:R-:W2:Y:S01]  /*f870*/  LDL R21, [R1+0x20] ;  /* 0x0000200001157983 */ /* 0x000ea20000100800 */
[----:B------:R-:W0:Y:S03]  /*f880*/  LDC R24, c[0x0][0x9e4] ;  /* 0x00027900ff187b82 */ /* 0x000e260000000800 */
[----:B------:R-:W2:Y:S04]  /*f890*/  LDL R13, [R1+0x1c] ;  /* 0x00001c00010d7983 */ /* 0x000ea80000100800 */
[----:B------:R-:W3:Y:S01]  /*f8a0*/  LDL.LU R20, [R1+0x4] ;  /* 0x0000040001147983 */ /* 0x000ee20000300800 */
[----:B0-----:R-:W-:Y:S02]  /*f8b0*/  ISETP.GE.AND P5, PT, R24, 0x1, PT ;  /* 0x000000011800780c */ /* 0x001fe40003fa6270 */
[----:B--2---:R-:W-:-:S05]  /*f8c0*/  IADD3 R13, R13, 0xc0, -R21 ;  /* 0x000000c00d0d7810 */ /* 0x004fca0007ffe815 */
[----:B---3--:R-:W-:-:S04]  /*f8d0*/  IMAD R13, R20, 0xc0, R13 ;  /* 0x000000c0140d7824 */ /* 0x008fc800078e020d */
[----:B------:R-:W-:Y:S02]  /*f8e0*/  IMAD.IADD R12, R13, 0x1, -R12 ;  /* 0x000000010d0c7824 */ /* 0x000fe400078e0a0c */
[----:B------:R-:W-:Y:S05]  /*f8f0*/  @!P5 BRA `(.L_x_1254) ;  /* 0x000000000044d947 */ /* 0x000fea0003800000 */
        /* <DEDUP_REMOVED lines=10> */
.L_x_1256:
[----:B------:R-:W-:-:S13]  /*f9a0*/  ISETP.NE.AND P2, PT, R24, 0x1, PT ;  /* 0x000000011800780c */ /* 0x000fda0003f45270 */
[----:B------:R-:W0:Y:S02]  /*f9b0*/  @P2 LDC.64 R20, c[0x0][0x9e8] ;  /* 0x00027a00ff142b82 */ /* 0x000e240000000a00 */
[----:B0-----:R-:W-:-:S05]  /*f9c0*/  @P2 IMAD.HI.U32 R20, R13, R20, RZ ;  /* 0x000000140d142227 */ /* 0x001fca00078e00ff */
[----:B------:R-:W-:-:S07]  /*f9d0*/  @P2 SHF.R.U32.HI R13, RZ, R21, R20 ;  /* 0x00000015ff0d2219 */ /* 0x000fce0000011614 */
.L_x_1257:
[----:B------:R-:W-:Y:S05]  /*f9e0*/  BSYNC B0 ;  /* 0x0000000000007941 */ /* 0x000fea0003800000 */
.L_x_1255:
[----:B------:R-:W-:-:S05]  /*f9f0*/  IMAD R13, R13, R24, RZ ;  /* 0x000000180d0d7224 */ /* 0x000fca00078e02ff */
[----:B------:R-:W-:-:S07]  /*fa00*/  VIMNMX R12, R12, R13, !PT ;  /* 0x0000000d0c0c7248 */ /* 0x000fce0007fe0100 */
.L_x_1254:
[----:B------:R-:W2:Y:S01]  /*fa10*/  LDL R20, [R1+0x24] ;  /* 0x0000240001147983 */ /* 0x000ea20000100800 */
[----:B------:R-:W-:-:S05]  /*fa20*/  VIADD R12, R12, 0x7f ;  /* 0x0000007f0c0c7836 */ /* 0x000fca0000000000 */
[----:B------:R-:W-:-:S04]  /*fa30*/  SHF.R.S32.HI R13, RZ, 0x1f, R12 ;  /* 0x0000001fff0d7819 */ /* 0x000fc8000001140c */
[----:B------:R-:W-:-:S04]  /*fa40*/  LEA.HI R13, R13, R12, RZ, 0x7 ;  /* 0x0000000c0d0d7211 */ /* 0x000fc800078f38ff */
[----:B------:R-:W-:-:S04]  /*fa50*/  SHF.R.S32.HI R13, RZ, 0x7, R13 ;  /* 0x00000007ff0d7819 */ /* 0x000fc8000001140d */
[----:B--2---:R-:W-:-:S04]  /*fa60*/  VIMNMX R153, R20, R13, !PT ;  /* 0x0000000d14997248 */ /* 0x004fc80007fe0100 */
[----:B------:R-:W-:-:S13]  /*fa70*/  ISETP.GE.AND P2, PT, R4, R153, PT ;  /* 0x000000990400720c */ /* 0x000fda0003f46270 */
[----:B------:R-:W-:Y:S05]  /*fa80*/  @!P2 BRA `(.L_x_1258) ;  /* 0x0000001c00bca947 */ /* 0x000fea0003800000 */
[----:B------:R-:W-:Y:S02]  /*fa90*/  IMAD.MOV.U32 R21, RZ, RZ, R0 ;  /* 0x000000ffff157224 */ /* 0x000fe400078e0000 */
[----:B------:R-:W-:Y:S02]  /*faa0*/  IMAD.MOV.U32 R20, RZ, RZ, R3 ;  /* 0x000000ffff147224 */ /* 0x000fe400078e0003 */
[----:B------:R-:W-:Y:S02]  /*fab0*/  IMAD.MOV.U32 R12, RZ, RZ, R19 ;  /* 0x000000ffff0c7224 */ /* 0x000fe400078e0013 */
[----:B------:R-:W-:-:S07]  /*fac0*/  IMAD.MOV.U32 R23, RZ, RZ, R16 ;  /* 0x000000ffff177224 */ /* 0x000fce00078e0010 */
.L_x_1268:
        /* <DEDUP_REMOVED lines=11> */
.L_x_1260:
[----:B------:R-:W-:Y:S01]  /*fb80*/  IMAD R0, R16, 0x8, R2 ;  /* 0x0000000810007824 */ /* 0x000fe200078e0202 */
[----:B------:R-:W-:-:S04]  /*fb90*/  SHF.L.U32 R3, R19, 0x1f, RZ ;  /* 0x0000001f13037819 */ /* 0x000fc800000006ff */
[----:B------:R0:W1:Y:S01]  /*fba0*/  SYNCS.PHASECHK.TRANS64.TRYWAIT P3, [R0+URZ+0x16830], R3 ;  /* 0x01683003000075a7 */ /* 0x000062000806017f */
[----:B------:R-:W-:Y:S05]  /*fbb0*/  @!P0 BRA `(.L_x_1261) ;  /* 0x0000000000048947 */ /* 0x000fea0003800000 */
[----:B------:R-:W-:Y:S01]  /*fbc0*/  BPT.TRAP 0x1 ;  /* 0x000000040000795c */ /* 0x000fe20000300000 */
.L_x_1261:
[----:B------:R-:W-:Y:S04]  /*fbd0*/  BSSY B0, `(.L_x_1259) ;  /* 0x0000004000007945 */ /* 0x000fe80003800000 */
[----:B-1----:R-:W-:Y:S05]  /*fbe0*/  @P3 BRA `(.L_x_1262) ;  /* 0x0000000000083947 */ /* 0x002fea0003800000 */
[----:B------:R-:W1:Y:S02]  /*fbf0*/  SYNCS.PHASECHK.TRANS64.TRYWAIT P3, [R0+URZ+0x16830], R3 ;  /* 0x01683003000075a7 */ /* 0x000e64000806017f */
[----:B-1----:R-:W-:Y:S05]  /*fc00*/  @!P3 BRA `(.L_x_1263) ;  /* 0x000000d000d8b947 */ /* 0x002fea0003800000 */
.L_x_1262:
[----:B------:R-:W-:Y:S05]  /*fc10*/  BSYNC B0 ;  /* 0x0000000000007941 */ /* 0x000fea0003800000 */
.L_x_1259:
[----:B01----:R-:W2:Y:S01]  /*fc20*/  LDL R3, [R1+0x14] ;  /* 0x0000140001037983 */ /* 0x003ea20000100800 */
[----:B------:R-:W0:Y:S01]  /*fc30*/  S2R R0, SR_TID.X ;  /* 0x0000000000007919 */ /* 0x000e220000002100 */
[----:B------:R-:W-:Y:S05]  /*fc40*/  WARPSYNC.ALL ;  /* 0x0000000000007948 */ /* 0x000fea0003800000 */
[----:B------:R-:W-:Y:S01]  /*fc50*/  IMAD.MOV.U32 R25, RZ, RZ, 0x40000040 ;  /* 0x40000040ff197424 */ /* 0x000fe200078e00ff */
[----:B0-----:R-:W-:-:S05]  /*fc60*/  SHF.R.U32.HI R0, RZ, 0x7, R0 ;  /* 0x00000007ff007819 */ /* 0x001fca0000011600 */
[----:B------:R-:W-:Y:S01]  /*fc70*/  VIADD R0, R0, 0x8 ;  /* 0x0000000800007836 */ /* 0x000fe20000000000 */
[----:B------:R-:W-:Y:S01]  /*fc80*/  R2UR UR8, R8 ;  /* 0x00000000080872ca */ /* 0x000fe200000e0000 */
[----:B------:R-:W-:Y:S01]  /*fc90*/  IMAD.MOV.U32 R27, RZ, RZ, 0x40000040 ;  /* 0x40000040ff1b7424 */ /* 0x000fe200078e00ff */
[----:B------:R-:W-:Y:S01]  /*fca0*/  R2UR UR9, R9 ;  /* 0x00000000090972ca */ /* 0x000fe200000e0000 */
[----:B------:R-:W-:Y:S01]  /*fcb0*/  IMAD.MOV.U32 R29, RZ, RZ, 0x40000040 ;  /* 0x40000040ff1d7424 */ /* 0x000fe200078e00ff */
[----:B------:R-:W-:Y:S02]  /*fcc0*/  R2UR UR11, R25 ;  /* 0x00000000190b72ca */ /* 0x000fe400000e0000 */
[----:B------:R-:W-:Y:S02]  /*fcd0*/  R2UR UR15, R27 ;  /* 0x000000001b0f72ca */ /* 0x000fe400000e0000 */
[----:B------:R-:W-:Y:S02]  /*fce0*/  R2UR UR19, R29 ;  /* 0x000000001d1372ca */ /* 0x000fe400000e0000 */
[----:B------:R-:W-:-:S02]  /*fcf0*/  R2UR UR23, R25 ;  /* 0x00000000191772ca */ /* 0x000fc400000e0000 */
[----:B------:R-:W-:Y:S02]  /*fd00*/  R2UR UR12, R156 ;  /* 0x000000009c0c72ca */ /* 0x000fe400000e0000 */
[----:B------:R-:W-:Y:S01]  /*fd10*/  R2UR UR13, R157 ;  /* 0x000000009d0d72ca */ /* 0x000fe200000e0000 */
[----:B------:R0:W-:Y:S01]  /*fd20*/  BAR.SYNC.DEFER_BLOCKING R0, 0x100 ;  /* 0x000400000000751d */ /* 0x0001e20000010000 */
[----:B------:R-:W-:Y:S02]  /*fd30*/  R2UR UR16, R14 ;  /* 0x000000000e1072ca */ /* 0x000fe400000e0000 */
[----:B------:R-:W-:Y:S01]  /*fd40*/  R2UR UR17, R15 ;  /* 0x000000000f1172ca */ /* 0x000fe200000e0000 */
[----:B--2---:R-:W-:-:S04]  /*fd50*/  IMAD R24, R16, 0x400, R3 ;  /* 0x0000040010187824 */ /* 0x004fc800078e0203 */
[C---:B------:R-:W-:Y:S01]  /*fd60*/  VIADD R26, R24.reuse, 0x2 ;  /* 0x00000002181a7836 */ /* 0x040fe20000000000 */
[C---:B------:R-:W-:Y:S01]  /*fd70*/  R2UR UR10, R24.reuse ;  /* 0x00000000180a72ca */ /* 0x040fe200000e0000 */
[C---:B------:R-:W-:Y:S02]  /*fd80*/  VIADD R28, R24.reuse, 0x4 ;  /* 0x00000004181c7836 */ /* 0x040fe40000000000 */
[----:B------:R-:W-:Y:S01]  /*fd90*/  VIADD R24, R24, 0x6 ;  /* 0x0000000618187836 */ /* 0x000fe20000000000 */
[----:B------:R-:W-:Y:S02]  /*fda0*/  R2UR UR14, R26 ;  /* 0x000000001a0e72ca */ /* 0x000fe400000e0000 */
[----:B------:R-:W-:Y:S02]  /*fdb0*/  R2UR UR18, R28 ;  /* 0x000000001c1272ca */ /* 0x000fe400000e0000 */
[----:B------:R-:W-:Y:S02]  /*fdc0*/  R2UR UR22, R24 ;  /* 0x00000000181672ca */ /* 0x000fe400000e0000 */
[----:B------:R-:W-:-:S06]  /*fdd0*/  WARPGROUP.ARRIVE ;  /* 0x00000000000079c5 */ /* 0x000fcc0000000000 */
[----:B------:R-:W-:Y:S03]  /*fde0*/  HGMMA.64x128x16.F32.BF16 R24, gdesc[UR8], RZ, !UPT, gsb0 ;  /* 0x01e00000081879f0 */ /* 0x000fe6000c0018ff */
[----:B------:R-:W-:Y:S02]  /*fdf0*/  WARPGROUP.DEPBAR.LE gsb0, 0x0 ;  /* 0x00008000000079c5 */ /* 0x000fe40000010000 */
[----:B------:R-:W-:-:S07]  /*fe00*/  WARPGROUP.ARRIVE ;  /* 0x00000000000079c5 */ /* 0x000fce0000000000 */
        /* <DEDUP_REMOVED lines=13> */
.L_x_1265:
[----:B------:R-:W-:Y:S01]  /*fee0*/  SHF.L.U32 R0, R12, 0x1f, RZ ;  /* 0x0000001f0c007819 */ /* 0x000fe200000006ff */
[----:B------:R-:W-:-:S04]  /*fef0*/  IMAD R3, R23, 0x8, R2 ;  /* 0x0000000817037824 */ /* 0x000fc800078e0202 */
[----:B------:R0:W1:Y:S01]  /*ff00*/  SYNCS.PHASECHK.TRANS64.TRYWAIT P2, [R3+URZ+0x16850], R0 ;  /* 0x01685000030075a7 */ /* 0x000062000804017f */
[----:B------:R-:W-:Y:S05]  /*ff10*/  @!P0 BRA `(.L_x_1266) ;  /* 0x0000000000048947 */ /* 0x000fea0003800000 */
[----:B------:R-:W-:Y:S01]  /*ff20*/  BPT.TRAP 0x1 ;  /* 0x000000040000795c */ /* 0x000fe20000300000 */
.L_x_1266:
[----:B-1----:R-:W-:Y:S05]  /*ff30*/  @P2 BRA `(.L_x_1264) ;  /* 0x0000000000082947 */ /* 0x002fea0003800000 */
[----:B------:R-:W1:Y:S02]  /*ff40*/  SYNCS.PHASECHK.TRANS64.TRYWAIT P2, [R3+URZ+0x16850], R0 ;  /* 0x01685000030075a7 */ /* 0x000e64000804017f */
[----:B-1----:R-:W-:Y:S05]  /*ff50*/  @!P2 BRA `(.L_x_1267) ;  /* 0x000000d00018a947 */ /* 0x002fea0003800000 */
.L_x_1264:
[----:B------:R-:W2:Y:S01]  /*ff60*/  S2R R154, SR_TID.X ;  /* 0x00000000009a7919 */ /* 0x000ea20000002100 */
[----:B------:R-:W-:Y:S01]  /*ff70*/  VIADD R12, R2, 0x400 ;  /* 0x00000400020c7836 */ /* 0x000fe20000000000 */
[----:B------:R-:W-:Y:S05]  /*ff80*/  WARPSYNC.ALL ;  /* 0x0000000000007948 */ /* 0x000fea0003800000 */
[----:B------:R-:W-:-:S04]  /*ff90*/  SHF.R.U32.HI R12, RZ, 0x4, R12 ;  /* 0x00000004ff0c7819 */ /* 0x000fc8000001160c */
[----:B------:R-:W-:Y:S02]  /*ffa0*/  LOP3.LUT R12, R12, 0x3fff, RZ, 0xc0, !PT ;  /* 0x00003fff0c0c7812 */ /* 0x000fe400078ec0ff */
[----:B--2---:R-:W-:Y:S02]  /*ffb0*/  SHF.R.U32.HI R152, RZ, 0x7, R154 ;  /* 0x00000007ff987819 */ /* 0x004fe4000001169a */
[----:B------:R-:W-:-:S03]  /*ffc0*/  ISETP.GE.U32.AND P2, PT, R154, 0x180, PT ;  /* 0x000001809a00780c */ /* 0x000fc60003f46070 */
[----:B------:R-:W-:-:S05]  /*ffd0*/  VIADD R152, R152, 0x9 ;  /* 0x0000000998987836 */ /* 0x000fca0000000000 */
[----:B------:R-:W-:Y:S01]  /*ffe0*/  SEL R152, R152, 0x9, !P2 ;  /* 0x0000000998987807 */ /* 0x000fe20005000000 */
[C---:B------:R-:W-:Y:S01]  /*fff0*/  IMAD R12, R23.reuse, 0x400, R12 ;  /* 0x00000400170c7824 */ /* 0x040fe200078e020c */
[----:B------:R-:W-:Y:S01]  /*10000*/  WARPGROUP.ARRIVE ;  /* 0x00000000000079c5 */ /* 0x000fe20000000000 */
[----:B------:R-:W-:Y:S01]  /*10010*/  IMAD.MOV.U32 R13, RZ, RZ, 0x40000040 ;  /* 0x40000040ff0d7424 */ /* 0x000fe200078e00ff */
[----:B01----:R-:W-:Y:S01]  /*10020*/  FMNMX.FTZ R0, R24, R20, !PT ;  /* 0x0000001418007209 */ /* 0x003fe20007810000 */
[----:B------:R-:W-:Y:S01]  /*10030*/  UMOV UR41, UR6 ;  /* 0x0000000600297c82 */ /* 0x000fe20008000000 */
[----:B------:R-:W-:Y:S01]  /*10040*/  R2UR UR10, R12 ;  /* 0x000000000c0a72ca */ /* 0x000fe200000e0000 */
[----:B------:R-:W-:Y:S01]  /*10050*/  @!P1 IMAD R23, R23, 0x8, R2 ;  /* 0x0000000817179824 */ /* 0x000fe200078e0202 */
[----:B------:R-:W-:Y:S02]  /*10060*/  R2UR UR11, R13 ;  /* 0x000000000d0b72ca */ /* 0x000fe400000e0000 */
[----:B------:R-:W-:Y:S01]  /*10070*/  FMNMX.FTZ R0, R25, R0, !PT ;  /* 0x0000000019007209 */ /* 0x000fe20007810000 */
[----:B------:R-:W-:Y:S01]  /*10080*/  @!P1 VIADD R23, R23, 0x16860 ;  /* 0x0001686017179836 */ /* 0x000fe20000000000 */
[C---:B------:R-:W-:Y:S01]  /*10090*/  ISETP.GT.AND P2, PT, R4.reuse, R153, PT ;  /* 0x000000990400720c */ /* 0x040fe20003f44270 */
[----:B------:R-:W-:Y:S01]  /*100a0*/  VIADD R4, R4, 0xffffffff ;  /* 0xffffffff04047836 */ /* 0x000fe20000000000 */
[----:B------:R-:W-:-:S02]  /*100b0*/  FMNMX.FTZ R0, R28, R0, !PT ;  /* 0x000000001c007209 */ /* 0x000fc40007810000 */
[----:B------:R-:W-:Y:S02]  /*100c0*/  @!P1 PRMT R23, RZ, 0x654, R23 ;  /* 0x00000654ff179816 */ /* 0x000fe40000000017 */
[----:B------:R-:W-:-:S03]  /*100d0*/  FMNMX.FTZ R0, R29, R0, !PT ;  /* 0x000000001d007209 */ /* 0x000fc60007810000 */
[----:B------:R-:W-:Y:S01]  /*100e0*/  HGMMA.64x64x16.F32.BF16 R88, R148, gdesc[UR8].tnspB, R88, gsb0 ;  /* 0x40e0000894587df0 */ /* 0x000fe20008001858 */
        /* <DEDUP_REMOVED lines=21> */
[----:B------:R-:W-:Y:S01]  /*10240*/  VIADD R148, R12, 0x80 ;  /* 0x000000800c947836 */ /* 0x000fe20000000000 */
[----:B------:R-:W-:Y:S01]  /*10250*/  WARPGROUP.ARRIVE ;  /* 0x00000000000079c5 */ /* 0x000fe20000000000 */
[----:B------:R-:W-:Y:S01]  /*10260*/  IMAD.MOV.U32 R149, RZ, RZ, 0x40000040 ;  /* 0x40000040ff957424 */ /* 0x000fe200078e00ff */
[----:B------:R-:W-:Y:S02]  /*10270*/  FMNMX.FTZ R0, R72, R0, !PT ;  /* 0x0000000048007209 */ /* 0x000fe40007810000 */
[----:B------:R-:W-:Y:S02]  /*10280*/  R2UR UR10, R148 ;  /* 0x00000000940a72ca */ /* 0x000fe400000e0000 */
[----:B------:R-:W-:-:S02]  /*10290*/  R2UR UR11, R149 ;  /* 0x00000000950b72ca */ /* 0x000fc400000e0000 */
[----:B------:R-:W-:-:S04]  /*102a0*/  FMNMX.FTZ R0, R73, R0, !PT ;  /* 0x0000000049007209 */ /* 0x000fc80007810000 */
[----:B------:R-:W-:-:S04]  /*102b0*/  FMNMX.FTZ R0, R76, R0, !PT ;  /* 0x000000004c007209 */ /* 0x000fc80007810000 */
[----:B------:R-:W-:-:S03]  /*102c0*/  FMNMX.FTZ R0, R77, R0, !PT ;  /* 0x000000004d007209 */ /* 0x000fc60007810000 */
[----:B------:R-:W-:Y:S01]  /*102d0*/  HGMMA.64x64x16.F32.BF16 R88, R144, gdesc[UR8].tnspB, R88, gsb0 ;  /* 0x40e0000890587df0 */ /* 0x000fe20008001858 */
[----:B------:R-:W-:-:S04]  /*102e0*/  FMNMX.FTZ R0, R80, R0, !PT ;  /* 0x0000000050007209 */ /* 0x000fc80007810000 */
[----:B------:R-:W-:-:S04]  /*102f0*/  FMNMX.FTZ R0, R81, R0, !PT ;  /* 0x0000000051007209 */ /* 0x000fc80007810000 */
[----:B------:R-:W-:-:S04]  /*10300*/  FMNMX.FTZ R0, R84, R0, !PT ;  /* 0x0000000054007209 */ /* 0x000fc80007810000 */
[----:B------:R-:W-:-:S05]  /*10310*/  FMNMX.FTZ R3, R85, R0, !PT ;  /* 0x0000000055037209 */ /* 0x000fca0007810000 */
[----:B------:R-:W0:Y:S02]  /*10320*/  SHFL.BFLY PT, R0, R3, 0x2, 0x1f ;  /* 0x0c401f0003007f89 */ /* 0x000e2400000e0000 */
[----:B0-----:R-:W-:-:S05]  /*10330*/  FMNMX.FTZ R3, R3, R0, !PT ;  /* 0x0000000003037209 */ /* 0x001fca0007810000 */
[----:B------:R-:W0:Y:S02]  /*10340*/  SHFL.BFLY PT, R0, R3, 0x1, 0x1f ;  /* 0x0c201f0003007f89 */ /* 0x000e2400000e0000 */
[----:B0-----:R-:W-:Y:S02]  /*10350*/  FMNMX.FTZ R3, R3, R0, !PT ;  /* 0x0000000003037209 */ /* 0x001fe40007810000 */
[----:B------:R-:W-:-:S03]  /*10360*/  FMNMX.FTZ R0, R26, R21, !PT ;  /* 0x000000151a007209 */ /* 0x000fc60007810000 */
[----:B------:R-:W-:Y:S01]  /*10370*/  FADD.FTZ R13, -R3, R20 ;  /* 0x00000014030d7221 */ /* 0x000fe20000010100 */
[----:B------:R-:W-:Y:S01]  /*10380*/  FMNMX.FTZ R0, R27, R0, !PT ;  /* 0x000000001b007209 */ /* 0x000fe20007810000 */
[----:B------:R-:W-:Y:S02]  /*10390*/  WARPGROUP.DEPBAR.LE gsb0, 0x0 ;  /* 0x00008000000079c5 */ /* 0x000fe40000010000 */
[----:B------:R-:W-:Y:S01]  /*103a0*/  VIADD R144, R12, 0x100 ;  /* 0x000001000c907836 */ /* 0x000fe20000000000 */
[----:B------:R-:W-:Y:S01]  /*103b0*/  WARPGROUP.ARRIVE ;  /* 0x00000000000079c5 */ /* 0x000fe20000000000 */
[----:B------:R-:W-:Y:S01]  /*103c0*/  IMAD.MOV.U32 R145, RZ, RZ, 0x40000040 ;  /* 0x40000040ff917424 */ /* 0x000fe200078e00ff */
[----:B------:R-:W-:Y:S01]  /*103d0*/  FMNMX.FTZ R0, R30, R0, !PT ;  /* 0x000000001e007209 */ /* 0x000fe20007810000 */
[----:B------:R-:W-:Y:S01]  /*103e0*/  FMUL.FTZ R20, R3, UR41 ;  /* 0x0000002903147c20 */ /* 0x000fe20008410000 */
[----:B------:R-:W-:Y:S01]  /*103f0*/  R2UR UR10, R144 ;  /* 0x00000000900a72ca */ /* 0x000fe200000e0000 */
[----:B------:R-:W-:Y:S01]  /*10400*/  FMUL.FTZ R13, R13, UR41 ;  /* 0x000000290d0d7c20 */ /* 0x000fe20008410000 */
[----:B------:R-:W-:Y:S01]  /*10410*/  R2UR UR11, R145 ;  /* 0x00000000910b72ca */ /* 0x000fe200000e0000 */
[--C-:B------:R-:W-:Y:S01]  /*10420*/  FFMA.FTZ R145, R24, UR41, -R20.reuse ;  /* 0x0000002918917c23 */ /* 0x100fe20008010814 */
[----:B------:R-:W-:Y:S01]  /*10430*/  FMNMX.FTZ R0, R31, R0, !PT ;  /* 0x000000001f007209 */ /* 0x000fe20007810000 */
[----:B------:R-:W-:Y:S01]  /*10440*/  FFMA.FTZ R148, R25, UR41, -R20 ;  /* 0x0000002919947c23 */ /* 0x000fe20008010814 */
[----:B------:R-:W-:-:S02]  /*10450*/  VIADD R24, R12, 0x200 ;  /* 0x000002000c187836 */ /* 0x000fc40000000000 */
[--C-:B------:R-:W-:Y:S01]  /*10460*/  FFMA.FTZ R150, R28, UR41, -R20.reuse ;  /* 0x000000291c967c23 */ /* 0x100fe20008010814 */
[----:B------:R-:W-:Y:S01]  /*10470*/  FMNMX.FTZ R0, R34, R0, !PT ;  /* 0x0000000022007209 */ /* 0x000fe20007810000 */
[----:B------:R-:W-:Y:S02]  /*10480*/  IMAD.MOV.U32 R25, RZ, RZ, 0x40000040 ;  /* 0x40000040ff197424 */ /* 0x000fe400078e00ff */
[--C-:B------:R-:W-:Y:S01]  /*10490*/  FFMA.FTZ R28, R45, UR41, -R20.reuse ;  /* 0x000000292d1c7c23 */ /* 0x100fe20008010814 */
[--C-:B------:R-:W-:Y:S01]  /*104a0*/  FFMA.FTZ R144, R33, UR41, -R20.reuse ;  /* 0x0000002921907c23 */ /* 0x100fe20008010814 */
[----:B------:R-:W-:Y:S01]  /*104b0*/  FMNMX.FTZ R0, R35, R0, !PT ;  /* 0x0000000023007209 */ /* 0x000fe20007810000 */
[--C-:B------:R-:W-:Y:S01]  /*104c0*/  FFMA.FTZ R146, R37, UR41, -R20.reuse ;  /* 0x0000002925927c23 */ /* 0x100fe20008010814 */
[--C-:B------:R-:W-:Y:S01]  /*104d0*/  FFMA.FTZ R37, R61, UR41, -R20.reuse ;  /* 0x000000293d257c23 */ /* 0x100fe20008010814 */
[----:B------:R-:W-:Y:S01]  /*104e0*/  HGMMA.64x64x16.F32.BF16 R88, R140, gdesc[UR8].tnspB, R88, gsb0 ;  /* 0x40e000088c587df0 */ /* 0x000fe20008001858 */
[----:B------:R-:W-:Y:S01]  /*104f0*/  FMNMX.FTZ R0, R38, R0, !PT ;  /* 0x0000000026007209 */ /* 0x000fe20007810000 */
[--C-:B------:R-:W-:Y:S01]  /*10500*/  FFMA.FTZ R33, R64, UR41, -R20.reuse ;  /* 0x0000002940217c23 */ /* 0x100fe20008010814 */
[----:B------:R-:W-:Y:S01]  /*10510*/  FFMA.FTZ R84, R84, UR41, -R20 ;  /* 0x0000002954547c23 */ /* 0x000fe20008010814 */
[----:B------:R-:W-:Y:S01]  /*10520*/  MUFU.EX2 R13, R13 ;  /* 0x0000000d000d7308 */ /* 0x000fe20000000800 */
[----:B------:R-:W-:-:S04]  /*10530*/  FMNMX.FTZ R0, R39, R0, !PT ;  /* 0x0000000027007209 */ /* 0x000fc80007810000 */
[----:B------:R-:W-:-:S03]  /*10540*/  FMNMX.FTZ R0, R42, R0, !PT ;  /* 0x000000002a007209 */ /* 0x000fc60007810000 */
[----:B------:R-:W0:Y:S01]  /*10550*/  MUFU.EX2 R145, R145 ;  /* 0x0000009100917308 */ /* 0x000e220000000800 */
[----:B------:R-:W-:-:S04]  /*10560*/  FMNMX.FTZ R0, R43, R0, !PT ;  /* 0x000000002b007209 */ /* 0x000fc80007810000 */
[----:B------:R-:W-:-:S03]  /*10570*/  FMNMX.FTZ R0, R46, R0, !PT ;  /* 0x000000002e007209 */ /* 0x000fc60007810000 */
[----:B------:R-:W1:Y:S01]  /*10580*/  MUFU.EX2 R148, R148 ;  /* 0x0000009400947308 */ /* 0x000e620000000800 */
[----:B------:R-:W-:-:S04]  /*10590*/  FMNMX.FTZ R0, R47, R0, !PT ;  /* 0x000000002f007209 */ /* 0x000fc80007810000 */
[----:B------:R-:W-:-:S03]  /*105a0*/  FMNMX.FTZ R0, R50, R0, !PT ;  /* 0x0000000032007209 */ /* 0x000fc60007810000 */
[----:B------:R-:W2:Y:S01]  /*105b0*/  MUFU.EX2 R150, R150 ;  /* 0x0000009600967308 */ /* 0x000ea20000000800 */
[----:B------:R-:W-:Y:S01]  /*105c0*/  FMNMX.FTZ R0, R51, R0, !PT ;  /* 0x0000000033007209 */ /* 0x000fe20007810000 */
[----:B0-----:R-:W-:-:S03]  /*105d0*/  FFMA.FTZ R7, R13, R7, R145 ;  /* 0x000000070d077223 */ /* 0x001fc60000010091 */
[----:B------:R-:W-:-:S03]  /*105e0*/  FMNMX.FTZ R0, R54, R0, !PT ;  /* 0x0000000036007209 */ /* 0x000fc60007810000 */
[----:B------:R-:W-:Y:S01]  /*105f0*/  MUFU.EX2 R144, R144 ;  /* 0x0000009000907308 */ /* 0x000fe20000000800 */
[----:B------:R-:W-:Y:S01]  /*10600*/  FMNMX.FTZ R0, R55, R0, !PT ;  /* 0x0000000037007209 */ /* 0x000fe20007810000 */
[C---:B-1----:R-:W-:Y:S01]  /*10610*/  FADD.FTZ R7, R148.reuse, R7 ;  /* 0x0000000794077221 */ /* 0x042fe20000010000 */
[----:B------:R-:W-:Y:S02]  /*10620*/  F2FP.BF16.F32.PACK_AB R148, R148, R145 ;  /* 0x000000919494723e */ /* 0x000fe400000010ff */
        /* <DEDUP_REMOVED lines=12> */
[----:B------:R-:W-:-:S04]  /*106f0*/  FMNMX.FTZ R0, R74, R0, !PT ;  /* 0x000000004a007209 */ /* 0x000fc80007810000 */
[----:B------:R-:W-:Y:S01]  /*10700*/  FMNMX.FTZ R0, R75, R0, !PT ;  /* 0x000000004b007209 */ /* 0x000fe20007810000 */
[----:B------:R-:W-:Y:S02]  /*10710*/  WARPGROUP.DEPBAR.LE gsb0, 0x0 ;  /* 0x00008000000079c5 */ /* 0x000fe40000010000 */
[----:B------:R-:W-:Y:S01]  /*10720*/  VIADD R140, R12, 0x180 ;  /* 0x000001800c8c7836 */ /* 0x000fe20000000000 */
[----:B------:R-:W-:Y:S01]  /*10730*/  WARPGROUP.ARRIVE ;  /* 0x00000000000079c5 */ /* 0x000fe20000000000 */
[----:B------:R-:W-:Y:S01]  /*10740*/  IMAD.MOV.U32 R141, RZ, RZ, 0x40000040 ;  /* 0x40000040ff8d7424 */ /* 0x000fe200078e00ff */
[----:B------:R-:W-:Y:S01]  /*10750*/  FMNMX.FTZ R0, R78, R0, !PT ;  /* 0x000000004e007209 */ /* 0x000fe20007810000 */
[--C-:B------:R-:W-:Y:S01]  /*10760*/  FFMA.FTZ R143, R32, UR41, -R20.reuse ;  /* 0x00000029208f7c23 */ /* 0x100fe20008010814 */
[----:B------:R-:W-:Y:S01]  /*10770*/  R2UR UR10, R140 ;  /* 0x000000008c0a72ca */ /* 0x000fe200000e0000 */
[--C-:B------:R-:W-:Y:S01]  /*10780*/  FFMA.FTZ R32, R53, UR41, -R20.reuse ;  /* 0x0000002935207c23 */ /* 0x100fe20008010814 */
[----:B------:R-:W-:Y:S01]  /*10790*/  R2UR UR11, R141 ;  /* 0x000000008d0b72ca */ /* 0x000fe200000e0000 */
        /* <DEDUP_REMOVED lines=9> */
[----:B------:R-:W-:-:S03]  /*10830*/  FMNMX.FTZ R0, R83, R0, !PT ;  /* 0x0000000053007209 */ /* 0x000fc60007810000 */
[----:B------:R-:W-:Y:S01]  /*10840*/  HGMMA.64x64x16.F32.BF16 R88, R136, gdesc[UR8].tnspB, R88, gsb0 ;  /* 0x40e0000888587df0 */ /* 0x000fe20008001858 */
[----:B------:R-:W-:Y:S01]  /*10850*/  R2UR UR10, R24 ;  /* 0x00000000180a72ca */ /* 0x000fe200000e0000 */
[----:B------:R-:W-:Y:S01]  /*10860*/  VIADD R24, R12, 0x280 ;  /* 0x000002800c187836 */ /* 0x000fe20000000000 */
[----:B------:R-:W-:Y:S01]  /*10870*/  R2UR UR11, R25 ;  /* 0x00000000190b72ca */ /* 0x000fe200000e0000 */
[----:B------:R-:W-:Y:S01]  /*10880*/  IMAD.MOV.U32 R25, RZ, RZ, 0x40000040 ;  /* 0x40000040ff197424 */ /* 0x000fe200078e00ff */
[----:B------:R-:W-:Y:S01]  /*10890*/  FMNMX.FTZ R0, R86, R0, !PT ;  /* 0x0000000056007209 */ /* 0x000fe20007810000 */
[----:B------:R-:W-:Y:S03]  /*108a0*/  MUFU.EX2 R141, R141 ;  /* 0x0000008d008d7308 */ /* 0x000fe60000000800 */
[----:B------:R-:W-:-:S05]  /*108b0*/  FMNMX.FTZ R0, R87, R0, !PT ;  /* 0x0000000057007209 */ /* 0x000fca0007810000 */
[----:B------:R-:W0:Y:S01]  /*108c0*/  SHFL.BFLY PT, R45, R0, 0x2, 0x1f ;  /* 0x0c401f00002d7f89 */ /* 0x000e2200000e0000 */
[----:B------:R-:W-:Y:S08]  /*108d0*/  MUFU.EX2 R140, R140 ;  /* 0x0000008c008c7308 */ /* 0x000ff00000000800 */
[----:B------:R-:W-:Y:S08]  /*108e0*/  MUFU.EX2 R142, R142 ;  /* 0x0000008e008e7308 */ /* 0x000ff00000000800 */
[----:B------:R-:W-:Y:S01]  /*108f0*/  MUFU.EX2 R32, R32 ;  /* 0x0000002000207308 */ /* 0x000fe20000000800 */
[----:B0-----:R-:W-:Y:S01]  /*10900*/  FMNMX.FTZ R0, R0, R45, !PT ;  /* 0x0000002d00007209 */ /* 0x001fe20007810000 */
[----:B------:R-:W-:-:S06]  /*10910*/  FFMA.FTZ R45, R76, UR41, -R20 ;  /* 0x000000294c2d7c23 */ /* 0x000fcc0008010814 */
[----:B------:R-:W-:Y:S01]  /*10920*/  MUFU.EX2 R36, R36 ;  /* 0x0000002400247308 */ /* 0x000fe20000000800 */
[----:B------:R-:W0:Y:S07]  /*10930*/  SHFL.BFLY PT, R53, R0, 0x1, 0x1f ;  /* 0x0c201f0000357f89 */ /* 0x000e2e00000e0000 */
[----:B------:R-:W-:Y:S08]  /*10940*/  MUFU.EX2 R41, R41 ;  /* 0x0000002900297308 */ /* 0x000ff00000000800 */
[----:B------:R-:W-:Y:S08]  /*10950*/  MUFU.EX2 R44, R44 ;  /* 0x0000002c002c7308 */ /* 0x000ff00000000800 */
[----:B------:R-:W-:Y:S01]  /*10960*/  MUFU.EX2 R45, R45 ;  /* 0x0000002d002d7308 */ /* 0x000fe20000000800 */
[----:B0-----:R-:W-:-:S07]  /*10970*/  FMNMX.FTZ R0, R0, R53, !PT ;  /* 0x0000003500007209 */ /* 0x001fce0007810000 */
[----:B------:R-:W-:Y:S01]  /*10980*/  MUFU.EX2 R53, R84 ;  /* 0x0000005400357308 */ /* 0x000fe20000000800 */
[----:B------:R-:W-:Y:S02]  /*10990*/  WARPGROUP.DEPBAR.LE gsb0, 0x0 ;  /* 0x00008000000079c5 */ /* 0x000fe40000010000 */
[----:B------:R-:W-:Y:S01]  /*109a0*/  WARPGROUP.ARRIVE ;  /* 0x00000000000079c5 */ /* 0x000fe20000000000 */
[--C-:B------:R-:W-:Y:S01]  /*109b0*/  FFMA.FTZ R137, R29, UR41, -R20.reuse ;  /* 0x000000291d897c23 */ /* 0x100fe20008010814 */
[--C-:B------:R-:W-:Y:S01]  /*109c0*/  FFMA.FTZ R139, R40, UR41, -R20.reuse ;  /* 0x00000029288b7c23 */ /* 0x100fe20008010814 */
[--C-:B------:R-:W-:Y:S01]  /*109d0*/  FFMA.FTZ R136, R48, UR41, -R20.reuse ;  /* 0x0000002930887c23 */ /* 0x100fe20008010814 */
[--C-:B------:R-:W-:Y:S01]  /*109e0*/  FFMA.FTZ R29, R49, UR41, -R20.reuse ;  /* 0x00000029311d7c23 */ /* 0x100fe20008010814 */
[--C-:B------:R-:W-:Y:S01]  /*109f0*/  FFMA.FTZ R138, R52, UR41, -R20.reuse ;  /* 0x00000029348a7c23 */ /* 0x100fe20008010814 */
[----:B------:R-:W-:Y:S01]  /*10a00*/  HGMMA.64x64x16.F32.BF16 R88, R132, gdesc[UR8].tnspB, R88, gsb0 ;  /* 0x40e0000884587df0 */ /* 0x000fe20008001858 */
[----:B------:R-:W-:Y:S01]  /*10a10*/  R2UR UR10, R24 ;  /* 0x00000000180a72ca */ /* 0x000fe200000e0000 */
[--C-:B------:R-:W-:Y:S01]  /*10a20*/  FFMA.FTZ R40, R65, UR41, -R20.reuse ;  /* 0x0000002941287c23 */ /* 0x100fe20008010814 */
[----:B------:R-:W-:Y:S01]  /*10a30*/  R2UR UR11, R25 ;  /* 0x00000000190b72ca */ /* 0x000fe200000e0000 */
[--C-:B------:R-:W-:Y:S01]  /*10a40*/  FFMA.FTZ R24, R72, UR41, -R20.reuse ;  /* 0x0000002948187c23 */ /* 0x100fe20008010814 */
[--C-:B------:R-:W-:Y:S01]  /*10a50*/  FFMA.FTZ R25, R73, UR41, -R20.reuse ;  /* 0x0000002949197c23 */ /* 0x100fe20008010814 */
[--C-:B------:R-:W-:Y:S01]  /*10a60*/  FFMA.FTZ R48, R77, UR41, -R20.reuse ;  /* 0x000000294d307c23 */ /* 0x100fe20008010814 */
[--C-:B------:R-:W-:Y:S01]  /*10a70*/  FFMA.FTZ R49, R80, UR41, -R20.reuse ;  /* 0x0000002950317c23 */ /* 0x100fe20008010814 */
[----:B------:R-:W-:Y:S01]  /*10a80*/  FFMA.FTZ R52, R81, UR41, -R20 ;  /* 0x0000002951347c23 */ /* 0x000fe20008010814 */
[----:B------:R-:W0:Y:S08]  /*10a90*/  MUFU.EX2 R137, R137 ;  /* 0x0000008900897308 */ /* 0x000e300000000800 */
        /* <DEDUP_REMOVED lines=11> */
[--C-:B------:R-:W-:Y:S01]  /*10b50*/  FFMA.FTZ R134, R60, UR41, -R20.reuse ;  /* 0x000000293c867c23 */ /* 0x100fe20008010814 */
[----:B------:R-:W-:Y:S01]  /*10b60*/  FFMA.FTZ R56, R85, UR41, -R20 ;  /* 0x0000002955387c23 */ /* 0x000fe20008010814 */
[C---:B------:R-:W-:Y:S01]  /*10b70*/  FADD.FTZ R20, -R0.reuse, R21 ;  /* 0x0000001500147221 */ /* 0x040fe20000010100 */
[----:B------:R-:W-:Y:S01]  /*10b80*/  IMAD.MOV.U32 R21, RZ, RZ, 0x40000040 ;  /* 0x40000040ff157424 */ /* 0x000fe200078e00ff */
[----:B------:R-:W-:Y:S01]  /*10b90*/  HGMMA.64x64x16.F32.BF16 R88, R128, gdesc[UR8].tnspB, R88, gsb0 ;  /* 0x40e0000880587df0 */ /* 0x000fe20008001858 */
[----:B------:R-:W-:Y:S01]  /*10ba0*/  FMUL.FTZ R60, R0, UR41 ;  /* 0x00000029003c7c20 */ /* 0x000fe20008410000 */
[----:B------:R-:W-:Y:S01]  /*10bb0*/  FMUL.FTZ R57, R20, UR41 ;  /* 0x0000002914397c20 */ /* 0x000fe20008410000 */
[----:B------:R-:W-:Y:S01]  /*10bc0*/  VIADD R20, R12, 0x300 ;  /* 0x000003000c147836 */ /* 0x000fe20000000000 */
[----:B------:R-:W-:Y:S01]  /*10bd0*/  R2UR UR11, R21 ;  /* 0x00000000150b72ca */ /* 0x000fe200000e0000 */
[----:B------:R-:W-:-:S02]  /*10be0*/  IMAD.MOV.U32 R21, RZ, RZ, 0x40000040 ;  /* 0x40000040ff157424 */ /* 0x000fc400078e00ff */
[--C-:B------:R-:W-:Y:S01]  /*10bf0*/  FFMA.FTZ R149, R26, UR41, -R60.reuse ;  /* 0x000000291a957c23 */ /* 0x100fe2000801083c */
[--C-:B------:R-:W-:Y:S01]  /*10c00*/  FFMA.FTZ R26, R27, UR41, -R60.reuse ;  /* 0x000000291b1a7c23 */ /* 0x100fe2000801083c */
[----:B------:R-:W-:Y:S01]  /*10c10*/  R2UR UR10, R20 ;  /* 0x00000000140a72ca */ /* 0x000fe200000e0000 */
[----:B------:R-:W-:Y:S01]  /*10c20*/  VIADD R20, R12, 0x380 ;  /* 0x000003800c147836 */ /* 0x000fe20000000000 */
        /* <DEDUP_REMOVED lines=11> */
[----:B--2---:R-:W-:Y:S01]  /*10ce0*/  FADD.FTZ R50, R150, R7 ;  /* 0x0000000796327221 */ /* 0x004fe20000010000 */
[--C-:B------:R-:W-:Y:S01]  /*10cf0*/  FFMA.FTZ R31, R42, UR41, -R60.reuse ;  /* 0x000000292a1f7c23 */ /* 0x100fe2000801083c */
[--C-:B------:R-:W-:Y:S01]  /*10d00*/  FFMA.FTZ R12, R54, UR41, -R60.reuse ;  /* 0x00000029360c7c23 */ /* 0x100fe2000801083c */
[----:B------:R-:W-:Y:S01]  /*10d10*/  FFMA.FTZ R133, R58, UR41, -R60 ;  /* 0x000000293a857c23 */ /* 0x000fe2000801083c */
[----:B0-----:R-:W-:Y:S01]  /*10d20*/  FADD.FTZ R50, R137, R50 ;  /* 0x0000003289327221 */ /* 0x001fe20000010000 */
        /* <DEDUP_REMOVED lines=12> */
[----:B------:R-:W-:-:S04]  /*10df0*/  F2FP.BF16.F32.PACK_AB R150, R137, R150 ;  /* 0x000000968996723e */ /* 0x000fc800000010ff */
[----:B------:R-:W-:Y:S08]  /*10e00*/  MUFU.EX2 R30, R30 ;  /* 0x0000001e001e7308 */ /* 0x000ff00000000800 */
[----:B------:R-:W-:Y:S08]  /*10e10*/  MUFU.EX2 R27, R27 ;  /* 0x0000001b001b7308 */ /* 0x000ff00000000800 */
[----:B------:R-:W0:Y:S08]  /*10e20*/  MUFU.EX2 R61, R61 ;  /* 0x0000003d003d7308 */ /* 0x000e300000000800 */
[----:B------:R-:W-:Y:S08]  /*10e30*/  MUFU.EX2 R147, R147 ;  /* 0x0000009300937308 */ /* 0x000ff00000000800 */
[----:B------:R-:W-:Y:S01]  /*10e40*/  MUFU.EX2 R64, R64 ;  /* 0x0000004000407308 */ /* 0x000fe20000000800 */
[----:B0-----:R-:W-:Y:S01]  /*10e50*/  F2FP.BF16.F32.PACK_AB R145, R61, R27 ;  /* 0x0000001b3d91723e */ /* 0x001fe200000010ff */
[----:B------:R-:W-:-:S02]  /*10e60*/  WARPGROUP.DEPBAR.LE gsb0, 0x0 ;  /* 0x00008000000079c5 */ /* 0x000fc40000010000 */
[----:B------:R-:W-:Y:S01]  /*10e70*/  WARPGROUP.ARRIVE ;  /* 0x00000000000079c5 */ /* 0x000fe20000000000 */
[----:B------:R-:W-:-:S03]  /*10e80*/  FFMA.FTZ R129, R66, UR41, -R60 ;  /* 0x0000002942817c23 */ /* 0x000fc6000801083c */
[----:B------:R-:W-:Y:S01]  /*10e90*/  MUFU.EX2 R31, R31 ;  /* 0x0000001f001f7308 */ /* 0x000fe20000000800 */
[--C-:B------:R-:W-:Y:S01]  /*10ea0*/  FFMA.FTZ R131, R70, UR41, -R60.reuse ;  /* 0x0000002946837c23 */ /* 0x100fe2000801083c */
[----:B------:R-:W-:Y:S01]  /*10eb0*/  F2FP.BF16.F32.PACK_AB R128, R40, R33 ;  /* 0x000000212880723e */ /* 0x000fe200000010ff */
[----:B------:R-:W-:Y:S01]  /*10ec0*/  HGMMA.64x64x16.F32.BF16 R88, R124, gdesc[UR8].tnspB, R88, gsb0 ;  /* 0x40e000087c587df0 */ /* 0x000fe20008001858 */
[----:B------:R-:W-:Y:S01]  /*10ed0*/  R2UR UR10, R20 ;  /* 0x00000000140a72ca */ /* 0x000fe200000e0000 */
[----:B------:R-:W-:Y:S01]  /*10ee0*/  FFMA.FTZ R20, R55, UR41, -R60 ;  /* 0x0000002937147c23 */ /* 0x000fe2000801083c */
[----:B------:R-:W-:Y:S01]  /*10ef0*/  R2UR UR11, R21 ;  /* 0x00000000150b72ca */ /* 0x000fe200000e0000 */
[----:B------:R-:W-:Y:S01]  /*10f00*/  @!P1 IMAD R21, R16, 0x8, R2 ;  /* 0x0000000810159824 */ /* 0x000fe200078e0202 */
[----:B------:R-:W-:Y:S01]  /*10f10*/  MUFU.EX2 R38, R38 ;  /* 0x0000002600267308 */ /* 0x000fe20000000800 */
[----:B------:R-:W-:Y:S02]  /*10f20*/  F2FP.BF16.F32.PACK_AB R130, R44, R41 ;  /* 0x000000292c82723e */ /* 0x000fe400000010ff */
[----:B------:R-:W-:-:S05]  /*10f30*/  @!P1 VIADD R21, R21, 0x16840 ;  /* 0x0001684015159836 */ /* 0x000fca0000000000 */
[----:B------:R-:W-:Y:S01]  /*10f40*/  @!P1 PRMT R43, RZ, 0x654, R21 ;  /* 0x00000654ff2b9816 */ /* 0x000fe20000000015 */
[----:B------:R-:W-:Y:S08]  /*10f50*/  MUFU.EX2 R34, R34 ;  /* 0x0000002200227308 */ /* 0x000ff00000000800 */
[----:B------:R-:W-:Y:S08]  /*10f60*/  MUFU.EX2 R39, R39 ;  /* 0x0000002700277308 */ /* 0x000ff00000000800 */
[----:B------:R-:W-:Y:S08]  /*10f70*/  MUFU.EX2 R35, R35 ;  /* 0x0000002300237308 */ /* 0x000ff00000000800 */
[----:B------:R-:W0:Y:S08]  /*10f80*/  MUFU.EX2 R42, R42 ;  /* 0x0000002a002a7308 */ /* 0x000e300000000800 */
[----:B------:R-:W-:Y:S08]  /*10f90*/  MUFU.EX2 R12, R12 ;  /* 0x0000000c000c7308 */ /* 0x000ff00000000800 */
[----:B------:R-:W-:Y:S01]  /*10fa0*/  MUFU.EX2 R20, R20 ;  /* 0x0000001400147308 */ /* 0x000fe20000000800 */
[----:B0-----:R-:W-:-:S07]  /*10fb0*/  F2FP.BF16.F32.PACK_AB R137, R42, R35 ;  /* 0x000000232a89723e */ /* 0x001fce00000010ff */
[----:B------:R-:W-:Y:S08]  /*10fc0*/  MUFU.EX2 R132, R132 ;  /* 0x0000008400847308 */ /* 0x000ff00000000800 */
[----:B------:R-:W-:Y:S01]  /*10fd0*/  MUFU.EX2 R133, R133 ;  /* 0x0000008500857308 */ /* 0x000fe20000000800 */
[----:B------:R-:W-:Y:S02]  /*10fe0*/  WARPGROUP.DEPBAR.LE gsb0, 0x0 ;  /* 0x00008000000079c5 */ /* 0x000fe40000010000 */
[----:B------:R-:W-:-:S05]  /*10ff0*/  WARPGROUP.ARRIVE ;  /* 0x00000000000079c5 */ /* 0x000fca0000000000 */
[----:B------:R-:W-:Y:S01]  /*11000*/  MUFU.EX2 R21, R59 ;  /* 0x0000003b00157308 */ /* 0x000fe20000000800 */
[----:B------:R-:W-:Y:S01]  /*11010*/  FFMA.FTZ R125, R74, UR41, -R60 ;  /* 0x000000294a7d7c23 */ /* 0x000fe2000801083c */
[----:B------:R-:W-:Y:S02]  /*11020*/  F2FP.BF16.F32.PACK_AB R124, R25, R24 ;  /* 0x00000018197c723e */ /* 0x000fe400000010ff */
[----:B------:R-:W-:Y:S01]  /*11030*/  F2FP.BF16.F32.PACK_AB R126, R48, R45 ;  /* 0x0000002d307e723e */ /* 0x000fe200000010ff */
[----:B------:R-:W-:Y:S03]  /*11040*/  HGMMA.64x64x16.F32.BF16 R88, R120, gdesc[UR8].tnspB, R88, gsb0 ;  /* 0x40e0000878587df0 */ /* 0x000fe60008001858 */
[----:B------:R-:W-:Y:S08]  /*11050*/  MUFU.EX2 R134, R134 ;  /* 0x0000008600867308 */ /* 0x000ff00000000800 */
[----:B------:R-:W-:Y:S08]  /*11060*/  MUFU.EX2 R135, R135 ;  /* 0x0000008700877308 */ /* 0x000ff00000000800 */
[----:B------:R-:W-:Y:S08]  /*11070*/  MUFU.EX2 R129, R129 ;  /* 0x0000008100817308 */ /* 0x000ff00000000800 */
[----:B------:R-:W-:Y:S08]  /*11080*/  MUFU.EX2 R131, R131 ;  /* 0x0000008300837308 */ /* 0x000ff00000000800 */
[----:B------:R-:W-:Y:S08]  /*11090*/  MUFU.EX2 R125, R125 ;  /* 0x0000007d007d7308 */ /* 0x000ff00000000800 */
[----:B------:R-:W-:Y:S08]  /*110a0*/  MUFU.EX2 R78, R78 ;  /* 0x0000004e004e7308 */ /* 0x000ff00000000800 */
[----:B------:R-:W0:Y:S08]  /*110b0*/  MUFU.EX2 R79, R79 ;  /* 0x0000004f004f7308 */ /* 0x000e300000000800 */
[----:B------:R-:W-:Y:S08]  /*110c0*/  MUFU.EX2 R49, R49 ;  /* 0x0000003100317308 */ /* 0x000ff00000000800 */
[----:B------:R-:W-:Y:S01]  /*110d0*/  MUFU.EX2 R82, R82 ;  /* 0x0000005200527308 */ /* 0x000fe20000000800 */
[----:B0-----:R-:W-:-:S07]  /*110e0*/  F2FP.BF16.F32.PACK_AB R127, R79, R78 ;  /* 0x0000004e4f7f723e */ /* 0x001fce00000010ff */
[----:B------:R-:W0:Y:S01]  /*110f0*/  MUFU.EX2 R52, R52 ;  /* 0x0000003400347308 */ /* 0x000e220000000800 */
[----:B------:R-:W-:Y:S02]  /*11100*/  WARPGROUP.DEPBAR.LE gsb0, 0x0 ;  /* 0x00008000000079c5 */ /* 0x000fe40000010000 */
[----:B------:R1:W-:Y:S06]  /*11110*/  BAR.ARV R152, 0x100 ;  /* 0x000400980000751d */ /* 0x0003ec0000002000 */
[----:B------:R2:W-:Y:S01]  /*11120*/  @!P1 SYNCS.ARRIVE.TRANS64.RED.A1T0 RZ, [R43+URZ], RZ ;  /* 0x000000ff2bff99a7 */ /* 0x0005e2000810043f */
[----:B------:R-:W3:Y:S01]  /*11130*/  MUFU.EX2 R83, R83 ;  /* 0x0000005300537308 */ /* 0x000ee20000000800 */
[-C--:B------:R-:W-:Y:S01]  /*11140*/  FMUL.FTZ R88, R88, R13.reuse ;  /* 0x0000000d58587220 */ /* 0x080fe20000410000 */
[-C--:B------:R-:W-:Y:S01]  /*11150*/  FMUL.FTZ R89, R89, R13.reuse ;  /* 0x0000000d59597220 */ /* 0x080fe20000410000 */
[-C--:B------:R-:W-:Y:S01]  /*11160*/  FMUL.FTZ R92, R92, R13.reuse ;  /* 0x0000000d5c5c7220 */ /* 0x080fe20000410000 */
[----:B------:R-:W-:Y:S01]  /*11170*/  FMUL.FTZ R93, R93, R13 ;  /* 0x0000000d5d5d7220 */ /* 0x000fe20000410000 */
[----:B0-----:R-:W-:Y:S01]  /*11180*/  F2FP.BF16.F32.PACK_AB R120, R52, R49 ;  /* 0x000000313478723e */ /* 0x001fe200000010ff */
[----:B------:R-:W-:Y:S01]  /*11190*/  FMUL.FTZ R96, R96, R13 ;  /* 0x0000000d60607220 */ /* 0x000fe20000410000 */
[----:B--2---:R-:W-:Y:S01]  /*111a0*/  FFMA.FTZ R43, R57, R6, R149 ;  /* 0x00000006392b7223 */ /* 0x004fe20000010095 */
[----:B------:R0:W-:Y:S01]  /*111b0*/  @!P1 SYNCS.ARRIVE.TRANS64.RED.A1T0 RZ, [R23+URZ], RZ ;  /* 0x000000ff17ff99a7 */ /* 0x0001e2000810043f */
[----:B------:R-:W-:Y:S01]  /*111c0*/  FFMA.FTZ R6, R63, UR41, -R60 ;  /* 0x000000293f067c23 */ /* 0x000fe2000801083c */
[C---:B------:R-:W-:Y:S01]  /*111d0*/  F2FP.BF16.F32.PACK_AB R149, R26.reuse, R149 ;  /* 0x000000951a95723e */ /* 0x040fe200000010ff */
[----:B------:R-:W-:Y:S01]  /*111e0*/  FADD.FTZ R46, R26, R43 ;  /* 0x0000002b1a2e7221 */ /* 0x000fe20000010000 */
[----:B------:R-:W-:Y:S01]  /*111f0*/  MUFU.EX2 R86, R86 ;  /* 0x0000005600567308 */ /* 0x000fe20000000800 */
[-C--:B------:R-:W-:Y:S01]  /*11200*/  FMUL.FTZ R97, R97, R13.reuse ;  /* 0x0000000d61617220 */ /* 0x080fe20000410000 */
[----:B------:R-:W-:Y:S01]  /*11210*/  FMUL.FTZ R100, R100, R13 ;  /* 0x0000000d64647220 */ /* 0x000fe20000410000 */
[----:B------:R-:W-:Y:S01]  /*11220*/  FADD.FTZ R7, R151, R46 ;  /* 0x0000002e97077221 */ /* 0x000fe20000010000 */
[C---:B------:R-:W-:Y:S01]  /*11230*/  F2FP.BF16.F32.PACK_AB R151, R30.reuse, R151 ;  /* 0x000000971e97723e */ /* 0x040fe200000010ff */
[-C--:B------:R-:W-:Y:S01]  /*11240*/  FMUL.FTZ R101, R101, R13.reuse ;  /* 0x0000000d65657220 */ /* 0x080fe20000410000 */
[----:B---3--:R-:W-:Y:S01]  /*11250*/  F2FP.BF16.F32.PACK_AB R121, R83, R82 ;  /* 0x000000525379723e */ /* 0x008fe200000010ff */
[----:B------:R-:W-:Y:S01]  /*11260*/  FADD.FTZ R46, R30, R7 ;  /* 0x000000071e2e7221 */ /* 0x000fe20000010000 */
[----:B------:R-:W-:Y:S01]  /*11270*/  FADD.FTZ R7, R143, R50 ;  /* 0x000000328f077221 */ /* 0x000fe20000010000 */
[----:B------:R-:W2:Y:S01]  /*11280*/  MUFU.EX2 R6, R6 ;  /* 0x0000000600067308 */ /* 0x000ea20000000800 */
[----:B------:R-:W-:Y:S01]  /*11290*/  FMUL.FTZ R104, R104, R13 ;  /* 0x0000000d68687220 */ /* 0x000fe20000410000 */
[----:B------:R-:W-:Y:S01]  /*112a0*/  FADD.FTZ R50, R27, R46 ;  /* 0x0000002e1b327221 */ /* 0x000fe20000010000 */
[C---:B------:R-:W-:Y:S01]  /*112b0*/  FADD.FTZ R54, R144.reuse, R7 ;  /* 0x0000000790367221 */ /* 0x040fe20000010000 */
[----:B------:R-:W-:Y:S01]  /*112c0*/  FFMA.FTZ R46, R67, UR41, -R60 ;  /* 0x00000029432e7c23 */ /* 0x000fe2000801083c */
[----:B------:R-:W-:Y:S01]  /*112d0*/  F2FP.BF16.F32.PACK_AB R144, R144, R143 ;  /* 0x0000008f9090723e */ /* 0x000fe200000010ff */
[----:B------:R-:W-:Y:S01]  /*112e0*/  FADD.FTZ R58, R61, R50 ;  /* 0x000000323d3a7221 */ /* 0x000fe20000010000 */
[----:B------:R-:W-:Y:S01]  /*112f0*/  FADD.FTZ R7, R141, R54 ;  /* 0x000000368d077221 */ /* 0x000fe20000010000 */
[----:B------:R-:W-:Y:S01]  /*11300*/  FFMA.FTZ R50, R71, UR41, -R60 ;  /* 0x0000002947327c23 */ /* 0x000fe2000801083c */
[----:B------:R-:W-:Y:S01]  /*11310*/  MUFU.EX2 R26, R75 ;  /* 0x0000004b001a7308 */ /* 0x000fe20000000800 */
[----:B0-----:R-:W-:Y:S01]  /*11320*/  FADD.FTZ R23, R147, R58 ;  /* 0x0000003a93177221 */ /* 0x001fe20000010000 */
[C---:B------:R-:W-:Y:S01]  /*11330*/  FADD.FTZ R54, R146.reuse, R7 ;  /* 0x0000000792367221 */ /* 0x040fe20000010000 */
[----:B------:R-:W-:Y:S01]  /*11340*/  FFMA.FTZ R60, R87, UR41, -R60 ;  /* 0x00000029573c7c23 */ /* 0x000fe2000801083c */
[----:B------:R-:W-:Y:S01]  /*11350*/  F2FP.BF16.F32.PACK_AB R146, R146, R141 ;  /* 0x0000008d9292723e */ /* 0x000fe200000010ff */
[C---:B------:R-:W-:Y:S01]  /*11360*/  FADD.FTZ R58, R64.reuse, R23 ;  /* 0x00000017403a7221 */ /* 0x040fe20000010000 */
[----:B------:R-:W-:Y:S01]  /*11370*/  FADD.FTZ R7, R139, R54 ;  /* 0x000000368b077221 */ /* 0x000fe20000010000 */
[----:B------:R-:W-:Y:S01]  /*11380*/  F2FP.BF16.F32.PACK_AB R147, R64, R147 ;  /* 0x000000934093723e */ /* 0x000fe200000010ff */
[----:B------:R-:W-:Y:S01]  /*11390*/  MUFU.EX2 R46, R46 ;  /* 0x0000002e002e7308 */ /* 0x000fe20000000800 */
[----:B------:R-:W-:Y:S01]  /*113a0*/  FADD.FTZ R23, R31, R58 ;  /* 0x0000003a1f177221 */ /* 0x000fe20000010000 */
[C---:B------:R-:W-:Y:S01]  /*113b0*/  FADD.FTZ R7, R140.reuse, R7 ;  /* 0x000000078c077221 */ /* 0x040fe20000010000 */
[----:B------:R-:W-:Y:S01]  /*113c0*/  F2FP.BF16.F32.PACK_AB R140, R140, R139 ;  /* 0x0000008b8c8c723e */ /* 0x000fe200000010ff */
[-C--:B------:R-:W-:Y:S01]  /*113d0*/  FMUL.FTZ R105, R105, R13.reuse ;  /* 0x0000000d69697220 */ /* 0x080fe20000410000 */
[----:B------:R-:W-:Y:S01]  /*113e0*/  FADD.FTZ R23, R38, R23 ;  /* 0x0000001726177221 */ /* 0x000fe20000010000 */
[----:B------:R-:W-:Y:S01]  /*113f0*/  FADD.FTZ R7, R142, R7 ;  /* 0x000000078e077221 */ /* 0x000fe20000010000 */
[----:B------:R-:W-:Y:S01]  /*11400*/  F2FP.BF16.F32.PACK_AB R142, R28, R142 ;  /* 0x0000008e1c8e723e */ /* 0x000fe200000010ff */
[----:B------:R-:W-:Y:S01]  /*11410*/  MUFU.EX2 R50, R50 ;  /* 0x0000003200327308 */ /* 0x000fe20000000800 */
[----:B------:R-:W-:Y:S01]  /*11420*/  FADD.FTZ R54, R34, R23 ;  /* 0x0000001722367221 */ /* 0x000fe20000010000 */
[----:B------:R-:W-:Y:S01]  /*11430*/  FADD.FTZ R7, R28, R7 ;  /* 0x000000071c077221 */ /* 0x000fe20000010000 */
[----:B------:R-:W-:Y:S01]  /*11440*/  F2FP.BF16.F32.PACK_AB R139, R20, R12 ;  /* 0x0000000c148b723e */ /* 0x000fe200000010ff */
[----:B------:R-:W-:Y:S01]  /*11450*/  FMUL.FTZ R108, R108, R13 ;  /* 0x0000000d6c6c7220 */ /* 0x000fe20000410000 */
[----:B------:R-:W-:Y:S01]  /*11460*/  FADD.FTZ R54, R39, R54 ;  /* 0x0000003627367221 */ /* 0x000fe20000010000 */
[----:B------:R-:W-:Y:S01]  /*11470*/  FADD.FTZ R58, R136, R7 ;  /* 0x00000007883a7221 */ /* 0x000fe20000010000 */
[----:B------:R-:W-:Y:S01]  /*11480*/  F2FP.BF16.F32.PACK_AB R141, R38, R31 ;  /* 0x0000001f268d723e */ /* 0x000fe200000010ff */
[----:B------:R-:W0:Y:S01]  /*11490*/  MUFU.EX2 R56, R56 ;  /* 0x0000003800387308 */ /* 0x000e220000000800 */
[----:B------:R-:W-:Y:S01]  /*114a0*/  FADD.FTZ R7, R35, R54 ;  /* 0x0000003623077221 */ /* 0x000fe20000010000 */
[----:B------:R-:W-:Y:S01]  /*114b0*/  FADD.FTZ R23, R29, R58 ;  /* 0x0000003a1d177221 */ /* 0x000fe20000010000 */
[----:B------:R-:W-:Y:S01]  /*114c0*/  F2FP.BF16.F32.PACK_AB R143, R39, R34 ;  /* 0x00000022278f723e */ /* 0x000fe200000010ff */
[-C--:B------:R-:W-:Y:S01]  /*114d0*/  FMUL.FTZ R109, R109, R13.reuse ;  /* 0x0000000d6d6d7220 */ /* 0x080fe20000410000 */
[----:B------:R-:W-:Y:S01]  /*114e0*/  FADD.FTZ R7, R42, R7 ;  /* 0x000000072a077221 */ /* 0x000fe20000010000 */
[----:B------:R-:W-:Y:S01]  /*114f0*/  FADD.FTZ R23, R138, R23 ;  /* 0x000000178a177221 */ /* 0x000fe20000010000 */
[----:B------:R-:W-:Y:S01]  /*11500*/  F2FP.BF16.F32.PACK_AB R136, R29, R136 ;  /* 0x000000881d88723e */ /* 0x000fe200000010ff */
[----:B------:R-:W3:Y:S01]  /*11510*/  MUFU.EX2 R123, R60 ;  /* 0x0000003c007b7308 */ /* 0x000ee20000000800 */
[----:B------:R-:W-:Y:S01]  /*11520*/  FADD.FTZ R7, R12, R7 ;  /* 0x000000070c077221 */ /* 0x000fe20000010000 */
[C---:B------:R-:W-:Y:S01]  /*11530*/  FADD.FTZ R23, R32.reuse, R23 ;  /* 0x0000001720177221 */ /* 0x040fe20000010000 */
[----:B------:R-:W-:Y:S01]  /*11540*/  F2FP.BF16.F32.PACK_AB R138, R32, R138 ;  /* 0x0000008a208a723e */ /* 0x000fe200000010ff */
[-C--:B------:R-:W-:Y:S01]  /*11550*/  FMUL.FTZ R112, R112, R13.reuse ;  /* 0x0000000d70707220 */ /* 0x080fe20000410000 */
[----:B------:R-:W-:Y:S01]  /*11560*/  FADD.FTZ R30, R20, R7 ;  /* 0x00000007141e7221 */ /* 0x000fe20000010000 */
[----:B------:R-:W-:Y:S01]  /*11570*/  FADD.FTZ R23, R132, R23 ;  /* 0x0000001784177221 */ /* 0x000fe20000010000 */
[C---:B------:R-:W-:Y:S01]  /*11580*/  F2FP.BF16.F32.PACK_AB R132, R36.reuse, R132 ;  /* 0x000000842484723e */ /* 0x040fe200000010ff */
[----:B------:R-:W-:Y:S01]  /*11590*/  FMUL.FTZ R113, R113, R13 ;  /* 0x0000000d71717220 */ /* 0x000fe20000410000 */
[----:B------:R-:W-:Y:S01]  /*115a0*/  FADD.FTZ R30, R133, R30 ;  /* 0x0000001e851e7221 */ /* 0x000fe20000010000 */
[----:B------:R-:W-:Y:S01]  /*115b0*/  FADD.FTZ R23, R36, R23 ;  /* 0x0000001724177221 */ /* 0x000fe20000010000 */
[C---:B------:R-:W-:Y:S01]  /*115c0*/  F2FP.BF16.F32.PACK_AB R133, R21.reuse, R133 ;  /* 0x000000851585723e */ /* 0x040fe200000010ff */
[-C--:B------:R-:W-:Y:S01]  /*115d0*/  FMUL.FTZ R116, R116, R13.reuse ;  /* 0x0000000d74747220 */ /* 0x080fe20000410000 */
[----:B------:R-:W-:Y:S01]  /*115e0*/  FADD.FTZ R30, R21, R30 ;  /* 0x0000001e151e7221 */ /* 0x000fe20000010000 */
[----:B------:R-:W-:Y:S01]  /*115f0*/  FADD.FTZ R54, R134, R23 ;  /* 0x0000001786367221 */ /* 0x000fe20000010000 */
[----:B------:R-:W-:Y:S01]  /*11600*/  F2FP.BF16.F32.PACK_AB R134, R37, R134 ;  /* 0x000000862586723e */ /* 0x000fe200000010ff */
[----:B------:R-:W-:Y:S01]  /*11610*/  FMUL.FTZ R117, R117, R13 ;  /* 0x0000000d75757220 */ /* 0x000fe20000410000 */
[----:B------:R-:W-:Y:S01]  /*11620*/  FADD.FTZ R7, R135, R30 ;  /* 0x0000001e87077221 */ /* 0x000fe20000010000 */
[----:B------:R-:W-:Y:S01]  /*11630*/  FADD.FTZ R54, R37, R54 ;  /* 0x0000003625367221 */ /* 0x000fe20000010000 */
[----:B--2---:R-:W-:Y:S01]  /*11640*/  F2FP.BF16.F32.PACK_AB R135, R6, R135 ;  /* 0x000000870687723e */ /* 0x004fe200000010ff */
[----:B------:R-:W-:Y:S01]  /*11650*/  FMUL.FTZ R90, R90, R57 ;  /* 0x000000395a5a7220 */ /* 0x000fe20000410000 */
[----:B------:R-:W-:Y:S01]  /*11660*/  FADD.FTZ R28, R6, R7 ;  /* 0x00000007061c7221 */ /* 0x000fe20000010000 */
[----:B------:R-:W-:Y:S01]  /*11670*/  FADD.FTZ R7, R33, R54 ;  /* 0x0000003621077221 */ /* 0x000fe20000010000 */
[----:B0-----:R-:W-:Y:S01]  /*11680*/  F2FP.BF16.F32.PACK_AB R122, R56, R53 ;  /* 0x00000035387a723e */ /* 0x001fe200000010ff */
[----:B------:R-:W-:Y:S01]  /*11690*/  FMUL.FTZ R91, R91, R57 ;  /* 0x000000395b5b7220 */ /* 0x000fe20000410000 */
[----:B------:R-:W-:Y:S01]  /*116a0*/  FADD.FTZ R23, R129, R28 ;  /* 0x0000001c81177221 */ /* 0x000fe20000010000 */
[----:B------:R-:W-:Y:S01]  /*116b0*/  FADD.FTZ R28, R40, R7 ;  /* 0x00000007281c7221 */ /* 0x000fe20000010000 */
[----:B------:R-:W-:Y:S01]  /*116c0*/  F2FP.BF16.F32.PACK_AB R129, R46, R129 ;  /* 0x000000812e81723e */ /* 0x000fe200000010ff */
[-C--:B------:R-:W-:Y:S01]  /*116d0*/  FMUL.FTZ R94, R94, R57.reuse ;  /* 0x000000395e5e7220 */ /* 0x080fe20000410000 */
[----:B------:R-:W-:Y:S01]  /*116e0*/  FADD.FTZ R30, R46, R23 ;  /* 0x000000172e1e7221 */ /* 0x000fe20000010000 */
[----:B------:R-:W-:Y:S01]  /*116f0*/  FADD.FTZ R7, R41, R28 ;  /* 0x0000001c29077221 */ /* 0x000fe20000010000 */
[-C--:B------:R-:W-:Y:S01]  /*11700*/  FMUL.FTZ R95, R95, R57.reuse ;  /* 0x000000395f5f7220 */ /* 0x080fe20000410000 */
[----:B------:R-:W-:Y:S01]  /*11710*/  FMUL.FTZ R98, R98, R57 ;  /* 0x0000003962627220 */ /* 0x000fe20000410000 */
[----:B------:R-:W-:Y:S01]  /*11720*/  FADD.FTZ R23, R131, R30 ;  /* 0x0000001e83177221 */ /* 0x000fe20000010000 */
[----:B------:R-:W-:Y:S01]  /*11730*/  FADD.FTZ R7, R44, R7 ;  /* 0x000000072c077221 */ /* 0x000fe20000010000 */
[C---:B------:R-:W-:Y:S01]  /*11740*/  F2FP.BF16.F32.PACK_AB R131, R50.reuse, R131 ;  /* 0x000000833283723e */ /* 0x040fe200000010ff */
[-C--:B------:R-:W-:Y:S01]  /*11750*/  FMUL.FTZ R99, R99, R57.reuse ;  /* 0x0000003963637220 */ /* 0x080fe20000410000 */
[----:B------:R-:W-:Y:S01]  /*11760*/  FADD.FTZ R12, R50, R23 ;  /* 0x00000017320c7221 */ /* 0x000fe20000010000 */
[----:B------:R-:W-:Y:S01]  /*11770*/  FADD.FTZ R20, R24, R7 ;  /* 0x0000000718147221 */ /* 0x000fe20000010000 */
[-C--:B------:R-:W-:Y:S01]  /*11780*/  FMUL.FTZ R102, R102, R57.reuse ;  /* 0x0000003966667220 */ /* 0x080fe20000410000 */
        /* <DEDUP_REMOVED lines=19> */
[----:B------:R-:W-:Y:S01]  /*118c0*/  FMUL.FTZ R119, R119, R57 ;  /* 0x0000003977777220 */ /* 0x000fe20000410000 */
[----:B------:R-:W-:-:S02]  /*118d0*/  IMAD.MOV.U32 R12, RZ, RZ, R19 ;  /* 0x000000ffff0c7224 */ /* 0x000fc400078e0013 */
[----:B------:R-:W-:Y:S01]  /*118e0*/  FADD.FTZ R7, R83, R7 ;  /* 0x0000000753077221 */ /* 0x000fe20000010000 */
[----:B------:R-:W-:Y:S01]  /*118f0*/  FADD.FTZ R21, R53, R6 ;  /* 0x0000000635157221 */ /* 0x000fe20000010000 */
[----:B------:R-:W-:Y:S02]  /*11900*/  IMAD.MOV.U32 R23, RZ, RZ, R16 ;  /* 0x000000ffff177224 */ /* 0x000fe400078e0010 */
[----:B------:R-:W-:Y:S01]  /*11910*/  FADD.FTZ R6, R86, R7 ;  /* 0x0000000756067221 */ /* 0x000fe20000010000 */
[----:B------:R-:W-:Y:S01]  /*11920*/  FADD.FTZ R7, R56, R21 ;  /* 0x0000001538077221 */ /* 0x000fe20000010000 */
[----:B------:R-:W-:Y:S02]  /*11930*/  IMAD.MOV.U32 R21, RZ, RZ, R0 ;  /* 0x000000ffff157224 */ /* 0x000fe400078e0000 */
[C---:B---3--:R-:W-:Y:S01]  /*11940*/  FADD.FTZ R6, R123.reuse, R6 ;  /* 0x000000067b067221 */ /* 0x048fe20000010000 */
[----:B------:R-:W-:Y:S01]  /*11950*/  F2FP.BF16.F32.PACK_AB R123, R123, R86 ;  /* 0x000000567b7b723e */ /* 0x000fe200000010ff */
[----:B------:R-:W-:Y:S01]  /*11960*/  IMAD.MOV.U32 R20, RZ, RZ, R3 ;  /* 0x000000ffff147224 */ /* 0x000fe200078e0003 */
[----:B-1----:R-:W-:Y:S06]  /*11970*/  @P2 BRA `(.L_x_1268) ;  /* 0xffffffe000542947 */ /* 0x002fec000383ffff */
.L_x_1258:
[----:B------:R-:W2:Y:S02]  /*11980*/  LDL R12, [R1+0x24] ;  /* 0x00002400010c7983 */ /* 0x000ea40000100800 */
[----:B--2---:R-:W-:-:S13]  /*11990*/  ISETP.GE.AND P2, PT, R4, R12, PT ;  /* 0x0000000c0400720c */ /* 0x004fda0003f46270 */
[----:B------:R-:W-:Y:S05]  /*119a0*/  @!P2 BRA `(.L_x_1269) ;  /* 0x0000002c00eca947 */ /* 0x000fea0003800000 */
[----:B------:R-:W2:Y:S04]  /*119b0*/  LDL R13, [R1+0x20] ;  /* 0x00002000010d7983 */ /* 0x000ea80000100800 */
[----:B------:R-:W2:Y:S01]  /*119c0*/  LDL R12, [R1+0x1c] ;  /* 0x00001c00010c7983 */ /* 0x000ea20000100800 */
[----:B------:R-:W-:Y:S02]  /*119d0*/  IMAD.MOV.U32 R20, RZ, RZ, R0 ;  /* 0x000000ffff147224 */ /* 0x000fe400078e0000 */
[----:B------:R-:W-:Y:S02]  /*119e0*/  IMAD.MOV.U32 R21, RZ, RZ, R3 ;  /* 0x000000ffff157224 */ /* 0x000fe400078e0003 */
[----:B------:R-:W-:Y:S02]  /*119f0*/  IMAD.MOV.U32 R153, RZ, RZ, R16 ;  /* 0x000000ffff997224 */ /* 0x000fe400078e0010 */
[----:B--2---:R-:W-:-:S02]  /*11a00*/  IMAD.IADD R152, R12, 0x1, -R13 ;  /* 0x000000010c987824 */ /* 0x004fc400078e0a0d */
[----:B------:R-:W-:Y:S02]  /*11a10*/  IMAD.MOV.U32 R12, RZ, RZ, R19 ;  /* 0x000000ffff0c7224 */ /* 0x000fe400078e0013 */
[----:B------:R-:W-:Y:S01]  /*11a20*/  IMAD.IADD R23, R5, 0x1, R152 ;  /* 0x0000000105177824 */ /* 0x000fe200078e0298 */
[----:B------:R-:W-:-:S04]  /*11a30*/  IADD3 R152, R152, 0x8, R5 ;  /* 0x0000000898987810 */ /* 0x000fc80007ffe005 */
[----:B------:R-:W-:Y:S02]  /*11a40*/  LOP3.LUT R0, RZ, R23, RZ, 0x33, !PT ;  /* 0x00000017ff007212 */ /* 0x000fe400078e33ff */
[----:B------:R-:W-:-:S03]  /*11a50*/  LOP3.LUT R154, RZ, R152, RZ, 0x33, !PT ;  /* 0x00000098ff9a7212 */ /* 0x000fc600078e33ff */
[----:B------:R0:W-:Y:S04]  /*11a60*/  STL [R1], R0 ;  /* 0x0000000001007387 */ /* 0x0001e80000100800 */
.L_x_1287:
        /* <DEDUP_REMOVED lines=11> */
.L_x_1271:
[----:B------:R-:W-:Y:S01]  /*11b20*/  IMAD R0, R16, 0x8, R2 ;  /* 0x0000000810007824 */ /* 0x000fe200078e0202 */
[----:B------:R-:W-:-:S04]  /*11b30*/  SHF.L.U32 R3, R19, 0x1f, RZ ;  /* 0x0000001f13037819 */ /* 0x000fc800000006ff */
[----:B------:R0:W1:Y:S01]  /*11b40*/  SYNCS.PHASECHK.TRANS64.TRYWAIT P3, [R0+URZ+0x16830], R3 ;  /* 0x01683003000075a7 */ /* 0x000062000806017f */
[----:B------:R-:W-:Y:S05]  /*11b50*/  @!P0 BRA `(.L_x_1272) ;  /* 0x0000000000048947 */ /* 0x000fea0003800000 */
[----:B------:R-:W-:Y:S01]  /*11b60*/  BPT.TRAP 0x1 ;  /* 0x000000040000795c */ /* 0x000fe20000300000 */
.L_x_1272:
[----:B------:R-:W-:Y:S04]  /*11b70*/  BSSY B0, `(.L_x_1270) ;  /* 0x0000004000007945 */ /* 0x000fe80003800000 */
[----:B-1----:R-:W-:Y:S05]  /*11b80*/  @P3 BRA `(.L_x_1273) ;  /* 0x0000000000083947 */ /* 0x002fea0003800000 */
[----:B------:R-:W1:Y:S02]  /*11b90*/  SYNCS.PHASECHK.TRANS64.TRYWAIT P3, [R0+URZ+0x16830], R3 ;  /* 0x01683003000075a7 */ /* 0x000e64000806017f */
[----:B-1----:R-:W-:Y:S05]  /*11ba0*/  @!P3 BRA `(.L_x_1274) ;  /* 0x000000b40018b947 */ /* 0x002fea0003800000 */
.L_x_1273:
[----:B------:R-:W-:Y:S05]  /*11bb0*/  BSYNC B0 ;  /* 0x0000000000007941 */ /* 0x000fea0003800000 */
.L_x_1270:
        /* <DEDUP_REMOVED lines=44> */
.L_x_1276:
[----:B------:R-:W-:Y:S01]  /*11e80*/  SHF.L.U32 R0, R12, 0x1f, RZ ;  /* 0x0000001f0c007819 */ /* 0x000fe200000006ff */
[----:B------:R-:W-:-:S04]  /*11e90*/  IMAD R3, R153, 0x8, R2 ;  /* 0x0000000899037824 */ /* 0x000fc800078e0202 */
[----:B------:R0:W1:Y:S01]  /*11ea0*/  SYNCS.PHASECHK.TRANS64.TRYWAIT P2, [R3+URZ+0x16850], R0 ;  /* 0x01685000030075a7 */ /* 0x000062000804017f */
[----:B------:R-:W-:Y:S05]  /*11eb0*/  @!P0 BRA `(.L_x_1277) ;  /* 0x0000000000048947 */ /* 0x000fea0003800000 */
[----:B------:R-:W-:Y:S01]  /*11ec0*/  BPT.TRAP 0x1 ;  /* 0x000000040000795c */ /* 0x000fe20000300000 */
.L_x_1277:
[----:B-1----:R-:W-:Y:S05]  /*11ed0*/  @P2 BRA `(.L_x_1275) ;  /* 0x0000000000082947 */ /* 0x002fea0003800000 */
[----:B------:R-:W1:Y:S02]  /*11ee0*/  SYNCS.PHASECHK.TRANS64.TRYWAIT P2, [R3+URZ+0x16850], R0 ;  /* 0x01685000030075a7 */ /* 0x000e64000804017f */
[----:B-1----:R-:W-:Y:S05]  /*11ef0*/  @!P2 BRA `(.L_x_1278) ;  /* 0x000000b00058a947 */ /* 0x002fea0003800000 */
.L_x_1275:
[----:B01----:R-:W-:Y:S01]  /*11f00*/  VIADD R0, R2, 0x400 ;  /* 0x0000040002007836 */ /* 0x003fe20000000000 */
[----:B------:R-:W2:Y:S01]  /*11f10*/  LDL R3, [R1+0x1c] ;  /* 0x00001c0001037983 */ /* 0x000ea20000100800 */
[----:B------:R-:W-:Y:S01]  /*11f20*/  IMAD.MOV.U32 R13, RZ, RZ, 0x40000040 ;  /* 0x40000040ff0d7424 */ /* 0x000fe200078e00ff */
[----:B------:R-:W-:Y:S05]  /*11f30*/  WARPSYNC.ALL ;  /* 0x0000000000007948 */ /* 0x000fea0003800000 */
[----:B------:R-:W-:Y:S01]  /*11f40*/  SHF.R.U32.HI R0, RZ, 0x4, R0 ;  /* 0x00000004ff007819 */ /* 0x000fe20000011600 */
[----:B------:R-:W-:Y:S01]  /*11f50*/  WARPGROUP.ARRIVE ;  /* 0x00000000000079c5 */ /* 0x000fe20000000000 */
[----:B------:R-:W-:-:S02]  /*11f60*/  R2UR UR11, R13 ;  /* 0x000000000d0b72ca */ /* 0x000fc400000e0000 */
[----:B------:R-:W-:-:S05]  /*11f70*/  LOP3.LUT R0, R0, 0x3fff, RZ, 0xc0, !PT ;  /* 0x00003fff00007812 */ /* 0x000fca00078ec0ff */
[----:B------:R-:W-:-:S05]  /*11f80*/  IMAD R12, R153, 0x400, R0 ;  /* 0x00000400990c7824 */ /* 0x000fca00078e0200 */
[----:B------:R-:W-:-:S13]  /*11f90*/  R2UR UR10, R12 ;  /* 0x000000000c0a72ca */ /* 0x000fda00000e0000 */
[----:B------:R-:W-:Y:S03]  /*11fa0*/  HGMMA.64x64x16.F32.BF16 R88, R148, gdesc[UR8].tnspB, R88, gsb0 ;  /* 0x40e0000894587df0 */ /* 0x000fe60008001858 */
[----:B------:R-:W-:Y:S02]  /*11fb0*/  WARPGROUP.DEPBAR.LE gsb0, 0x0 ;  /* 0x00008000000079c5 */ /* 0x000fe40000010000 */
[----:B------:R-:W-:Y:S01]  /*11fc0*/  VIADD R148, R12, 0x80 ;  /* 0x000000800c947836 */ /* 0x000fe20000000000 */
[----:B------:R-:W3:Y:S01]  /*11fd0*/  LDL R151, [R1+0x20] ;  /* 0x0000200001977983 */ /* 0x000ee20000100800 */
[----:B------:R-:W-:Y:S01]  /*11fe0*/  IMAD.MOV.U32 R149, RZ, RZ, 0x40000040 ;  /* 0x40000040ff957424 */ /* 0x000fe200078e00ff */
[----:B------:R-:W-:Y:S01]  /*11ff0*/  WARPGROUP.ARRIVE ;  /* 0x00000000000079c5 */ /* 0x000fe20000000000 */
[----:B------:R-:W-:Y:S01]  /*12000*/  IMAD.MOV.U32 R13, RZ, RZ, 0x40000040 ;  /* 0x40000040ff0d7424 */ /* 0x000fe200078e00ff */
[----:B------:R-:W-:Y:S01]  /*12010*/  R2UR UR10, R148 ;  /* 0x00000000940a72ca */ /* 0x000fe200000e0000 */
[----:B------:R-:W-:Y:S01]  /*12020*/  IMAD.SHL.U32 R0, R4, 0x80, RZ ;  /* 0x0000008004007824 */ /* 0x000fe200078e00ff */
[----:B------:R-:W-:Y:S01]  /*12030*/  R2UR UR11, R149 ;  /* 0x00000000950b72ca */ /* 0x000fe200000e0000 */
[----:B------:R-:W-:Y:S01]  /*12040*/  ULOP3.LUT UR8, URZ, UR27, URZ, 0x33, !UPT ;  /* 0x0000001b3f087292 */ /* 0x000fe2000f8e333f */
[----:B------:R-:W0:Y:S11]  /*12050*/  S2R R149, SR_TID.X ;  /* 0x0000000000957919 */ /* 0x000e360000002100 */
[----:B------:R-:W-:Y:S01]  /*12060*/  HGMMA.64x64x16.F32.BF16 R88, R144, gdesc[UR8].tnspB, R88, gsb0 ;  /* 0x40e0000890587df0 */ /* 0x000fe20008001858 */
[----:B0-----:R-:W-:-:S02]  /*12070*/  SHF.R.U32.HI R150, RZ, 0x7, R149 ;  /* 0x00000007ff967819 */ /* 0x001fc40000011695 */
[----:B------:R-:W-:Y:S01]  /*12080*/  ISETP.GE.U32.AND P2, PT, R149, 0x180, PT ;  /* 0x000001809500780c */ /* 0x000fe20003f46070 */
[----:B------:R-:W-:Y:S02]  /*12090*/  WARPGROUP.DEPBAR.LE gsb0, 0x0 ;  /* 0x00008000000079c5 */ /* 0x000fe40000010000 */
[----:B------:R-:W-:Y:S01]  /*120a0*/  VIADD R144, R12, 0x100 ;  /* 0x000001000c907836 */ /* 0x000fe20000000000 */
[----:B------:R-:W-:Y:S01]  /*120b0*/  WARPGROUP.ARRIVE ;  /* 0x00000000000079c5 */ /* 0x000fe20000000000 */
[----:B------:R-:W-:-:S03]  /*120c0*/  IMAD.MOV.U32 R145, RZ, RZ, 0x40000040 ;  /* 0x40000040ff917424 */ /* 0x000fc600078e00ff */
[----:B------:R-:W-:Y:S02]  /*120d0*/  R2UR UR10, R144 ;  /* 0x00000000900a72ca */ /* 0x000fe400000e0000 */
[----:B------:R-:W-:-:S13]  /*120e0*/  R2UR UR11, R145 ;  /* 0x00000000910b72ca */ /* 0x000fda00000e0000 */
[----:B------:R-:W-:Y:S01]  /*120f0*/  HGMMA.64x64x16.F32.BF16 R88, R140, gdesc[UR8].tnspB, R88, gsb0 ;  /* 0x40e000088c587df0 */ /* 0x000fe20008001858 */
[----:B--2---:R-:W-:Y:S02]  /*12100*/  IADD3 R3, R3, 0x1, -R0 ;  /* 0x0000000103037810 */ /* 0x004fe40007ffe800 */
[----:B------:R-:W-:Y:S02]  /*12110*/  WARPGROUP.DEPBAR.LE gsb0, 0x0 ;  /* 0x00008000000079c5 */ /* 0x000fe40000010000 */
[----:B------:R-:W-:Y:S01]  /*12120*/  VIADD R140, R12, 0x180 ;  /* 0x000001800c8c7836 */ /* 0x000fe20000000000 */
[----:B------:R-:W-:Y:S01]  /*12130*/  WARPGROUP.ARRIVE ;  /* 0x00000000000079c5 */ /* 0x000fe20000000000 */
[----:B------:R-:W-:-:S03]  /*12140*/  IMAD.MOV.U32 R141, RZ, RZ, 0x40000040 ;  /* 0x40000040ff8d7424 */ /* 0x000fc600078e00ff */
[----:B------:R-:W-:Y:S02]  /*12150*/  R2UR UR10, R140 ;  /* 0x000000008c0a72ca */ /* 0x000fe400000e0000 */
[----:B------:R-:W-:-:S13]  /*12160*/  R2UR UR11, R141 ;  /* 0x000000008d0b72ca */ /* 0x000fda00000e0000 */
[----:B------:R-:W-:Y:S03]  /*12170*/  HGMMA.64x64x16.F32.BF16 R88, R136, gdesc[UR8].tnspB, R88, gsb0 ;  /* 0x40e0000888587df0 */ /* 0x000fe60008001858 */
        /* <DEDUP_REMOVED lines=15> */
[C---:B------:R-:W-:Y:S01]  /*12270*/  VIADD R128, R12.reuse, 0x300 ;  /* 0x000003000c807836 */ /* 0x040fe20000000000 */
[----:B------:R-:W-:Y:S01]  /*12280*/  WARPGROUP.ARRIVE ;  /* 0x00000000000079c5 */ /* 0x000fe20000000000 */
[----:B------:R-:W-:Y:S02]  /*12290*/  IMAD.MOV.U32 R129, RZ, RZ, 0x40000040 ;  /* 0x40000040ff817424 */ /* 0x000fe400078e00ff */
[----:B------:R-:W-:Y:S01]  /*122a0*/  VIADD R12, R12, 0x380 ;  /* 0x000003800c0c7836 */ /* 0x000fe20000000000 */
[----:B------:R-:W-:-:S02]  /*122b0*/  R2UR UR10, R128 ;  /* 0x00000000800a72ca */ /* 0x000fc400000e0000 */
[----:B------:R-:W-:-:S13]  /*122c0*/  R2UR UR11, R129 ;  /* 0x00000000810b72ca */ /* 0x000fda00000e0000 */
[----:B------:R-:W-:Y:S01]  /*122d0*/  HGMMA.64x64x16.F32.BF16 R88, R124, gdesc[UR8].tnspB, R88, gsb0 ;  /* 0x40e000087c587df0 */ /* 0x000fe20008001858 */
[----:B------:R-:W-:Y:S01]  /*122e0*/  R2UR UR10, R12 ;  /* 0x000000000c0a72ca */ /* 0x000fe200000e0000 */
[----:B------:R-:W-:Y:S01]  /*122f0*/  @!P1 IMAD R12, R16, 0x8, R2 ;  /* 0x00000008100c9824 */ /* 0x000fe200078e0202 */
[----:B------:R-:W-:Y:S01]  /*12300*/  R2UR UR11, R13 ;  /* 0x000000000d0b72ca */ /* 0x000fe200000e0000 */
[----:B------:R-:W-:-:S05]  /*12310*/  VIADD R13, R150, 0x9 ;  /* 0x00000009960d7836 */ /* 0x000fca0000000000 */
[----:B------:R-:W-:Y:S01]  /*12320*/  SEL R13, R13, 0x9, !P2 ;  /* 0x000000090d0d7807 */ /* 0x000fe20005000000 */
[----:B------:R-:W-:Y:S02]  /*12330*/  WARPGROUP.DEPBAR.LE gsb0, 0x0 ;  /* 0x00008000000079c5 */ /* 0x000fe40000010000 */
[----:B------:R-:W-:-:S06]  /*12340*/  WARPGROUP.ARRIVE ;  /* 0x00000000000079c5 */ /* 0x000fcc0000000000 */
[----:B------:R-:W-:Y:S03]  /*12350*/  HGMMA.64x64x16.F32.BF16 R88, R120, gdesc[UR8].tnspB, R88, gsb0 ;  /* 0x40e0000878587df0 */ /* 0x000fe60008001858 */
[----:B------:R-:W-:Y:S02]  /*12360*/  WARPGROUP.DEPBAR.LE gsb0, 0x0 ;  /* 0x00008000000079c5 */ /* 0x000fe40000010000 */
[----:B------:R-:W-:Y:S02]  /*12370*/  @!P1 VIADD R120, R12, 0x16840 ;  /* 0x000168400c789836 */ /* 0x000fe40000000000 */
[----:B---3--:R-:W-:-:S03]  /*12380*/  IMAD.IADD R12, R3, 0x1, -R151 ;  /* 0x00000001030c7824 */ /* 0x008fc600078e0a97 */
[----:B------:R-:W-:Y:S01]  /*12390*/  @!P1 PRMT R120, RZ, 0x654, R120 ;  /* 0x00000654ff789816 */ /* 0x000fe20000000078 */
[----:B------:R-:W-:Y:S01]  /*123a0*/  IMAD R12, R155, -0x2, R12 ;  /* 0xfffffffe9b0c7824 */ /* 0x000fe200078e020c */
[----:B------:R0:W-:Y:S06]  /*123b0*/  BAR.ARV R13, 0x100 ;  /* 0x0004000d0000751d */ /* 0x0001ec0000002000 */
[C---:B------:R-:W-:Y:S01]  /*123c0*/  VIADD R122, R12.reuse, UR26 ;  /* 0x0000001a0c7a7c36 */ /* 0x040fe20008000000 */
[----:B------:R1:W-:Y:S01]  /*123d0*/  @!P1 SYNCS.ARRIVE.TRANS64.RED.A1T0 RZ, [R120+URZ], RZ ;  /* 0x000000ff78ff99a7 */ /* 0x0003e2000810043f */
[----:B------:R-:W-:-:S04]  /*123e0*/  VIADD R121, R12, UR8 ;  /* 0x000000080c797c36 */ /* 0x000fc80008000000 */
[C---:B------:R-:W-:Y:S02]  /*123f0*/  IMAD.IADD R3, R5.reuse, 0x1, R121 ;  /* 0x0000000105037824 */ /* 0x040fe400078e0279 */
[----:B-1----:R-:W-:Y:S01]  /*12400*/  IMAD.IADD R120, R5, 0x1, R122 ;  /* 0x0000000105787824 */ /* 0x002fe200078e027a */
[----:B0-----:R-:W-:Y:S06]  /*12410*/  @!P5 BRA `(.L_x_1279) ;  /* 0x00000000005cd947 */ /* 0x001fec0003800000 */
        /* <DEDUP_REMOVED lines=12> */
.L_x_1281:
[----:B------:R-:W-:-:S05]  /*124e0*/  IMAD.U32 R123, RZ, RZ, UR4 ;  /* 0x00000004ff7b7e24 */ /* 0x000fca000f8e00ff */
[----:B------:R-:W-:-:S13]  /*124f0*/  ISETP.NE.AND P2, PT, R123, 0x1, PT ;  /* 0x000000017b00780c */ /* 0x000fda0003f45270 */
[----:B------:R-:W0:Y:S02]  /*12500*/  @P2 LDC.64 R12, c[0x0][0x9e8] ;  /* 0x00027a00ff0c2b82 */ /* 0x000e240000000a00 */
[----:B0-----:R-:W-:-:S04]  /*12510*/  @P2 IMAD.HI.U32 R124, R23, R12, RZ ;  /* 0x0000000c177c2227 */ /* 0x001fc800078e00ff */
[----:B------:R-:W-:Y:S01]  /*12520*/  IMAD.MOV.U32 R12, RZ, RZ, R23 ;  /* 0x000000ffff0c7224 */ /* 0x000fe200078e0017 */
[----:B------:R-:W-:-:S07]  /*12530*/  @P2 SHF.R.U32.HI R12, RZ, R13, R124 ;  /* 0x0000000dff0c2219 */ /* 0x000fce000001167c */
.L_x_1282:
[----:B------:R-:W-:Y:S05]  /*12540*/  BSYNC B0 ;  /* 0x0000000000007941 */ /* 0x000fea0003800000 */
.L_x_1280:
[----:B------:R-:W-:-:S04]  /*12550*/  IMAD R12, R12, R123, -R0 ;  /* 0x0000007b0c0c7224 */ /* 0x000fc800078e0a00 */
[----:B------:R-:W-:-:S05]  /*12560*/  IMAD R12, R155, -0x2, R12 ;  /* 0xfffffffe9b0c7824 */ /* 0x000fca00078e020c */
[----:B------:R-:W-:Y:S02]  /*12570*/  VIADDMNMX R120, R12, R123, R120, PT ;  /* 0x0000007b0c787246 */ /* 0x000fe40003800178 */
[----:B------:R-:W-:-:S07]  /*12580*/  VIMNMX R3, R3, R12, !PT ;  /* 0x0000000c03037248 */ /* 0x000fce0007fe0100 */
.L_x_1279:
        /* <DEDUP_REMOVED lines=96> */
[----:B------:R-:W-:Y:S02]  /*12b90*/  IADD3 R121, R121, 0x8, R5 ;  /* 0x0000000879797810 */ /* 0x000fe40007ffe005 */
        /* <DEDUP_REMOVED lines=14> */
.L_x_1285:
[----:B------:R-:W-:Y:S02]  /*12c80*/  IMAD.U32 R123, RZ, RZ, UR4 ;  /* 0x00000004ff7b7e24 */ /* 0x000fe4000f8e00ff */
[----:B------:R-:W-:-:S03]  /*12c90*/  IMAD.MOV.U32 R3, RZ, RZ, R152 ;  /* 0x000000ffff037224 */ /* 0x000fc600078e0098 */
[----:B------:R-:W-:-:S13]  /*12ca0*/  ISETP.NE.AND P3, PT, R123, 0x1, PT ;  /* 0x000000017b00780c */ /* 0x000fda0003f65270 */
[----:B------:R-:W0:Y:S02]  /*12cb0*/  @P3 LDC.64 R12, c[0x0][0x9e8] ;  /* 0x00027a00ff0c3b82 */ /* 0x000e240000000a00 */
[----:B0-----:R-:W-:-:S05]  /*12cc0*/  @P3 IMAD.HI.U32 R12, R152, R12, RZ ;  /* 0x0000000c980c3227 */ /* 0x001fca00078e00ff */
[----:B------:R-:W-:-:S07]  /*12cd0*/  @P3 SHF.R.U32.HI R3, RZ, R13, R12 ;  /* 0x0000000dff033219 */ /* 0x000fce000001160c */
.L_x_1286:
[----:B------:R-:W-:Y:S05]  /*12ce0*/  BSYNC B0 ;  /* 0x0000000000007941 */ /* 0x000fea0003800000 */
.L_x_1284:
[----:B------:R-:W-:-:S04]  /*12cf0*/  IMAD R0, R3, R123, -R0 ;  /* 0x0000007b03007224 */ /* 0x000fc800078e0a00 */
[----:B------:R-:W-:-:S05]  /*12d00*/  IMAD R0, R155, -0x2, R0 ;  /* 0xfffffffe9b007824 */ /* 0x000fca00078e0200 */
[----:B------:R-:W-:Y:S02]  /*12d10*/  VIADDMNMX R122, R0, R123, R122, PT ;  /* 0x0000007b007a7246 */ /* 0x000fe4000380017a */
[----:B------:R-:W-:-:S07]  /*12d20*/  VIMNMX R121, R121, R0, !PT ;  /* 0x0000000079797248 */ /* 0x000fce0007fe0100 */
.L_x_1283:
        /* <DEDUP_REMOVED lines=47> */
[----:B------:R-:W-:Y:S02]  /*13020*/  ISETP.LT.OR P3, PT, R122, 0x31, P3 ;  /* 0x000000317a00780c */ /* 0x000fe40001f61670 */
[----:B------:R-:W-:-:S02]  /*13030*/  FMNMX.FTZ R3, R69, R0, !PT ;  /* 0x0000000045037209 */ /* 0x000fc40007810000 */
[----:B------:R-:W-:Y:S02]  /*13040*/  ISETP.LT.OR P4, PT, R122, 0x12, P4 ;  /* 0x000000127a00780c */ /* 0x000fe40002781670 */
[----:B------:R-:W-:Y:S02]  /*13050*/  FSEL R50, R50, -INF , !P3 ;  /* 0xff80000032327808 */ /* 0x000fe40005800000 */
[----:B------:R-:W-:Y:S02]  /*13060*/  FMNMX.FTZ R0, R72, R3, !PT ;  /* 0x0000000348007209 */ /* 0x000fe40007810000 */
[----:B------:R-:W-:Y:S02]  /*13070*/  ISETP.GT.AND P3, PT, R121, 0x38, P2 ;  /* 0x000000387900780c */ /* 0x000fe40001764270 */
[----:B------:R-:W-:Y:S02]  /*13080*/  FSEL R35, R35, -INF , !P4 ;  /* 0xff80000023237808 */ /* 0x000fe40006000000 */
[----:B------:R-:W-:-:S02]  /*13090*/  ISETP.GT.AND P4, PT, R121, 0x19, P2 ;  /* 0x000000197900780c */ /* 0x000fc40001784270 */
[----:B------:R-:W-:Y:S02]  /*130a0*/  FMNMX.FTZ R3, R73, R0, !PT ;  /* 0x0000000049037209 */ /* 0x000fe40007810000 */
[C---:B------:R-:W-:Y:S02]  /*130b0*/  ISETP.LT.OR P3, PT, R122.reuse, 0x39, P3 ;  /* 0x000000397a00780c */ /* 0x040fe40001f61670 */
[----:B------:R-:W-:Y:S02]  /*130c0*/  ISETP.LT.OR P4, PT, R122, 0x1a, P4 ;  /* 0x0000001a7a00780c */ /* 0x000fe40002781670 */
[----:B------:R-:W-:Y:S02]  /*130d0*/  FMNMX.FTZ R0, R76, R3, !PT ;  /* 0x000000034c007209 */ /* 0x000fe40007810000 */
[----:B------:R-:W-:Y:S02]  /*130e0*/  FSEL R54, R54, -INF , !P3 ;  /* 0xff80000036367808 */ /* 0x000fe40005800000 */
[----:B------:R-:W-:-:S02]  /*130f0*/  ISETP.GT.AND P3, PT, R121, 0x40, P2 ;  /* 0x000000407900780c */ /* 0x000fc40001764270 */
[----:B------:R-:W-:Y:S02]  /*13100*/  FSEL R39, R39, -INF , !P4 ;  /* 0xff80000027277808 */ /* 0x000fe40006000000 */
[----:B------:R-:W-:Y:S02]  /*13110*/  ISETP.GT.AND P4, PT, R121, 0x21, P2 ;  /* 0x000000217900780c */ /* 0x000fe40001784270 */
[----:B------:R-:W-:Y:S02]  /*13120*/  FMNMX.FTZ R3, R77, R0, !PT ;  /* 0x000000004d037209 */ /* 0x000fe40007810000 */
[C---:B------:R-:W-:Y:S02]  /*13130*/  ISETP.LT.OR P3, PT, R122.reuse, 0x41, P3 ;  /* 0x000000417a00780c */ /* 0x040fe40001f61670 */
[----:B------:R-:W-:Y:S02]  /*13140*/  ISETP.LT.OR P4, PT, R122, 0x22, P4 ;  /* 0x000000227a00780c */ /* 0x000fe40002781670 */
[----:B------:R-:W-:-:S02]  /*13150*/  FMNMX.FTZ R0, R80, R3, !PT ;  /* 0x0000000350007209 */ /* 0x000fc40007810000 */
[----:B------:R-:W-:Y:S02]  /*13160*/  FSEL R58, R58, -INF , !P3 ;  /* 0xff8000003a3a7808 */ /* 0x000fe40005800000 */
[----:B------:R-:W-:Y:S02]  /*13170*/  ISETP.GT.AND P3, PT, R121, 0x48, P2 ;  /* 0x000000487900780c */ /* 0x000fe40001764270 */
[----:B------:R-:W-:Y:S02]  /*13180*/  FSEL R43, R43, -INF , !P4 ;  /* 0xff8000002b2b7808 */ /* 0x000fe40006000000 */
[----:B------:R-:W-:Y:S02]  /*13190*/  FMNMX.FTZ R3, R81, R0, !PT ;  /* 0x0000000051037209 */ /* 0x000fe40007810000 */
[----:B------:R-:W-:Y:S02]  /*131a0*/  ISETP.GT.AND P4, PT, R121, 0x29, P2 ;  /* 0x000000297900780c */ /* 0x000fe40001784270 */
[----:B------:R-:W-:-:S02]  /*131b0*/  ISETP.LT.OR P3, PT, R122, 0x49, P3 ;  /* 0x000000497a00780c */ /* 0x000fc40001f61670 */
[----:B------:R-:W-:Y:S02]  /*131c0*/  FMNMX.FTZ R0, R84, R3, !PT ;  /* 0x0000000354007209 */ /* 0x000fe40007810000 */
[----:B------:R-:W-:Y:S02]  /*131d0*/  ISETP.LT.OR P4, PT, R122, 0x2a, P4 ;  /* 0x0000002a7a00780c */ /* 0x000fe40002781670 */
[----:B------:R-:W-:Y:S02]  /*131e0*/  FSEL R62, R62, -INF , !P3 ;  /* 0xff8000003e3e7808 */ /* 0x000fe40005800000 */
[----:B------:R-:W-:Y:S02]  /*131f0*/  ISETP.GT.AND P3, PT, R121, 0x50, P2 ;  /* 0x000000507900780c */ /* 0x000fe40001764270 */
[----:B------:R-:W-:Y:S02]  /*13200*/  FMNMX.FTZ R0, R85, R0, !PT ;  /* 0x0000000055007209 */ /* 0x000fe40007810000 */
[----:B------:R-:W-:-:S02]  /*13210*/  FSEL R47, R47, -INF , !P4 ;  /* 0xff8000002f2f7808 */ /* 0x000fc40006000000 */
[C---:B------:R-:W-:Y:S01]  /*13220*/  ISETP.GT.AND P4, PT, R121.reuse, 0x31, P2 ;  /* 0x000000317900780c */ /* 0x040fe20001784270 */
[----:B------:R-:W0:Y:S01]  /*13230*/  SHFL.BFLY PT, R3, R0, 0x2, 0x1f ;  /* 0x0c401f0000037f89 */ /* 0x000e2200000e0000 */
[C---:B------:R-:W-:Y:S02]  /*13240*/  ISETP.LT.OR P3, PT, R122.reuse, 0x51, P3 ;  /* 0x000000517a00780c */ /* 0x040fe40001f61670 */
[----:B------:R-:W-:Y:S02]  /*13250*/  ISETP.LT.OR P4, PT, R122, 0x32, P4 ;  /* 0x000000327a00780c */ /* 0x000fe40002781670 */
[----:B------:R-:W-:Y:S02]  /*13260*/  FSEL R66, R66, -INF , !P3 ;  /* 0xff80000042427808 */ /* 0x000fe40005800000 */
[----:B------:R-:W-:Y:S02]  /*13270*/  ISETP.GT.AND P3, PT, R121, 0x58, P2 ;  /* 0x000000587900780c */ /* 0x000fe40001764270 */
[----:B------:R-:W-:-:S02]  /*13280*/  FSEL R51, R51, -INF , !P4 ;  /* 0xff80000033337808 */ /* 0x000fc40006000000 */
[C---:B------:R-:W-:Y:S02]  /*13290*/  ISETP.GT.AND P4, PT, R121.reuse, 0x39, P2 ;  /* 0x000000397900780c */ /* 0x040fe40001784270 */
        /* <DEDUP_REMOVED lines=12> */
[----:B0-----:R-:W-:Y:S02]  /*13360*/  FMNMX.FTZ R3, R0, R3, !PT ;  /* 0x0000000300037209 */ /* 0x001fe40007810000 */
[C---:B------:R-:W-:Y:S02]  /*13370*/  ISETP.LT.OR P3, PT, R122.reuse, 0x69, P3 ;  /* 0x000000697a00780c */ /* 0x040fe40001f61670 */
[----:B------:R-:W-:Y:S01]  /*13380*/  ISETP.LT.OR P4, PT, R122, 0x4a, P4 ;  /* 0x0000004a7a00780c */ /* 0x000fe20002781670 */
[----:B------:R-:W0:Y:S01]  /*13390*/  SHFL.BFLY PT, R0, R3, 0x1, 0x1f ;  /* 0x0c201f0003007f89 */ /* 0x000e2200000e0000 */
[----:B------:R-:W-:Y:S02]  /*133a0*/  FSEL R78, R78, -INF , !P3 ;  /* 0xff8000004e4e7808 */ /* 0x000fe40005800000 */
[----:B------:R-:W-:-:S02]  /*133b0*/  ISETP.GT.AND P3, PT, R121, 0x69, P2 ;  /* 0x000000697900780c */ /* 0x000fc40001764270 */
[----:B------:R-:W-:Y:S02]  /*133c0*/  FSEL R63, R63, -INF , !P4 ;  /* 0xff8000003f3f7808 */ /* 0x000fe40006000000 */
[----:B------:R-:W-:Y:S02]  /*133d0*/  ISETP.GT.AND P4, PT, R121, 0x51, P2 ;  /* 0x000000517900780c */ /* 0x000fe40001784270 */
[C---:B------:R-:W-:Y:S02]  /*133e0*/  ISETP.LT.OR P3, PT, R122.reuse, 0x6a, P3 ;  /* 0x0000006a7a00780c */ /* 0x040fe40001f61670 */
[----:B------:R-:W-:Y:S02]  /*133f0*/  ISETP.LT.OR P4, PT, R122, 0x52, P4 ;  /* 0x000000527a00780c */ /* 0x000fe40002781670 */
[----:B------:R-:W-:Y:S02]  /*13400*/  FSEL R79, R79, -INF , !P3 ;  /* 0xff8000004f4f7808 */ /* 0x000fe40005800000 */
[----:B------:R-:W-:-:S02]  /*13410*/  ISETP.GT.AND P3, PT, R121, 0x70, P2 ;  /* 0x000000707900780c */ /* 0x000fc40001764270 */
[----:B------:R-:W-:Y:S02]  /*13420*/  FSEL R67, R67, -INF , !P4 ;  /* 0xff80000043437808 */ /* 0x000fe40006000000 */
[C---:B------:R-:W-:Y:S02]  /*13430*/  ISETP.GT.AND P4, PT, R121.reuse, 0x59, P2 ;  /* 0x000000597900780c */ /* 0x040fe40001784270 */
[C---:B------:R-:W-:Y:S02]  /*13440*/  ISETP.LT.OR P3, PT, R122.reuse, 0x71, P3 ;  /* 0x000000717a00780c */ /* 0x040fe40001f61670 */
[----:B------:R-:W-:Y:S02]  /*13450*/  ISETP.LT.OR P4, PT, R122, 0x5a, P4 ;  /* 0x0000005a7a00780c */ /* 0x000fe40002781670 */
[----:B------:R-:W-:Y:S02]  /*13460*/  FSEL R82, R82, -INF , !P3 ;  /* 0xff80000052527808 */ /* 0x000fe40005800000 */
[----:B------:R-:W-:-:S02]  /*13470*/  ISETP.GT.AND P3, PT, R121, 0x71, P2 ;  /* 0x000000717900780c */ /* 0x000fc40001764270 */
[----:B------:R-:W-:Y:S02]  /*13480*/  FSEL R71, R71, -INF , !P4 ;  /* 0xff80000047477808 */ /* 0x000fe40006000000 */
[----:B------:R-:W-:Y:S02]  /*13490*/  ISETP.GT.AND P4, PT, R121, 0x61, P2 ;  /* 0x000000617900780c */ /* 0x000fe40001784270 */
[C---:B------:R-:W-:Y:S02]  /*134a0*/  ISETP.LT.OR P3, PT, R122.reuse, 0x72, P3 ;  /* 0x000000727a00780c */ /* 0x040fe40001f61670 */
[----:B0-----:R-:W-:Y:S02]  /*134b0*/  FMNMX.FTZ R3, R3, R0, !PT ;  /* 0x0000000003037209 */ /* 0x001fe40007810000 */
[----:B------:R-:W-:Y:S02]  /*134c0*/  ISETP.LT.OR P4, PT, R122, 0x62, P4 ;  /* 0x000000627a00780c */ /* 0x000fe40002781670 */
[----:B------:R-:W-:Y:S01]  /*134d0*/  FSEL R83, R83, -INF , !P3 ;  /* 0xff80000053537808 */ /* 0x000fe20005800000 */
[----:B------:R-:W-:Y:S01]  /*134e0*/  FMUL.FTZ R0, R3, UR41 ;  /* 0x0000002903007c20 */ /* 0x000fe20008410000 */
[----:B------:R-:W-:-:S02]  /*134f0*/  ISETP.GT.AND P3, PT, R121, RZ, P2 ;  /* 0x000000ff7900720c */ /* 0x000fc40001764270 */
[----:B------:R-:W-:Y:S02]  /*13500*/  FSEL R75, R75, -INF , !P4 ;  /* 0xff8000004b4b7808 */ /* 0x000fe40006000000 */
[----:B------:R-:W-:Y:S02]  /*13510*/  FSETP.NEU.FTZ.AND P4, PT, R3, -INF , PT ;  /* 0xff8000000300780b */ /* 0x000fe40003f9d000 */
[----:B------:R-:W-:Y:S02]  /*13520*/  ISETP.LT.OR P3, PT, R122, 0x1, P3 ;  /* 0x000000017a00780c */ /* 0x000fe40001f61670 */
[----:B------:R-:W-:Y:S02]  /*13530*/  FSEL R0, R0, RZ, P4 ;  /* 0x000000ff00007208 */ /* 0x000fe40002000000 */
[----:B------:R-:W-:Y:S02]  /*13540*/  FSEL R26, R26, -INF , !P3 ;  /* 0xff8000001a1a7808 */ /* 0x000fe40005800000 */
[----:B------:R-:W-:Y:S01]  /*13550*/  ISETP.GT.AND P3, PT, R121, 0x78, P2 ;  /* 0x000000787900780c */ /* 0x000fe20001764270 */
        /* <DEDUP_REMOVED lines=15> */
[----:B------:R-:W-:Y:S01]  /*13650*/  ISETP.GT.AND P2, PT, R121, 0x79, P2 ;  /* 0x000000797900780c */ /* 0x000fe20001744270 */
[--C-:B------:R-:W-:Y:S01]  /*13660*/  FFMA.FTZ R136, R48, UR41, -R0.reuse ;  /* 0x0000002930887c23 */ /* 0x100fe20008010800 */
[----:B------:R-:W-:Y:S01]  /*13670*/  FMNMX.FTZ R28, R34, R25, !PT ;  /* 0x00000019221c7209 */ /* 0x000fe20007810000 */
[--C-:B------:R-:W-:Y:S01]  /*13680*/  FFMA.FTZ R138, R52, UR41, -R0.reuse ;  /* 0x00000029348a7c23 */ /* 0x100fe20008010800 */
[----:B------:R-:W-:Y:S01]  /*13690*/  MUFU.EX2 R25, R37 ;  /* 0x0000002500197308 */ /* 0x000fe20000000800 */
[--C-:B------:R-:W-:Y:S01]  /*136a0*/  FFMA.FTZ R132, R56, UR41, -R0.reuse ;  /* 0x0000002938847c23 */ /* 0x100fe20008010800 */
[----:B------:R-:W-:Y:S01]  /*136b0*/  FMNMX.FTZ R29, R35, R28, !PT ;  /* 0x0000001c231d7209 */ /* 0x000fe20007810000 */
[----:B------:R-:W-:-:S03]  /*136c0*/  FFMA.FTZ R142, R44, UR41, -R0 ;  /* 0x000000292c8e7c23 */ /* 0x000fc60008010800 */
[----:B------:R-:W-:Y:S02]  /*136d0*/  FMNMX.FTZ R28, R38, R29, !PT ;  /* 0x0000001d261c7209 */ /* 0x000fe40007810000 */
[----:B------:R-:W-:Y:S01]  /*136e0*/  ISETP.LT.OR P3, PT, R122, 0x79, P3 ;  /* 0x000000797a00780c */ /* 0x000fe20001f61670 */
[----:B------:R-:W-:Y:S01]  /*136f0*/  MUFU.EX2 R148, R148 ;  /* 0x0000009400947308 */ /* 0x000fe20000000800 */
[----:B------:R-:W-:Y:S01]  /*13700*/  FMNMX.FTZ R29, R39, R28, !PT ;  /* 0x0000001c271d7209 */ /* 0x000fe20007810000 */
[----:B------:R-:W-:-:S03]  /*13710*/  FFMA.FTZ R28, R41, UR41, -R0 ;  /* 0x00000029291c7c23 */ /* 0x000fc60008010800 */
[----:B------:R-:W-:Y:S02]  /*13720*/  FMNMX.FTZ R32, R42, R29, !PT ;  /* 0x0000001d2a207209 */ /* 0x000fe40007810000 */
[----:B------:R-:W-:Y:S01]  /*13730*/  ISETP.LT.OR P2, PT, R122, 0x7a, P2 ;  /* 0x0000007a7a00780c */ /* 0x000fe20001741670 */
[----:B------:R-:W-:Y:S01]  /*13740*/  MUFU.EX2 R12, R12 ;  /* 0x0000000c000c7308 */ /* 0x000fe20000000800 */
[----:B------:R-:W-:-:S04]  /*13750*/  FMNMX.FTZ R29, R43, R32, !PT ;  /* 0x000000202b1d7209 */ /* 0x000fc80007810000 */
[----:B------:R-:W-:Y:S02]  /*13760*/  FMNMX.FTZ R32, R46, R29, !PT ;  /* 0x0000001d2e207209 */ /* 0x000fe40007810000 */
[----:B------:R-:W-:Y:S01]  /*13770*/  FSEL R86, R86, -INF , !P3 ;  /* 0xff80000056567808 */ /* 0x000fe20005800000 */
[----:B------:R-:W-:Y:S01]  /*13780*/  MUFU.EX2 R150, R150 ;  /* 0x0000009600967308 */ /* 0x000fe20000000800 */
[----:B------:R-:W-:-:S04]  /*13790*/  FMNMX.FTZ R29, R47, R32, !PT ;  /* 0x000000202f1d7209 */ /* 0x000fc80007810000 */
[----:B------:R-:W-:Y:S02]  /*137a0*/  FMNMX.FTZ R32, R50, R29, !PT ;  /* 0x0000001d32207209 */ /* 0x000fe40007810000 */
[----:B------:R-:W-:Y:S01]  /*137b0*/  FSEL R87, R87, -INF , !P2 ;  /* 0xff80000057577808 */ /* 0x000fe20005000000 */
[----:B------:R-:W-:Y:S01]  /*137c0*/  MUFU.EX2 R29, R45 ;  /* 0x0000002d001d7308 */ /* 0x000fe20000000800 */
[----:B------:R-:W-:-:S04]  /*137d0*/  FMNMX.FTZ R33, R51, R32, !PT ;  /* 0x0000002033217209 */ /* 0x000fc80007810000 */
[----:B------:R-:W-:Y:S02]  /*137e0*/  FMNMX.FTZ R32, R54, R33, !PT ;  /* 0x0000002136207209 */ /* 0x000fe40007810000 */
[----:B------:R-:W-:Y:S01]  /*137f0*/  FSEL R56, R3, RZ, P4 ;  /* 0x000000ff03387208 */ /* 0x000fe20002000000 */
[--C-:B------:R-:W-:Y:S01]  /*13800*/  FFMA.FTZ R134, R60, UR41, -R0.reuse ;  /* 0x000000293c867c23 */ /* 0x100fe20008010800 */
[----:B------:R-:W-:Y:S01]  /*13810*/  FMNMX.FTZ R33, R55, R32, !PT ;  /* 0x0000002037217209 */ /* 0x000fe20007810000 */
[--C-:B------:R-:W-:Y:S01]  /*13820*/  FFMA.FTZ R32, R49, UR41, -R0.reuse ;  /* 0x0000002931207c23 */ /* 0x100fe20008010800 */
[--C-:B------:R-:W-:Y:S01]  /*13830*/  FFMA.FTZ R61, R61, UR41, -R0.reuse ;  /* 0x000000293d3d7c23 */ /* 0x100fe20008010800 */
[--C-:B------:R-:W-:Y:S01]  /*13840*/  FFMA.FTZ R128, R64, UR41, -R0.reuse ;  /* 0x0000002940807c23 */ /* 0x100fe20008010800 */
[----:B------:R-:W-:Y:S01]  /*13850*/  FMNMX.FTZ R36, R58, R33, !PT ;  /* 0x000000213a247209 */ /* 0x000fe20007810000 */
[----:B------:R-:W-:Y:S01]  /*13860*/  FADD.FTZ R56, -R56, R21 ;  /* 0x0000001538387221 */ /* 0x000fe20000010100 */
        /* <DEDUP_REMOVED lines=12> */
[----:B------:R0:W-:Y:S08]  /*13930*/  MUFU.EX2 R33, R53 ;  /* 0x0000003500217308 */ /* 0x0001f00000000800 */
[----:B------:R-:W-:Y:S01]  /*13940*/  MUFU.EX2 R144, R144 ;  /* 0x0000009000907308 */ /* 0x000fe20000000800 */
[----:B0-----:R-:W2:Y:S01]  /*13950*/  LDL R53, [R1+0x24] ;  /* 0x0000240001357983 */ /* 0x001ea20000100800 */
        /* <DEDUP_REMOVED lines=15> */
[----:B------:R-:W-:-:S05]  /*13a50*/  FMNMX.FTZ R45, R87, R40, !PT ;  /* 0x00000028572d7209 */ /* 0x000fca0007810000 */
[----:B------:R-:W0:Y:S01]  /*13a60*/  SHFL.BFLY PT, R48, R45, 0x2, 0x1f ;  /* 0x0c401f002d307f89 */ /* 0x000e2200000e0000 */
[----:B------:R-:W-:Y:S01]  /*13a70*/  FMUL.FTZ R21, R56, UR41 ;  /* 0x0000002938157c20 */ /* 0x000fe20008410000 */
[----:B------:R-:W-:Y:S08]  /*13a80*/  MUFU.EX2 R136, R136 ;  /* 0x0000008800887308 */ /* 0x000ff00000000800 */
[----:B------:R-:W-:Y:S08]  /*13a90*/  MUFU.EX2 R32, R32 ;  /* 0x0000002000207308 */ /* 0x000ff00000000800 */
[----:B------:R-:W-:Y:S01]  /*13aa0*/  MUFU.EX2 R138, R138 ;  /* 0x0000008a008a7308 */ /* 0x000fe20000000800 */
[----:B0-----:R-:W-:-:S05]  /*13ab0*/  FMNMX.FTZ R49, R45, R48, !PT ;  /* 0x000000302d317209 */ /* 0x001fca0007810000 */
[----:B------:R-:W0:Y:S02]  /*13ac0*/  SHFL.BFLY PT, R52, R49, 0x1, 0x1f ;  /* 0x0c201f0031347f89 */ /* 0x000e2400000e0000 */
[----:B------:R-:W1:Y:S01]  /*13ad0*/  MUFU.EX2 R21, R21 ;  /* 0x0000001500157308 */ /* 0x000e620000000800 */
[--C-:B------:R-:W-:Y:S01]  /*13ae0*/  FFMA.FTZ R36, R57, UR41, -R0.reuse ;  /* 0x0000002939247c23 */ /* 0x100fe20008010800 */
[--C-:B------:R-:W-:Y:S01]  /*13af0*/  FFMA.FTZ R40, R65, UR41, -R0.reuse ;  /* 0x0000002941287c23 */ /* 0x100fe20008010800 */
[--C-:B------:R-:W-:Y:S01]  /*13b00*/  FFMA.FTZ R41, R69, UR41, -R0.reuse ;  /* 0x0000002945297c23 */ /* 0x100fe20008010800 */
[--C-:B------:R-:W-:Y:S01]  /*13b10*/  FFMA.FTZ R45, R77, UR41, -R0.reuse ;  /* 0x000000294d2d7c23 */ /* 0x100fe20008010800 */
[----:B------:R-:W-:Y:S01]  /*13b20*/  FFMA.FTZ R48, R81, UR41, -R0 ;  /* 0x0000002951307c23 */ /* 0x000fe20008010800 */
[----:B0-----:R-:W-:Y:S01]  /*13b30*/  FMNMX.FTZ R0, R49, R52, !PT ;  /* 0x0000003431007209 */ /* 0x001fe20007810000 */
[----:B-1----:R-:W-:-:S03]  /*13b40*/  FFMA.FTZ R7, R21, R7, R148 ;  /* 0x0000000715077223 */ /* 0x002fc60000010094 */
[C---:B------:R-:W-:Y:S01]  /*13b50*/  FSETP.NEU.FTZ.AND P2, PT, R0.reuse, -INF , PT ;  /* 0xff8000000000780b */ /* 0x040fe20003f5d000 */
[----:B------:R-:W-:Y:S01]  /*13b60*/  FMUL.FTZ R52, R0, UR41 ;  /* 0x0000002900347c20 */ /* 0x000fe20008410000 */
[----:B------:R-:W-:-:S04]  /*13b70*/  FADD.FTZ R7, R12, R7 ;  /* 0x000000070c077221 */ /* 0x000fc80000010000 */
[----:B------:R-:W-:-:S05]  /*13b80*/  FSEL R52, R52, RZ, P2 ;  /* 0x000000ff34347208 */ /* 0x000fca0001000000 */
[--C-:B------:R-:W-:Y:S01]  /*13b90*/  FFMA.FTZ R141, R42, UR41, -R52.reuse ;  /* 0x000000292a8d7c23 */ /* 0x100fe20008010834 */
[----:B------:R-:W-:Y:S01]  /*13ba0*/  FADD.FTZ R42, R150, R7 ;  /* 0x00000007962a7221 */ /* 0x000fe20000010000 */
[--C-:B------:R-:W-:Y:S01]  /*13bb0*/  FFMA.FTZ R145, R34, UR41, -R52.reuse ;  /* 0x0000002922917c23 */ /* 0x100fe20008010834 */
[----:B------:R-:W-:Y:S01]  /*13bc0*/  FFMA.FTZ R34, R43, UR41, -R52 ;  /* 0x000000292b227c23 */ /* 0x000fe20008010834 */
[----:B------:R-:W-:Y:S01]  /*13bd0*/  FSEL R7, R0, RZ, P2 ;  /* 0x000000ff00077208 */ /* 0x000fe20001000000 */
[----:B------:R-:W-:Y:S01]  /*13be0*/  FADD.FTZ R43, R13, R42 ;  /* 0x0000002a0d2b7221 */ /* 0x000fe20000010000 */
[----:B------:R-:W-:-:S03]  /*13bf0*/  FFMA.FTZ R149, R26, UR41, -R52 ;  /* 0x000000291a957c23 */ /* 0x000fc60008010834 */
[----:B------:R-:W-:Y:S01]  /*13c00*/  FADD.FTZ R43, R144, R43 ;  /* 0x0000002b902b7221 */ /* 0x000fe20000010000 */
[----:B------:R-:W-:Y:S01]  /*13c10*/  FADD.FTZ R7, -R7, R20 ;  /* 0x0000001407077221 */ /* 0x000fe20000010100 */
[--C-:B------:R-:W-:Y:S02]  /*13c20*/  FFMA.FTZ R26, R27, UR41, -R52.reuse ;  /* 0x000000291b1a7c23 */ /* 0x100fe40008010834 */
[----:B------:R-:W-:Y:S01]  /*13c30*/  FADD.FTZ R43, R24, R43 ;  /* 0x0000002b182b7221 */ /* 0x000fe20000010000 */
[----:B------:R-:W-:Y:S01]  /*13c40*/  FMUL.FTZ R7, R7, UR41 ;  /* 0x0000002907077c20 */ /* 0x000fe20008410000 */
[----:B------:R-:W-:Y:S02]  /*13c50*/  MUFU.EX2 R149, R149 ;  /* 0x0000009500957308 */ /* 0x000fe40000000800 */
[----:B------:R-:W-:Y:S01]  /*13c60*/  FADD.FTZ R42, R146, R43 ;  /* 0x0000002b922a7221 */ /* 0x000fe20000010000 */
[----:B------:R-:W-:-:S05]  /*13c70*/  FFMA.FTZ R151, R30, UR41, -R52 ;  /* 0x000000291e977c23 */ /* 0x000fca0008010834 */
        /* <DEDUP_REMOVED lines=8> */
[----:B------:R-:W-:Y:S01]  /*13d00*/  FFMA.FTZ R143, R46, UR41, -R52 ;  /* 0x000000292e8f7c23 */ /* 0x000fe20008010834 */
[----:B0-----:R-:W-:-:S05]  /*13d10*/  FFMA.FTZ R7, R20, R6, R149 ;  /* 0x0000000614077223 */ /* 0x001fca0000010095 */
[----:B------:R-:W0:Y:S01]  /*13d20*/  MUFU.EX2 R27, R27 ;  /* 0x0000001b001b7308 */ /* 0x000e220000000800 */
[----:B------:R-:W-:Y:S01]  /*13d30*/  FADD.FTZ R46, R142, R43 ;  /* 0x0000002b8e2e7221 */ /* 0x000fe20000010000 */
[----:B------:R-:W-:-:S06]  /*13d40*/  FFMA.FTZ R147, R38, UR41, -R52 ;  /* 0x0000002926937c23 */ /* 0x000fcc0008010834 */
[----:B------:R-:W4:Y:S01]  /*13d50*/  MUFU.EX2 R145, R145 ;  /* 0x0000009100917308 */ /* 0x000f220000000800 */
[----:B------:R-:W-:Y:S01]  /*13d60*/  FADD.FTZ R43, R29, R46 ;  /* 0x0000002e1d2b7221 */ /* 0x000fe20000010000 */
[----:B-1----:R-:W-:Y:S01]  /*13d70*/  FADD.FTZ R46, R26, R7 ;  /* 0x000000071a2e7221 */ /* 0x002fe20000010000 */
[----:B------:R-:W-:-:S05]  /*13d80*/  FFMA.FTZ R31, R39, UR41, -R52 ;  /* 0x00000029271f7c23 */ /* 0x000fca0008010834 */
[----:B------:R-:W1:Y:S01]  /*13d90*/  MUFU.EX2 R30, R30 ;  /* 0x0000001e001e7308 */ /* 0x000e620000000800 */
[----:B------:R-:W-:Y:S01]  /*13da0*/  FADD.FTZ R43, R136, R43 ;  /* 0x0000002b882b7221 */ /* 0x000fe20000010000 */
[----:B---3--:R-:W-:Y:S01]  /*13db0*/  FADD.FTZ R46, R151, R46 ;  /* 0x0000002e972e7221 */ /* 0x008fe20000010000 */
[----:B------:R-:W-:-:S05]  /*13dc0*/  FFMA.FTZ R35, R47, UR41, -R52 ;  /* 0x000000292f237c23 */ /* 0x000fca0008010834 */
[----:B------:R-:W3:Y:S01]  /*13dd0*/  MUFU.EX2 R147, R147 ;  /* 0x0000009300937308 */ /* 0x000ee20000000800 */
[----:B------:R-:W-:Y:S01]  /*13de0*/  FADD.FTZ R7, R32, R43 ;  /* 0x0000002b20077221 */ /* 0x000fe20000010000 */
[----:B0-----:R-:W-:Y:S01]  /*13df0*/  FADD.FTZ R46, R27, R46 ;  /* 0x0000002e1b2e7221 */ /* 0x001fe20000010000 */
[----:B------:R-:W-:Y:S02]  /*13e00*/  @!P1 IMAD R47, R153, 0x8, R2 ;  /* 0x00000008992f9824 */ /* 0x000fe400078e0202 */
[----:B------:R-:W-:-:S03]  /*13e10*/  FFMA.FTZ R137, R50, UR41, -R52 ;  /* 0x0000002932897c23 */ /* 0x000fc60008010834 */
[----:B------:R-:W0:Y:S01]  /*13e20*/  MUFU.EX2 R31, R31 ;  /* 0x0000001f001f7308 */ /* 0x000e220000000800 */
[----:B------:R-:W-:Y:S01]  /*13e30*/  FADD.FTZ R50, R138, R7 ;  /* 0x000000078a327221 */ /* 0x000fe20000010000 */
[----:B----4-:R-:W-:Y:S01]  /*13e40*/  FADD.FTZ R7, R145, R46 ;  /* 0x0000002e91077221 */ /* 0x010fe20000010000 */
[----:B------:R-:W-:-:S05]  /*13e50*/  @!P1 VIADD R47, R47, 0x16860 ;  /* 0x000168602f2f9836 */ /* 0x000fca0000000000 */
[----:B------:R-:W4:Y:S01]  /*13e60*/  MUFU.EX2 R132, R132 ;  /* 0x0000008400847308 */ /* 0x000f220000000800 */
[----:B-1----:R-:W-:-:S07]  /*13e70*/  FADD.FTZ R46, R30, R7 ;  /* 0x000000071e2e7221 */ /* 0x002fce0000010000 */
[----:B------:R-:W1:Y:S01]  /*13e80*/  MUFU.EX2 R141, R141 ;  /* 0x0000008d008d7308 */ /* 0x000e620000000800 */
[----:B------:R-:W-:Y:S01]  /*13e90*/  @!P1 PRMT R47, RZ, 0x654, R47 ;  /* 0x00000654ff2f9816 */ /* 0x000fe2000000002f */
[----:B---3--:R-:W-:-:S03]  /*13ea0*/  FADD.FTZ R46, R147, R46 ;  /* 0x0000002e932e7221 */ /* 0x008fc60000010000 */
[----:B------:R3:W-:Y:S03]  /*13eb0*/  @!P1 SYNCS.ARRIVE.TRANS64.RED.A1T0 RZ, [R47+URZ], RZ ;  /* 0x000000ff2fff99a7 */ /* 0x0007e6000810043f */
[----:B------:R-:W5:Y:S08]  /*13ec0*/  MUFU.EX2 R36, R36 ;  /* 0x0000002400247308 */ /* 0x000f700000000800 */
[----:B------:R-:W5:Y:S01]  /*13ed0*/  MUFU.EX2 R34, R34 ;  /* 0x0000002200227308 */ /* 0x000f620000000800 */
[----:B---3--:R-:W-:Y:S01]  /*13ee0*/  FADD.FTZ R47, R33, R50 ;  /* 0x00000032212f7221 */ /* 0x008fe20000010000 */
[----:B0-----:R-:W-:-:S06]  /*13ef0*/  FADD.FTZ R46, R31, R46 ;  /* 0x0000002e1f2e7221 */ /* 0x001fcc0000010000 */
[----:B------:R-:W0:Y:S01]  /*13f00*/  MUFU.EX2 R134, R134 ;  /* 0x0000008600867308 */ /* 0x000e220000000800 */
[----:B------:R-:W-:-:S07]  /*13f10*/  FFMA.FTZ R38, R51, UR41, -R52 ;  /* 0x0000002933267c23 */ /* 0x000fce0008010834 */
[----:B------:R-:W3:Y:S01]  /*13f20*/  MUFU.EX2 R143, R143 ;  /* 0x0000008f008f7308 */ /* 0x000ee20000000800 */
[----:B----4-:R-:W-:Y:S01]  /*13f30*/  FADD.FTZ R47, R132, R47 ;  /* 0x0000002f842f7221 */ /* 0x010fe20000010000 */
[----:B-1----:R-:W-:-:S06]  /*13f40*/  FADD.FTZ R7, R141, R46 ;  /* 0x0000002e8d077221 */ /* 0x002fcc0000010000 */
[----:B------:R-:W1:Y:S01]  /*13f50*/  MUFU.EX2 R37, R61 ;  /* 0x0000003d00257308 */ /* 0x000e620000000800 */
[----:B------:R-:W-:-:S07]  /*13f60*/  FFMA.FTZ R139, R54, UR41, -R52 ;  /* 0x00000029368b7c23 */ /* 0x000fce0008010834 */
[----:B------:R-:W4:Y:S01]  /*13f70*/  MUFU.EX2 R35, R35 ;  /* 0x0000002300237308 */ /* 0x000f220000000800 */
[----:B-----5:R-:W-:Y:S01]  /*13f80*/  FADD.FTZ R47, R36, R47 ;  /* 0x0000002f242f7221 */ /* 0x020fe20000010000 */
[----:B------:R-:W-:-:S06]  /*13f90*/  FADD.FTZ R46, R34, R7 ;  /* 0x00000007222e7221 */ /* 0x000fcc0000010000 */
[----:B------:R-:W5:Y:S01]  /*13fa0*/  MUFU.EX2 R128, R128 ;  /* 0x0000008000807308 */ /* 0x000f620000000800 */
[----:B------:R-:W-:-:S07]  /*13fb0*/  FFMA.FTZ R39, R55, UR41, -R52 ;  /* 0x0000002937277c23 */ /* 0x000fce0008010834 */
[----:B------:R-:W5:Y:S01]  /*13fc0*/  MUFU.EX2 R137, R137 ;  /* 0x0000008900897308 */ /* 0x000f620000000800 */
[----:B0-----:R-:W-:Y:S01]  /*13fd0*/  FADD.FTZ R50, R134, R47 ;  /* 0x0000002f86327221 */ /* 0x001fe20000010000 */
[----:B---3--:R-:W-:-:S06]  /*13fe0*/  FADD.FTZ R46, R143, R46 ;  /* 0x0000002e8f2e7221 */ /* 0x008fcc0000010000 */
[----:B------:R-:W0:Y:S01]  /*13ff0*/  MUFU.EX2 R40, R40 ;  /* 0x0000002800287308 */ /* 0x000e220000000800 */
[----:B------:R-:W-:-:S07]  /*14000*/  FFMA.FTZ R133, R58, UR41, -R52 ;  /* 0x000000293a857c23 */ /* 0x000fce0008010834 */
[----:B------:R-:W3:Y:S01]  /*14010*/  MUFU.EX2 R38, R38 ;  /* 0x0000002600267308 */ /* 0x000ee20000000800 */
[----:B-1----:R-:W-:Y:S01]  /*14020*/  FADD.FTZ R47, R37, R50 ;  /* 0x00000032252f7221 */ /* 0x002fe20000010000 */
[----:B----4-:R-:W-:-:S06]  /*14030*/  FADD.FTZ R46, R35, R46 ;  /* 0x0000002e232e7221 */ /* 0x010fcc0000010000 */
[----:B------:R-:W1:Y:S01]  /*14040*/  MUFU.EX2 R130, R130 ;  /* 0x0000008200827308 */ /* 0x000e620000000800 */
[----:B------:R-:W-:-:S07]  /*14050*/  FFMA.FTZ R42, R59, UR41, -R52 ;  /* 0x000000293b2a7c23 */ /* 0x000fce0008010834 */
[----:B------:R-:W4:Y:S01]  /*14060*/  MUFU.EX2 R139, R139 ;  /* 0x0000008b008b7308 */ /* 0x000f220000000800 */
[----:B-----5:R-:W-:Y:S01]  /*14070*/  FADD.FTZ R47, R128, R47 ;  /* 0x0000002f802f7221 */ /* 0x020fe20000010000 */
[----:B------:R-:W-:-:S06]  /*14080*/  FADD.FTZ R7, R137, R46 ;  /* 0x0000002e89077221 */ /* 0x000fcc0000010000 */
[----:B------:R-:W5:Y:S01]  /*14090*/  MUFU.EX2 R41, R41 ;  /* 0x0000002900297308 */ /* 0x000f620000000800 */
[----:B------:R-:W-:-:S07]  /*140a0*/  FFMA.FTZ R135, R62, UR41, -R52 ;  /* 0x000000293e877c23 */ /* 0x000fce0008010834 */
[----:B------:R-:W2:Y:S01]  /*140b0*/  MUFU.EX2 R39, R39 ;  /* 0x0000002700277308 */ /* 0x000ea20000000800 */
[----:B0-----:R-:W-:Y:S01]  /*140c0*/  FADD.FTZ R47, R40, R47 ;  /* 0x0000002f282f7221 */ /* 0x001fe20000010000 */
[----:B------:R-:W-:-:S06]  /*140d0*/  F2FP.BF16.F32.PACK_AB R144, R24, R144 ;  /* 0x000000901890723e */ /* 0x000fcc00000010ff */
[----:B------:R-:W0:Y:S01]  /*140e0*/  MUFU.EX2 R124, R124 ;  /* 0x0000007c007c7308 */ /* 0x000e220000000800 */
[----:B---3--:R-:W-:Y:S01]  /*140f0*/  FADD.FTZ R24, R38, R7 ;  /* 0x0000000726187221 */ /* 0x008fe20000010000 */
[----:B------:R-:W-:-:S06]  /*14100*/  FFMA.FTZ R6, R63, UR41, -R52 ;  /* 0x000000293f067c23 */ /* 0x000fcc0008010834 */
[----:B------:R-:W3:Y:S01]  /*14110*/  MUFU.EX2 R133, R133 ;  /* 0x0000008500857308 */ /* 0x000ee20000000800 */
[----:B-1----:R-:W-:Y:S01]  /*14120*/  FADD.FTZ R50, R130, R47 ;  /* 0x0000002f82327221 */ /* 0x002fe20000010000 */
[----:B------:R-:W-:-:S06]  /*14130*/  F2FP.BF16.F32.PACK_AB R140, R28, R140 ;  /* 0x0000008c1c8c723e */ /* 0x000fcc00000010ff */
[----:B------:R-:W1:Y:S01]  /*14140*/  MUFU.EX2 R44, R44 ;  /* 0x0000002c002c7308 */ /* 0x000e620000000800 */
[----:B----4-:R-:W-:Y:S01]  /*14150*/  FADD.FTZ R28, R139, R24 ;  /* 0x000000188b1c7221 */ /* 0x010fe20000010000 */
[----:B------:R-:W-:-:S06]  /*14160*/  FFMA.FTZ R129, R66, UR41, -R52 ;  /* 0x0000002942817c23 */ /* 0x000fcc0008010834 */
[----:B------:R-:W4:Y:S01]  /*14170*/  MUFU.EX2 R42, R42 ;  /* 0x0000002a002a7308 */ /* 0x000f220000000800 */
[----:B------:R-:W-:Y:S01]  /*14180*/  F2FP.BF16.F32.PACK_AB R150, R13, R150 ;  /* 0x000000960d96723e */ /* 0x000fe200000010ff */
[----:B-----5:R-:W-:-:S06]  /*14190*/  FADD.FTZ R13, R41, R50 ;  /* 0x00000032290d7221 */ /* 0x020fcc0000010000 */
[----:B------:R-:W5:Y:S01]  /*141a0*/  MUFU.EX2 R126, R126 ;  /* 0x0000007e007e7308 */ /* 0x000f620000000800 */
[----:B--2---:R-:W-:Y:S01]  /*141b0*/  FADD.FTZ R28, R39, R28 ;  /* 0x0000001c271c7221 */ /* 0x004fe20000010000 */
[----:B------:R-:W-:-:S06]  /*141c0*/  FFMA.FTZ R43, R67, UR41, -R52 ;  /* 0x00000029432b7c23 */ /* 0x000fcc0008010834 */
[----:B------:R-:W2:Y:S01]  /*141d0*/  MUFU.EX2 R135, R135 ;  /* 0x0000008700877308 */ /* 0x000ea20000000800 */
        /* <DEDUP_REMOVED lines=8> */
[----:B------:R-:W-:-:S07]  /*14260*/  F2FP.BF16.F32.PACK_AB R136, R32, R136 ;  /* 0x000000882088723e */ /* 0x000fce00000010ff */
[----:B------:R-:W4:Y:S01]  /*14270*/  MUFU.EX2 R129, R129 ;  /* 0x0000008100817308 */ /* 0x000f220000000800 */
[----:B------:R-:W-:Y:S01]  /*14280*/  FFMA.FTZ R71, R71, UR41, -R52 ;  /* 0x0000002947477c23 */ /* 0x000fe20008010834 */
[----:B-----5:R-:W-:-:S06]  /*14290*/  FADD.FTZ R32, R126, R13 ;  /* 0x0000000d7e207221 */ /* 0x020fcc0000010000 */
[----:B------:R-:W5:Y:S01]  /*142a0*/  MUFU.EX2 R48, R48 ;  /* 0x0000003000307308 */ /* 0x000f620000000800 */
[----:B--2---:R-:W-:Y:S01]  /*142b0*/  FADD.FTZ R7, R135, R28 ;  /* 0x0000001c87077221 */ /* 0x004fe20000010000 */
[----:B------:R-:W-:-:S06]  /*142c0*/  FFMA.FTZ R125, R74, UR41, -R52 ;  /* 0x000000294a7d7c23 */ /* 0x000fcc0008010834 */
[----:B------:R-:W2:Y:S01]  /*142d0*/  MUFU.EX2 R43, R43 ;  /* 0x0000002b002b7308 */ /* 0x000ea20000000800 */
[----:B------:R-:W-:Y:S01]  /*142e0*/  F2FP.BF16.F32.PACK_AB R148, R12, R148 ;  /* 0x000000940c94723e */ /* 0x000fe200000010ff */
[----:B0-----:R-:W-:-:S06]  /*142f0*/  FADD.FTZ R13, R45, R32 ;  /* 0x000000202d0d7221 */ /* 0x001fcc0000010000 */
[----:B------:R-:W0:Y:S01]  /*14300*/  MUFU.EX2 R122, R122 ;  /* 0x0000007a007a7308 */ /* 0x000e220000000800 */
[----:B---3--:R-:W-:-:S07]  /*14310*/  FADD.FTZ R28, R6, R7 ;  /* 0x00000007061c7221 */ /* 0x008fce0000010000 */
[----:B------:R-:W3:Y:S01]  /*14320*/  MUFU.EX2 R131, R131 ;  /* 0x0000008300837308 */ /* 0x000ee20000000800 */
[----:B------:R-:W-:Y:S01]  /*14330*/  FFMA.FTZ R75, R75, UR41, -R52 ;  /* 0x000000294b4b7c23 */ /* 0x000fe20008010834 */
[----:B-1----:R-:W-:Y:S01]  /*14340*/  FADD.FTZ R13, R120, R13 ;  /* 0x0000000d780d7221 */ /* 0x002fe20000010000 */
[----:B----4-:R-:W-:-:S05]  /*14350*/  FADD.FTZ R28, R129, R28 ;  /* 0x0000001c811c7221 */ /* 0x010fca0000010000 */
[----:B------:R-:W1:Y:S01]  /*14360*/  MUFU.EX2 R12, R71 ;  /* 0x00000047000c7308 */ /* 0x000e620000000800 */
[----:B------:R-:W-:Y:S01]  /*14370*/  FFMA.FTZ R78, R78, UR41, -R52 ;  /* 0x000000294e4e7c23 */ /* 0x000fe20008010834 */
[----:B-----5:R-:W-:Y:S01]  /*14380*/  FADD.FTZ R13, R48, R13 ;  /* 0x0000000d300d7221 */ /* 0x020fe20000010000 */
[----:B--2---:R-:W-:-:S05]  /*14390*/  FADD.FTZ R28, R43, R28 ;  /* 0x0000001c2b1c7221 */ /* 0x004fca0000010000 */
[----:B------:R-:W2:Y:S01]  /*143a0*/  MUFU.EX2 R125, R125 ;  /* 0x0000007d007d7308 */ /* 0x000ea20000000800 */
[----:B------:R-:W-:Y:S01]  /*143b0*/  FFMA.FTZ R79, R79, UR41, -R52 ;  /* 0x000000294f4f7c23 */ /* 0x000fe20008010834 */
[----:B0-----:R-:W-:Y:S01]  /*143c0*/  FADD.FTZ R32, R122, R13 ;  /* 0x0000000d7a207221 */ /* 0x001fe20000010000 */
[----:B---3--:R-:W-:-:S05]  /*143d0*/  FADD.FTZ R13, R131, R28 ;  /* 0x0000001c830d7221 */ /* 0x008fca0000010000 */
        /* <DEDUP_REMOVED lines=18> */
[----:B------:R-:W0:Y:S08]  /*14500*/  MUFU.EX2 R49, R85 ;  /* 0x0000005500317308 */ /* 0x000e300000000800 */
[----:B------:R-:W3:Y:S01]  /*14510*/  MUFU.EX2 R52, R52 ;  /* 0x0000003400347308 */ /* 0x000ee20000000800 */
[----:B-1----:R-:W-:Y:S01]  /*14520*/  FADD.FTZ R26, R83, R26 ;  /* 0x0000001a531a7221 */ /* 0x002fe20000010000 */
[----:B------:R-:W-:-:S03]  /*14530*/  FMUL.FTZ R88, R88, R21 ;  /* 0x0000001558587220 */ /* 0x000fc60000410000 */
        /* <DEDUP_REMOVED lines=17> */
[-C--:B------:R-:W-:Y:S01]  /*14650*/  FMUL.FTZ R90, R90, R20.reuse ;  /* 0x000000145a5a7220 */ /* 0x080fe20000410000 */
        /* <DEDUP_REMOVED lines=19> */
[----:B---3--:R-:W-:Y:S01]  /*14790*/  FADD.FTZ R6, R52, R26 ;  /* 0x0000001a34067221 */ /* 0x008fe20000010000 */
        /* <DEDUP_REMOVED lines=28> */
.L_x_1269:
[----:B------:R-:W-:Y:S05]  /*14960*/  WARPSYNC.ALL ;  /* 0x0000000000007948 */ /* 0x000fea0003800000 */
[----:B------:R-:W-:Y:S06]  /*14970*/  BAR.ARV 0x8, 0x1a0 ;  /* 0x0206800000007b1d */ /* 0x000fec0000002000 */
[----:B------:R-:W-:Y:S05]  /*14980*/  @!P0 BRA `(.L_x_1288) ;  /* 0x0000000000048947 */ /* 0x000fea0003800000 */
[----:B------:R-:W-:Y:S01]  /*14990*/  BPT.TRAP 0x1 ;  /* 0x000000040000795c */ /* 0x000fe20000300000 */
.L_x_1288:
[----:B------:R-:W-:Y:S01]  /*149a0*/  IMAD R11, R16, 0x8, R2 ;  /* 0x00000008100b7824 */ /* 0x000fe200078e0202 */
[----:B------:R-:W-:-:S04]  /*149b0*/  SHF.L.U32 R4, R19, 0x1f, RZ ;  /* 0x0000001f13047819 */ /* 0x000fc800000006ff */
[----:B------:R0:W1:Y:S01]  /*149c0*/  SYNCS.PHASECHK.TRANS64.TRYWAIT P2, [R11+URZ+0x16850], R4 ;  /* 0x016850040b0075a7 */ /* 0x000062000804017f */
[----:B------:R-:W-:Y:S05]  /*149d0*/  @!P0 BRA `(.L_x_1289) ;  /* 0x0000000000048947 */ /* 0x000fea0003800000 */
[----:B------:R-:W-:Y:S01]  /*149e0*/  BPT.TRAP 0x1 ;  /* 0x000000040000795c */ /* 0x000fe20000300000 */
.L_x_1289:
[----:B------:R-:W-:-:S05]  /*149f0*/  VIADD R2, R2, 0x400 ;  /* 0x0000040002027836 */ /* 0x000fca0000000000 */
[----:B------:R-:W-:-:S04]  /*14a00*/  SHF.R.U32.HI R2, RZ, 0x4, R2 ;  /* 0x00000004ff027819 */ /* 0x000fc80000011602 */
[----:B------:R-:W-:Y:S01]  /*14a10*/  LOP3.LUT R5, R2, 0x3fff, RZ, 0xc0, !PT ;  /* 0x00003fff02057812 */ /* 0x000fe200078ec0ff */
[----:B-1----:R-:W-:Y:S06]  /*14a20*/  @P2 BRA `(.L_x_1290) ;  /* 0x0000000000082947 */ /* 0x002fec0003800000 */
[----:B------:R-:W1:Y:S02]  /*14a30*/  SYNCS.PHASECHK.TRANS64.TRYWAIT P0, [R11+URZ+0x16850], R4 ;  /* 0x016850040b0075a7 */ /* 0x000e64000800017f */
[----:B-1----:R-:W-:Y:S05]  /*14a40*/  @!P0 BRA `(.L_x_1291) ;  /* 0x0000008400988947 */ /* 0x002fea0003800000 */
.L_x_1290:
[----:B01----:R-:W-:Y:S01]  /*14a50*/  IMAD R4, R16, 0x400, R5 ;  /* 0x0000040010047824 */ /* 0x003fe200078e0205 */
[----:B------:R-:W2:Y:S01]  /*14a60*/  LDL.LU R13, [R1+0x38] ;  /* 0x00003800010d7983 */ /* 0x000ea20000300800 */
[----:B------:R-:W-:Y:S01]  /*14a70*/  IMAD.MOV.U32 R5, RZ, RZ, 0x40000040 ;  /* 0x40000040ff057424 */ /* 0x000fe200078e00ff */
[----:B------:R-:W-:Y:S05]  /*14a80*/  WARPSYNC.ALL ;  /* 0x0000000000007948 */ /* 0x000fea0003800000 */
[C---:B------:R-:W-:Y:S01]  /*14a90*/  R2UR UR6, R4.reuse ;  /* 0x00000000040672ca */ /* 0x040fe200000e0000 */
[----:B------:R-:W-:Y:S01]  /*14aa0*/  WARPGROUP.ARRIVE ;  /* 0x00000000000079c5 */ /* 0x000fe20000000000 */
[----:B------:R-:W-:Y:S01]  /*14ab0*/  R2UR UR7, R5 ;  /* 0x00000000050772ca */ /* 0x000fe200000e0000 */
[----:B------:R-:W-:Y:S01]  /*14ac0*/  VIADD R8, R4, 0x80 ;  /* 0x0000008004087836 */ /* 0x000fe20000000000 */
[----:B------:R-:W0:Y:S01]  /*14ad0*/  SHFL.BFLY PT, R2, R7, 0x2, 0x1f ;  /* 0x0c401f0007027f89 */ /* 0x000e2200000e0000 */
[----:B------:R-:W-:Y:S01]  /*14ae0*/  IMAD.MOV.U32 R9, RZ, RZ, 0x40000040 ;  /* 0x40000040ff097424 */ /* 0x000fe200078e00ff */
[----:B------:R-:W-:Y:S01]  /*14af0*/  CS2R R14, SRZ ;  /* 0x00000000000e7805 */ /* 0x000fe2000001ff00 */
[----:B------:R-:W-:-:S02]  /*14b00*/  IMAD.MOV.U32 R5, RZ, RZ, 0x40000040 ;  /* 0x40000040ff057424 */ /* 0x000fc400078e00ff */
[----:B------:R-:W-:Y:S02]  /*14b10*/  VIADD R16, R16, 0x1 ;  /* 0x0000000110107836 */ /* 0x000fe40000000000 */
[----:B------:R-:W-:Y:S02]  /*14b20*/  IMAD.U32 R20, RZ, RZ, UR41 ;  /* 0x00000029ff147e24 */ /* 0x000fe4000f8e00ff */
[----:B------:R-:W-:Y:S01]  /*14b30*/  IMAD.MOV.U32 R28, RZ, RZ, -0x800000 ;  /* 0xff800000ff1c7424 */ /* 0x000fe200078e00ff */
[----:B------:R-:W-:Y:S01]  /*14b40*/  ISETP.NE.AND P2, PT, R16, 0x2, PT ;  /* 0x000000021000780c */ /* 0x000fe20003f45270 */
[----:B------:R-:W-:Y:S01]  /*14b50*/  HGMMA.64x64x16.F32.BF16 R88, R148, gdesc[UR4].tnspB, R88, gsb0 ;  /* 0x40e0000494587df0 */ /* 0x000fe20008001858 */
[----:B------:R-:W-:Y:S01]  /*14b60*/  R2UR UR6, R8 ;  /* 0x00000000080672ca */ /* 0x000fe200000e0000 */
[----:B------:R-:W-:Y:S01]  /*14b70*/  VIADD R8, R4, 0x100 ;  /* 0x0000010004087836 */ /* 0x000fe20000000000 */
[----:B------:R-:W-:Y:S01]  /*14b80*/  R2UR UR7, R9 ;  /* 0x00000000090772ca */ /* 0x000fe200000e0000 */
[----:B------:R-:W-:Y:S01]  /*14b90*/  IMAD.MOV.U32 R9, RZ, RZ, 0x40000040 ;  /* 0x40000040ff097424 */ /* 0x000fe200078e00ff */
[----:B------:R-:W-:Y:S01]  /*14ba0*/  SEL R16, R16, RZ, P2 ;  /* 0x000000ff10107207 */ /* 0x000fe20001000000 */
[----:B------:R-:W-:-:S02]  /*14bb0*/  IMAD.MOV.U32 R21, RZ, RZ, -0x800000 ;  /* 0xff800000ff157424 */ /* 0x000fc400078e00ff */
[----:B0-----:R-:W-:Y:S01]  /*14bc0*/  FADD.FTZ R2, R2, R7 ;  /* 0x0000000702027221 */ /* 0x001fe20000010000 */
        /* <DEDUP_REMOVED lines=34> */
[----:B------:R-:W-:Y:S01]  /*14df0*/  R2UR UR6, R8 ;  /* 0x00000000080672ca */ /* 0x000fe200000e0000 */
[----:B------:R-:W-:Y:S01]  /*14e00*/  @!P1 VIADD R8, R11, 0x16860 ;  /* 0x000168600b089836 */ /* 0x000fe20000000000 */
[----:B------:R-:W-:Y:S02]  /*14e10*/  R2UR UR7, R9 ;  /* 0x00000000090772ca */ /* 0x000fe400000e0000 */
[----:B------:R-:W0:Y:S02]  /*14e20*/  SHFL.BFLY PT, R9, R6, 0x2, 0x1f ;  /* 0x0c401f0006097f89 */ /* 0x000e2400000e0000 */
[----:B------:R-:W-:Y:S01]  /*14e30*/  @!P1 PRMT R8, RZ, 0x654, R8 ;  /* 0x00000654ff089816 */ /* 0x000fe20000000008 */
[----:B0-----:R-:W-:Y:S01]  /*14e40*/  FADD.FTZ R9, R9, R6 ;  /* 0x0000000609097221 */ /* 0x001fe20000010000 */
[----:B------:R-:W-:Y:S02]  /*14e50*/  WARPGROUP.DEPBAR.LE gsb0, 0x0 ;  /* 0x00008000000079c5 */ /* 0x000fe40000010000 */
[----:B------:R-:W-:-:S06]  /*14e60*/  WARPGROUP.ARRIVE ;  /* 0x00000000000079c5 */ /* 0x000fcc0000000000 */
[----:B------:R-:W-:Y:S01]  /*14e70*/  HGMMA.64x64x16.F32.BF16 R88, R124, gdesc[UR4].tnspB, R88, gsb0 ;  /* 0x40e000047c587df0 */ /* 0x000fe20008001858 */
[----:B------:R-:W-:Y:S02]  /*14e80*/  R2UR UR6, R4 ;  /* 0x00000000040672ca */ /* 0x000fe400000e0000 */
[----:B------:R-:W-:Y:S01]  /*14e90*/  R2UR UR7, R5 ;  /* 0x00000000050772ca */ /* 0x000fe200000e0000 */
[----:B------:R-:W0:Y:S04]  /*14ea0*/  SHFL.BFLY PT, R4, R9, 0x1, 0x1f ;  /* 0x0c201f0009047f89 */ /* 0x000e2800000e0000 */
[----:B------:R-:W1:Y:S01]  /*14eb0*/  SHFL.BFLY PT, R5, R2, 0x1, 0x1f ;  /* 0x0c201f0002057f89 */ /* 0x000e6200000e0000 */
[----:B0-----:R-:W-:Y:S01]  /*14ec0*/  FADD.FTZ R12, R9, R4 ;  /* 0x00000004090c7221 */ /* 0x001fe20000010000 */
[----:B-1----:R-:W-:-:S04]  /*14ed0*/  FADD.FTZ R10, R2, R5 ;  /* 0x00000005020a7221 */ /* 0x002fc80000010000 */
[----:B------:R-:W-:Y:S02]  /*14ee0*/  FSETP.NE.FTZ.AND P3, PT, R12, RZ, PT ;  /* 0x000000ff0c00720b */ /* 0x000fe40003f75000 */
[----:B------:R-:W-:Y:S02]  /*14ef0*/  SEL R2, RZ, 0x1, P2 ;  /* 0x00000001ff027807 */ /* 0x000fe40001000000 */
[----:B------:R-:W-:Y:S02]  /*14f00*/  FSETP.NE.FTZ.AND P0, PT, R10, RZ, PT ;  /* 0x000000ff0a00720b */ /* 0x000fe40003f15000 */
[----:B------:R-:W-:Y:S01]  /*14f10*/  LOP3.LUT R19, R19, R2, RZ, 0x3c, !PT ;  /* 0x0000000213137212 */ /* 0x000fe200078e3cff */
[----:B------:R-:W-:-:S06]  /*14f20*/  IMAD.U32 R2, RZ, RZ, UR41 ;  /* 0x00000029ff027e24 */ /* 0x000fcc000f8e00ff */
[----:B------:R-:W0:Y:S01]  /*14f30*/  @P3 MUFU.LG2 R6, R12 ;  /* 0x0000000c00063308 */ /* 0x000e220000000c00 */
[----:B------:R-:W-:-:S03]  /*14f40*/  @P3 FMUL.FTZ R20, R20, 0.69314718246459960938 ;  /* 0x3f31721814143820 */ /* 0x000fc60000410000 */
[----:B------:R-:W-:-:S04]  /*14f50*/  @P0 FMUL.FTZ R2, R2, 0.69314718246459960938 ;  /* 0x3f31721802020820 */ /* 0x000fc80000410000 */
[----:B------:R-:W1:Y:S08]  /*14f60*/  @P0 MUFU.LG2 R4, R10 ;  /* 0x0000000a00040308 */ /* 0x000e700000000c00 */
[----:B------:R-:W2:Y:S01]  /*14f70*/  @P0 MUFU.RCP R14, R10 ;  /* 0x0000000a000e0308 */ /* 0x000ea20000001000 */
[----:B0-----:R-:W-:-:S04]  /*14f80*/  @P3 FMUL.FTZ R7, R6, 0.69314718246459960938 ;  /* 0x3f31721806073820 */ /* 0x001fc80000410000 */
[----:B------:R-:W-:-:S03]  /*14f90*/  @P3 FFMA.FTZ R21, R20, R0, R7 ;  /* 0x0000000014153223 */ /* 0x000fc60000010007 */
[----:B------:R-:W0:Y:S01]  /*14fa0*/  @P3 MUFU.RCP R15, R12 ;  /* 0x0000000c000f3308 */ /* 0x000e220000001000 */
[----:B-1----:R-:W-:-:S04]  /*14fb0*/  @P0 FMUL.FTZ R5, R4, 0.69314718246459960938 ;  /* 0x3f31721804050820 */ /* 0x002fc80000410000 */
[----:B------:R-:W-:Y:S01]  /*14fc0*/  @P0 FFMA.FTZ R28, R2, R3, R5 ;  /* 0x00000003021c0223 */ /* 0x000fe20000010005 */
[----:B------:R-:W-:Y:S01]  /*14fd0*/  PLOP3.LUT P0, PT, PT, PT, PT, 0x8, 0x0 ;  /* 0x000000000000781c */ /* 0x000fe20003f0e170 */
[----:B------:R-:W-:Y:S02]  /*14fe0*/  WARPGROUP.DEPBAR.LE gsb0, 0x0 ;  /* 0x00008000000079c5 */ /* 0x000fe40000010000 */
[----:B------:R-:W-:-:S06]  /*14ff0*/  WARPGROUP.ARRIVE ;  /* 0x00000000000079c5 */ /* 0x000fcc0000000000 */
[----:B------:R-:W-:Y:S03]  /*15000*/  HGMMA.64x64x16.F32.BF16 R88, R120, gdesc[UR4].tnspB, R88, gsb0 ;  /* 0x40e0000478587df0 */ /* 0x000fe60008001858 */
        /* <DEDUP_REMOVED lines=33> */
[----:B-1----:R-:W-:-:S07]  /*15220*/  FMUL.FTZ R15, R119, R15 ;  /* 0x0000000f770f7220 */ /* 0x002fce0000410000 */
.L_x_1173:
[----:B------:R-:W-:Y:S05]  /*15230*/  WARPSYNC.ALL ;  /* 0x0000000000007948 */ /* 0x000fea0003800000 */
[----:B------:R-:W0:Y:S08]  /*15240*/  S2UR UR5, SR_CgaCtaId ;  /* 0x00000000000579c3 */ /* 0x000e300000008800 */
[----:B------:R-:W-:Y:S06]  /*15250*/  BAR.SYNC.DEFER_BLOCKING 0x5, 0x1a0 ;  /* 0x0146800000007b1d */ /* 0x000fec0000010000 */
[----:B------:R-:W-:Y:S01]  /*15260*/  UMOV UR4, 0x400 ;  /* 0x0000040000047882 */ /* 0x000fe20000000000 */
[----:B------:R-:W-:Y:S01]  /*15270*/  BSSY B0, `(.L_x_1292) ;  /* 0x00001a0000007945 */ /* 0x000fe20003800000 */
[----:B------:R-:W1:Y:S01]  /*15280*/  S2R R4, SR_TID.X ;  /* 0x0000000000047919 */ /* 0x000e620000002100 */
[----:B0-----:R-:W-:-:S06]  /*15290*/  ULEA UR4, UR5, UR4, 0x18 ;  /* 0x0000000405047291 */ /* 0x001fcc000f8ec03f */
[----:B------:R-:W-:-:S05]  /*152a0*/  IMAD.U32 R2, RZ, RZ, UR4 ;  /* 0x00000004ff027e24 */ /* 0x000fca000f8e00ff */
[----:B------:R-:W0:Y:S01]  /*152b0*/  LDS.128 R8, [R2+0x168d0] ;  /* 0x0168d00002087984 */ /* 0x000e220000000c00 */
[----:B-1----:R-:W-:-:S05]  /*152c0*/  VIADD R39, R4, 0xffffff80 ;  /* 0xffffff8004277836 */ /* 0x002fca0000000000 */
[----:B--2---:R-:W-:-:S04]  /*152d0*/  SHF.R.S32.HI R34, RZ, 0x1f, R39 ;  /* 0x0000001fff227819 */ /* 0x004fc80000011427 */
[----:B------:R-:W-:-:S04]  /*152e0*/  LEA.HI R20, R34, R39, RZ, 0x3 ;  /* 0x0000002722147211 */ /* 0x000fc800078f18ff */
[----:B------:R-:W-:Y:S02]  /*152f0*/  LOP3.LUT R0, R20, 0x1ffffff8, RZ, 0xc0, !PT ;  /* 0x1ffffff814007812 */ /* 0x000fe400078ec0ff */
[----:B------:R-:W-:-:S03]  /*15300*/  SHF.R.S32.HI R20, RZ, 0x3, R20 ;  /* 0x00000003ff147819 */ /* 0x000fc60000011414 */
[----:B------:R-:W-:-:S04]  /*15310*/  IMAD.IADD R0, R39, 0x1, -R0 ;  /* 0x0000000127007824 */ /* 0x000fc800078e0a00 */
[----:B------:R-:W-:Y:S01]  /*15320*/  IMAD.SHL.U32 R0, R0, 0x8, RZ ;  /* 0x0000000800007824 */ /* 0x000fe200078e00ff */
[----:B0-----:R0:W-:Y:S04]  /*15330*/  STL.64 [R1], R8 ;  /* 0x0000000801007387 */ /* 0x0011e80000100a00 */
[----:B------:R0:W-:Y:S01]  /*15340*/  STL.64 [R1+0x8], R10 ;  /* 0x0000080a01007387 */ /* 0x0001e20000100a00 */
[----:B------:R-:W-:Y:S06]  /*15350*/  BAR.ARV 0x4, 0x1a0 ;  /* 0x0106800000007b1d */ /* 0x000fec0000002000 */
[----:B------:R-:W-:Y:S05]  /*15360*/  @P0 BRA `(.L_x_1293) ;  /* 0x0000001000000947 */ /* 0x000fea0003800000 */
[----:B------:R-:W2:Y:S01]  /*15370*/  LDL R35, [R1+0x34] ;  /* 0x0000340001237983 */ /* 0x000ea20000100800 */
[----:B0-----:R-:W-:Y:S01]  /*15380*/  VIADD R11, R4, 0xffffff80 ;  /* 0xffffff80040b7836 */ /* 0x001fe20000000000 */
[----:B------:R-:W-:Y:S01]  /*15390*/  LEA.HI R4, R34, R39, RZ, 0x4 ;  /* 0x0000002722047211 */ /* 0x000fe200078f20ff */
[----:B------:R-:W0:Y:S03]  /*153a0*/  S2R R5, SR_SWINHI ;  /* 0x0000000000057919 */ /* 0x000e260000002f00 */
[----:B------:R-:W-:Y:S02]  /*153b0*/  SHF.R.S32.HI R9, RZ, 0x4, R4 ;  /* 0x00000004ff097819 */ /* 0x000fe40000011404 */
[----:B------:R-:W-:Y:S02]  /*153c0*/  SHF.R.S32.HI R10, RZ, 0x1f, R11 ;  /* 0x0000001fff0a7819 */ /* 0x000fe4000001140b */
[----:B------:R-:W-:-:S02]  /*153d0*/  LOP3.LUT R8, R4, 0x3fffff0, RZ, 0xc0, !PT ;  /* 0x03fffff004087812 */ /* 0x000fc400078ec0ff */
[----:B------:R-:W-:Y:S02]  /*153e0*/  LEA.HI R10, R10, R11, RZ, 0x5 ;  /* 0x0000000b0a0a7211 */ /* 0x000fe400078f28ff */
[----:B------:R-:W-:Y:S01]  /*153f0*/  LEA.HI R4, R4, R9, RZ, 0x1 ;  /* 0x0000000904047211 */ /* 0x000fe200078f08ff */
[----:B------:R-:W-:Y:S01]  /*15400*/  IMAD.IADD R8, R39, 0x1, -R8 ;  /* 0x0000000127087824 */ /* 0x000fe200078e0a08 */
[----:B------:R-:W-:Y:S02]  /*15410*/  SHF.R.S32.HI R10, RZ, 0x5, R10 ;  /* 0x00000005ff0a7819 */ /* 0x000fe4000001140a */
[----:B------:R-:W-:-:S03]  /*15420*/  LOP3.LUT R4, R4, 0x1ffffffe, RZ, 0xc0, !PT ;  /* 0x1ffffffe04047812 */ /* 0x000fc600078ec0ff */
[----:B------:R-:W-:Y:S02]  /*15430*/  IMAD R11, R10, 0x10, R8 ;  /* 0x000000100a0b7824 */ /* 0x000fe400078e0208 */
[----:B------:R-:W-:-:S04]  /*15440*/  IMAD.IADD R4, R9, 0x1, -R4 ;  /* 0x0000000109047824 */ /* 0x000fc800078e0a04 */
[----:B------:R-:W-:Y:S01]  /*15450*/  IMAD R4, R11, 0x8, R4 ;  /* 0x000000080b047824 */ /* 0x000fe200078e0204 */
[----:B------:R-:W-:Y:S02]  /*15460*/  MOV R24, R2 ;  /* 0x0000000200187202 */ /* 0x000fe40000000f00 */
[----:B0-----:R-:W-:Y:S01]  /*15470*/  MOV R25, R5 ;  /* 0x0000000500197202 */ /* 0x001fe20000000f00 */
[----:B------:R-:W-:-:S04]  /*15480*/  IMAD.SHL.U32 R5, R4, 0x8, RZ ;  /* 0x0000000804057824 */ /* 0x000fc800078e00ff */
[----:B------:R-:W-:-:S03]  /*15490*/  IMAD.WIDE R4, R5, 0x2, R24 ;  /* 0x0000000205047825 */ /* 0x000fc600078e0218 */
[C---:B-----5:R-:W-:Y:S02]  /*154a0*/  IADD3 R23, P0, R4.reuse, 0x60, RZ ;  /* 0x0000006004177810 */ /* 0x060fe40007f1e0ff */
[C---:B------:R-:W-:Y:S02]  /*154b0*/  LOP3.LUT R9, R4.reuse, 0x380, RZ, 0xc0, !PT ;  /* 0x0000038004097812 */ /* 0x040fe400078ec0ff */
[----:B------:R-:W-:Y:S02]  /*154c0*/  LOP3.LUT R8, R23, 0x380, RZ, 0xc0, !PT ;  /* 0x0000038017087812 */ /* 0x000fe400078ec0ff */
[----:B------:R-:W-:Y:S02]  /*154d0*/  SHF.R.U64 R9, R9, 0x3, RZ ;  /* 0x0000000309097819 */ /* 0x000fe400000012ff */
[C---:B------:R-:W-:Y:S02]  /*154e0*/  IADD3 R11, P1, R4.reuse, 0x40, RZ ;  /* 0x00000040040b7810 */ /* 0x040fe40007f3e0ff */
[----:B------:R-:W-:-:S02]  /*154f0*/  IADD3 R13, P2, R4, 0x20, RZ ;  /* 0x00000020040d7810 */ /* 0x000fc40007f5e0ff */
[----:B------:R-:W-:Y:S02]  /*15500*/  SHF.R.U64 R8, R8, 0x3, RZ ;  /* 0x0000000308087819 */ /* 0x000fe400000012ff */
[----:B------:R-:W-:Y:S01]  /*15510*/  LOP3.LUT R4, R9, R4, RZ, 0x3c, !PT ;  /* 0x0000000409047212 */ /* 0x000fe200078e3cff */
[----:B------:R-:W-:Y:S05]  /*15520*/  WARPSYNC.ALL ;  /* 0x0000000000007948 */ /* 0x000fea0003800000 */
[----:B------:R-:W-:Y:S01]  /*15530*/  LOP3.LUT R8, R8, R23, RZ, 0x3c, !PT ;  /* 0x0000001708087212 */ /* 0x000fe200078e3cff */
[----:B------:R-:W-:Y:S01]  /*15540*/  ULDC.64 UR4, c[0x0][0xbd8] ;  /* 0x0002f60000047ab9 */ /* 0x000fe20000000a00 */
[----:B------:R-:W-:-:S02]  /*15550*/  LOP3.LUT R10, R11, 0x380, RZ, 0xc0, !PT ;  /* 0x000003800b0a7812 */ /* 0x000fc400078ec0ff */
[----:B------:R-:W-:Y:S01]  /*15560*/  MOV R23, R4 ;  /* 0x0000000400177202 */ /* 0x000fe20000000f00 */
[--C-:B------:R-:W-:Y:S01]  /*15570*/  IMAD.X R9, RZ, RZ, R5.reuse, P0 ;  /* 0x000000ffff097224 */ /* 0x100fe200000e0605 */
[----:B------:R-:W-:Y:S02]  /*15580*/  F2FP.BF16.F32.PACK_AB R4, R89, R26 ;  /* 0x0000001a5904723e */ /* 0x000fe400000010ff */
[----:B------:R-:W2:Y:S01]  /*15590*/  LDC.64 R26, c[0x0][0xbd8] ;  /* 0x0002f600ff1a7b82 */ /* 0x000ea20000000a00 */
[----:B------:R-:W-:Y:S02]  /*155a0*/  ISETP.NE.U32.AND P0, PT, RZ, UR4, PT ;  /* 0x00000004ff007c0c */ /* 0x000fe4000bf05070 */
[----:B------:R-:W-:Y:S02]  /*155b0*/  SHF.R.U64 R10, R10, 0x3, RZ ;  /* 0x000000030a0a7819 */ /* 0x000fe400000012ff */
[----:B------:R-:W-:Y:S01]  /*155c0*/  ISETP.NE.AND.EX P0, PT, RZ, UR5, PT, P0 ;  /* 0x00000005ff007c0c */ /* 0x000fe2000bf05300 */
[----:B------:R-:W-:Y:S01]  /*155d0*/  ULDC.64 UR4, c[0x0][0xbe0] ;  /* 0x0002f80000047ab9 */ /* 0x000fe20000000a00 */
[----:B------:R-:W-:Y:S01]  /*155e0*/  LOP3.LUT R10, R10, R11, RZ, 0x3c, !PT ;  /* 0x0000000b0a0a7212 */ /* 0x000fe200078e3cff */
[----:B------:R-:W-:Y:S01]  /*155f0*/  IMAD.X R11, RZ, RZ, R5, P1 ;  /* 0x000000ffff0b7224 */ /* 0x000fe200008e0605 */
[----:B------:R-:W-:-:S02]  /*15600*/  LOP3.LUT R12, R13, 0x380, RZ, 0xc0, !PT ;  /* 0x000003800d0c7812 */ /* 0x000fc400078ec0ff */
[----:B------:R-:W-:Y:S02]  /*15610*/  ISETP.NE.U32.AND P1, PT, RZ, UR4, PT ;  /* 0x00000004ff007c0c */ /* 0x000fe4000bf25070 */
[----:B------:R-:W-:Y:S02]  /*15620*/  SHF.R.U64 R12, R12, 0x3, RZ ;  /* 0x000000030c0c7819 */ /* 0x000fe400000012ff */
[----:B------:R-:W-:Y:S02]  /*15630*/  ISETP.NE.AND.EX P1, PT, RZ, UR5, PT, P1 ;  /* 0x00000005ff007c0c */ /* 0x000fe4000bf25310 */
[----:B------:R-:W-:Y:S01]  /*15640*/  LOP3.LUT R12, R12, R13, RZ, 0x3c, !PT ;  /* 0x0000000d0c0c7212 */ /* 0x000fe200078e3cff */
[----:B------:R-:W-:Y:S01]  /*15650*/  IMAD.X R13, RZ, RZ, R5, P2 ;  /* 0x000000ffff0d7224 */ /* 0x000fe200010e0605 */
[----:B------:R-:W-:Y:S02]  /*15660*/  F2FP.BF16.F32.PACK_AB R5, R91, R90 ;  /* 0x0000005a5b05723e */ /* 0x000fe400000010ff */
[----:B------:R-:W-:-:S02]  /*15670*/  F2FP.BF16.F32.PACK_AB R6, R6, R3 ;  /* 0x000000030606723e */ /* 0x000fc400000010ff */
[----:B------:R-:W-:Y:S01]  /*15680*/  F2FP.BF16.F32.PACK_AB R7, R7, R94 ;  /* 0x0000005e0707723e */ /* 0x000fe200000010ff */
[----:B------:R-:W-:Y:S01]  /*15690*/  BAR.SYNC.DEFER_BLOCKING 0x1, 0x180 ;  /* 0x0046000000007b1d */ /* 0x000fe20000010000 */
        /* <DEDUP_REMOVED lines=8> */
[----:B------:R-:W-:Y:S02]  /*15720*/  F2FP.BF16.F32.PACK_AB R13, R115, R114 ;  /* 0x00000072730d723e */ /* 0x000fe400000010ff */
[----:B------:R-:W-:Y:S02]  /*15730*/  F2FP.BF16.F32.PACK_AB R14, R14, R29 ;  /* 0x0000001d0e0e723e */ /* 0x000fe400000010ff */
[----:B------:R-:W-:Y:S01]  /*15740*/  F2FP.BF16.F32.PACK_AB R15, R15, R118 ;  /* 0x000000760f0f723e */ /* 0x000fe200000010ff */
[----:B------:R0:W-:Y:S01]  /*15750*/  STSM.16.M88.4 [R23], R4 ;  /* 0x0000000417007844 */ /* 0x0001e20000000200 */
[----:B------:R-:W-:-:S03]  /*15760*/  LEA.HI R34, R34, R39, RZ, 0x7 ;  /* 0x0000002722227211 */ /* 0x000fc600078f38ff */
[----:B------:R1:W-:Y:S01]  /*15770*/  STSM.16.M88.4 [R33], R8 ;  /* 0x0000000821007844 */ /* 0x0003e20000000200 */
[----:B------:R-:W-:Y:S02]  /*15780*/  LOP3.LUT R29, R34, 0xffffff80, RZ, 0xc0, !PT ;  /* 0xffffff80221d7812 */ /* 0x000fe400078ec0ff */
[----:B0-----:R-:W-:Y:S02]  /*15790*/  F2FP.BF16.F32.PACK_AB R4, R105, R104 ;  /* 0x000000686904723e */ /* 0x001fe400000010ff */
[----:B------:R-:W-:Y:S02]  /*157a0*/  F2FP.BF16.F32.PACK_AB R5, R107, R106 ;  /* 0x0000006a6b05723e */ /* 0x000fe400000010ff */
[----:B------:R-:W-:Y:S02]  /*157b0*/  F2FP.BF16.F32.PACK_AB R6, R109, R108 ;  /* 0x0000006c6d06723e */ /* 0x000fe400000010ff */
[----:B------:R-:W-:-:S05]  /*157c0*/  F2FP.BF16.F32.PACK_AB R7, R111, R110 ;  /* 0x0000006e6f07723e */ /* 0x000fca00000010ff */
[----:B------:R0:W-:Y:S04]  /*157d0*/  STSM.16.M88.4 [R32], R4 ;  /* 0x0000000420007844 */ /* 0x0001e80000000200 */
[----:B------:R3:W-:Y:S01]  /*157e0*/  STSM.16.M88.4 [R3], R12 ;  /* 0x0000000c03007844 */ /* 0x0007e20000000200 */
[----:B-1----:R-:W-:Y:S01]  /*157f0*/  IMAD.IADD R11, R39, 0x1, -R29 ;  /* 0x00000001270b7824 */ /* 0x002fe200078e0a1d */
[----:B------:R-:W-:Y:S01]  /*15800*/  ULDC UR4, c[0x0][0xa88] ;  /* 0x0002a20000047ab9 */ /* 0x000fe20000000800 */
[----:B------:R-:W-:-:S03]  /*15810*/  IMAD.MOV.U32 R23, RZ, RZ, RZ ;  /* 0x000000ffff177224 */ /* 0x000fc600078e00ff */
[----:B0-----:R-:W-:-:S04]  /*15820*/  SHF.R.S32.HI R6, RZ, 0x1f, R11 ;  /* 0x0000001fff067819 */ /* 0x001fc8000001140b */
[----:B------:R-:W-:Y:S01]  /*15830*/  LEA.HI R4, R6, R11, RZ, 0x2 ;  /* 0x0000000b06047211 */ /* 0x000fe200078f10ff */
[----:B---3--:R-:W-:-:S03]  /*15840*/  IMAD.U32 R3, RZ, RZ, UR4 ;  /* 0x00000004ff037e24 */ /* 0x008fc6000f8e00ff */
[--C-:B------:R-:W-:Y:S02]  /*15850*/  SHF.R.S32.HI R7, RZ, 0x2, R4.reuse ;  /* 0x00000002ff077819 */ /* 0x100fe40000011404 */
[----:B------:R-:W-:Y:S01]  /*15860*/  SHF.R.S32.HI R8, RZ, 0x1f, R4 ;  /* 0x0000001fff087819 */ /* 0x000fe20000011404 */
[C---:B--2---:R-:W-:Y:S01]  /*15870*/  IMAD.WIDE R30, R35.reuse, 0x4, R26 ;  /* 0x00000004231e7825 */ /* 0x044fe200078e021a */
[----:B------:R-:W-:Y:S08]  /*15880*/  BAR.SYNC.DEFER_BLOCKING 0x1, 0x180 ;  /* 0x0046000000007b1d */ /* 0x000ff00000010000 */
[----:B------:R-:W0:Y:S01]  /*15890*/  @P1 LDC.64 R26, c[0x0][0xbe0] ;  /* 0x0002f800ff1a1b82 */ /* 0x000e220000000a00 */
[----:B------:R1:W5:Y:S01]  /*158a0*/  @P0 LDG.E R23, desc[UR38][R30.64] ;  /* 0x000000261e170981 */ /* 0x000362000c1e1900 */
[----:B0-----:R-:W-:-:S05]  /*158b0*/  @P1 IMAD.WIDE R4, R35, 0x4, R26 ;  /* 0x0000000423041825 */ /* 0x001fca00078e021a */
[----:B------:R1:W5:Y:S01]  /*158c0*/  @P1 LDG.E R3, desc[UR38][R4.64] ;  /* 0x0000002604031981 */ /* 0x000362000c1e1900 */
[----:B------:R-:W-:Y:S02]  /*158d0*/  SHF.R.S32.HI R34, RZ, 0x7, R34 ;  /* 0x00000007ff227819 */ /* 0x000fe40000011422 */
[----:B------:R-:W-:Y:S01]  /*158e0*/  LEA.HI R8, R8, R7, RZ, 0x3 ;  /* 0x0000000708087211 */ /* 0x000fe200078f18ff */
[----:B------:R-:W-:Y:S06]  /*158f0*/  @P1 BRA `(.L_x_1294) ;  /* 0x0000000000101947 */ /* 0x000fec0003800000 */
[----:B------:R-:W-:Y:S05]  /*15900*/  @!P0 BRA `(.L_x_1294) ;  /* 0x00000000000c8947 */ /* 0x000fea0003800000 */
[----:B-1----:R-:W2:Y:S04]  /*15910*/  LDG.E R4, desc[UR38][R30.64] ;  /* 0x000000261e047981 */ /* 0x002ea8000c1e1900 */
[----:B-----5:R-:W2:Y:S02]  /*15920*/  LDG.E R3, desc[UR38][R30.64+0x4] ;  /* 0x000004261e037981 */ /* 0x020ea4000c1e1900 */
[----:B--2---:R-:W-:-:S07]  /*15930*/  IMAD.IADD R3, R3, 0x1, -R4 ;  /* 0x0000000103037824 */ /* 0x004fce00078e0a04 */
.L_x_1294:
[----:B------:R-:W2:Y:S01]  /*15940*/  LDL.LU R40, [R1+0x30] ;  /* 0x0000300001287983 */ /* 0x000ea20000300800 */
[----:B------:R-:W-:Y:S01]  /*15950*/  LOP3.LUT R8, R8, 0xfffffff8, RZ, 0xc0, !PT ;  /* 0xfffffff808087812 */ /* 0x000fe200078ec0ff */
[----:B-1----:R-:W-:Y:S01]  /*15960*/  IMAD.HI R5, R34, 0x55555556, RZ ;  /* 0x5555555622057827 */ /* 0x002fe200078e02ff */
[----:B------:R-:W-:Y:S01]  /*15970*/  LEA.HI R6, R6, R11, RZ, 0x5 ;  /* 0x0000000b06067211 */ /* 0x000fe200078f28ff */
[----:B------:R-:W3:Y:S01]  /*15980*/  LDL.LU R39, [R1+0x3c] ;  /* 0x00003c0001277983 */ /* 0x000ee20000300800 */
[----:B------:R-:W-:Y:S01]  /*15990*/  ULDC.64 UR4, c[0x0][0xb70] ;  /* 0x0002dc0000047ab9 */ /* 0x000fe20000000a00 */
[----:B------:R-:W-:Y:S01]  /*159a0*/  IMAD.IADD R13, R7, 0x1, -R8 ;  /* 0x00000001070d7824 */ /* 0x000fe200078e0a08 */
[----:B------:R-:W-:Y:S01]  /*159b0*/  SHF.R.S32.HI R6, RZ, 0x5, R6 ;  /* 0x00000005ff067819 */ /* 0x000fe20000011406 */
[--C-:B-----5:R-:W-:Y:S01]  /*159c0*/  IMAD.MOV.U32 R30, RZ, RZ, R23.reuse ;  /* 0x000000ffff1e7224 */ /* 0x120fe200078e0017 */
[----:B------:R-:W-:Y:S02]  /*159d0*/  SHF.R.S32.HI R31, RZ, 0x1f, R23 ;  /* 0x0000001fff1f7819 */ /* 0x000fe40000011417 */
[----:B------:R-:W-:Y:S01]  /*159e0*/  LEA.HI R9, R5, R5, RZ, 0x1 ;  /* 0x0000000505097211 */ /* 0x000fe200078f08ff */
[----:B------:R-:W-:Y:S01]  /*159f0*/  IMAD R8, R6, 0x10, R13 ;  /* 0x0000001006087824 */ /* 0x000fe200078e020d */
[----:B------:R-:W-:-:S02]  /*15a00*/  SHF.R.S32.HI R6, RZ, 0x1f, R35 ;  /* 0x0000001fff067819 */ /* 0x000fc40000011423 */
[----:B------:R-:W-:Y:S01]  /*15a10*/  SEL R37, R35, RZ, !P0 ;  /* 0x000000ff23257207 */ /* 0x000fe20004000000 */
[----:B------:R-:W-:Y:S01]  /*15a20*/  IMAD R9, R9, -0x3, R34 ;  /* 0xfffffffd09097824 */ /* 0x000fe200078e0222 */
[----:B------:R-:W-:Y:S02]  /*15a30*/  SEL R38, R6, RZ, !P0 ;  /* 0x000000ff06267207 */ /* 0x000fe40004000000 */
[----:B------:R-:W-:Y:S01]  /*15a40*/  LOP3.LUT P0, RZ, R11, 0x3, RZ, 0xc0, !PT ;  /* 0x000000030bff7812 */ /* 0x000fe2000780c0ff */
[----:B------:R-:W-:Y:S01]  /*15a50*/  IMAD R8, R9, 0x40, R8 ;  /* 0x0000004009087824 */ /* 0x000fe200078e0208 */
[--C-:B------:R-:W-:Y:S01]  /*15a60*/  SHF.R.S32.HI R33, RZ, 0x1f, R0.reuse ;  /* 0x0000001fff217819 */ /* 0x100fe20000011400 */
[----:B------:R-:W-:Y:S01]  /*15a70*/  IMAD.MOV.U32 R32, RZ, RZ, R0 ;  /* 0x000000ffff207224 */ /* 0x000fe200078e0000 */
[----:B------:R-:W-:Y:S01]  /*15a80*/  BSSY B1, `(.L_x_1295) ;  /* 0x000005f000017945 */ /* 0x000fe20003800000 */
[----:B--2---:R-:W-:Y:S01]  /*15a90*/  SHF.R.S32.HI R29, RZ, 0x1f, R40 ;  /* 0x0000001fff1d7819 */ /* 0x004fe20000011428 */
[----:B---3--:R-:W-:-:S04]  /*15aa0*/  IMAD R10, R39, 0xc0, R8 ;  /* 0x000000c0270a7824 */ /* 0x008fc800078e0208 */
[----:B------:R-:W-:Y:S01]  /*15ab0*/  IMAD R4, R29, UR4, RZ ;  /* 0x000000041d047c24 */ /* 0x000fe2000f8e02ff */
[----:B------:R-:W-:-:S03]  /*15ac0*/  SHF.R.S32.HI R9, RZ, 0x1f, R10 ;  /* 0x0000001fff097819 */ /* 0x000fc6000001140a */
[C---:B------:R-:W-:Y:S02]  /*15ad0*/  IMAD R7, R40.reuse, UR5, R4 ;  /* 0x0000000528077c24 */ /* 0x040fe4000f8e0204 */
[----:B------:R-:W-:Y:S01]  /*15ae0*/  IMAD.WIDE.U32 R4, R40, UR4, R30 ;  /* 0x0000000428047c25 */ /* 0x000fe2000f8e001e */
[----:B------:R-:W-:-:S03]  /*15af0*/  ULDC.64 UR4, c[0x0][0xb78] ;  /* 0x0002de0000047ab9 */ /* 0x000fc60000000a00 */
[----:B------:R-:W-:Y:S02]  /*15b00*/  IMAD.IADD R5, R5, 0x1, R7 ;  /* 0x0000000105057824 */ /* 0x000fe400078e0207 */
[----:B------:R-:W-:Y:S02]  /*15b10*/  IMAD R6, R38, UR4, RZ ;  /* 0x0000000426067c24 */ /* 0x000fe4000f8e02ff */
[----:B------:R-:W-:-:S04]  /*15b20*/  IMAD.WIDE.U32 R4, R37, UR4, R4 ;  /* 0x0000000425047c25 */ /* 0x000fc8000f8e0004 */
[----:B------:R-:W-:Y:S01]  /*15b30*/  IMAD R8, R37, UR5, R6 ;  /* 0x0000000525087c24 */ /* 0x000fe2000f8e0206 */
[----:B------:R-:W-:Y:S01]  /*15b40*/  IADD3 R6, P1, R10, R4, RZ ;  /* 0x000000040a067210 */ /* 0x000fe20007f3e0ff */
[----:B------:R-:W-:Y:S01]  /*15b50*/  IMAD R7, R20, 0x40, R0 ;  /* 0x0000004014077824 */ /* 0x000fe200078e0200 */
[----:B------:R-:W-:Y:S01]  /*15b60*/  ULDC.64 UR4, c[0x0][0xb40] ;  /* 0x0002d00000047ab9 */ /* 0x000fe20000000a00 */
[----:B------:R-:W-:Y:S01]  /*15b70*/  VIADD R4, R10, 0x8 ;  /* 0x000000080a047836 */ /* 0x000fe20000000000 */
[----:B------:R-:W-:Y:S01]  /*15b80*/  IADD3.X R9, R9, R5, R8, P1, !PT ;  /* 0x0000000509097210 */ /* 0x000fe20000ffe408 */
[----:B------:R-:W-:Y:S01]  /*15b90*/  IMAD.WIDE R24, R7, 0x2, R24 ;  /* 0x0000000207187825 */ /* 0x000fe200078e0218 */
[----:B------:R-:W-:Y:S02]  /*15ba0*/  LEA R34, P2, R6, UR4, 0x2 ;  /* 0x0000000406227c11 */ /* 0x000fe4000f8410ff */
[----:B------:R-:W-:Y:S02]  /*15bb0*/  ISETP.GE.OR P1, PT, R10, R3, P0 ;  /* 0x000000030a00720c */ /* 0x000fe40000726670 */
[----:B------:R-:W-:Y:S01]  /*15bc0*/  LEA.HI.X R35, R6, UR5, R9, 0x2, P2 ;  /* 0x0000000506237c11 */ /* 0x000fe200090f1409 */
[----:B------:R-:W-:Y:S01]  /*15bd0*/  ULDC.64 UR4, c[0x0][0xaa0] ;  /* 0x0002a80000047ab9 */ /* 0x000fe20000000a00 */
[----:B------:R-:W-:-:S02]  /*15be0*/  IADD3 R15, P2, R24, 0x1800, RZ ;  /* 0x00001800180f7810 */ /* 0x000fc40007f5e0ff */
[C---:B------:R-:W-:Y:S02]  /*15bf0*/  IADD3 R11, P3, R24.reuse, 0x3000, RZ ;  /* 0x00003000180b7810 */ /* 0x040fe40007f7e0ff */
[C---:B------:R-:W-:Y:S01]  /*15c00*/  IADD3 R7, P4, R24.reuse, 0x4800, RZ ;  /* 0x0000480018077810 */ /* 0x040fe20007f9e0ff */
[--C-:B------:R-:W-:Y:S01]  /*15c10*/  IMAD.X R9, RZ, RZ, R25.reuse, P2 ;  /* 0x000000ffff097224 */ /* 0x100fe200010e0619 */
[----:B------:R-:W-:Y:S01]  /*15c20*/  LOP3.LUT R5, R24, 0x380, RZ, 0xc0, !PT ;  /* 0x0000038018057812 */ /* 0x000fe200078ec0ff */
[--C-:B------:R-:W-:Y:S01]  /*15c30*/  IMAD.X R13, RZ, RZ, R25.reuse, P3 ;  /* 0x000000ffff0d7224 */ /* 0x100fe200018e0619 */
[----:B------:R-:W-:Y:S01]  /*15c40*/  ISETP.GE.OR P0, PT, R4, R3, P0 ;  /* 0x000000030400720c */ /* 0x000fe20000706670 */
[----:B------:R-:W-:Y:S01]  /*15c50*/  IMAD.X R27, RZ, RZ, R25, P4 ;  /* 0x000000ffff1b7224 */ /* 0x000fe200020e0619 */
[----:B------:R-:W-:Y:S01]  /*15c60*/  LOP3.LUT R8, R15, 0x380, RZ, 0xc0, !PT ;  /* 0x000003800f087812 */ /* 0x000fe200078ec0ff */
[----:B------:R-:W-:Y:S01]  /*15c70*/  @!P1 STG.E desc[UR38][R34.64], R28 ;  /* 0x0000001c22009986 */ /* 0x000fe2000c101926 */
[----:B------:R-:W-:-:S02]  /*15c80*/  LOP3.LUT R10, R11, 0x380, RZ, 0xc0, !PT ;  /* 0x000003800b0a7812 */ /* 0x000fc400078ec0ff */
[----:B------:R-:W-:Y:S02]  /*15c90*/  LOP3.LUT R6, R7, 0x380, RZ, 0xc0, !PT ;  /* 0x0000038007067812 */ /* 0x000fe400078ec0ff */
[----:B------:R-:W-:Y:S02]  /*15ca0*/  SHF.R.U64 R5, R5, 0x3, RZ ;  /* 0x0000000305057819 */ /* 0x000fe400000012ff */
[----:B------:R-:W-:Y:S02]  /*15cb0*/  SHF.R.U64 R8, R8, 0x3, RZ ;  /* 0x0000000308087819 */ /* 0x000fe400000012ff */
[----:B------:R-:W-:Y:S01]  /*15cc0*/  SHF.R.U64 R10, R10, 0x3, RZ ;  /* 0x000000030a0a7819 */ /* 0x000fe200000012ff */
[----:B------:R0:W-:Y:S01]  /*15cd0*/  @!P0 STG.E desc[UR38][R34.64+0x20], R21 ;  /* 0x0000201522008986 */ /* 0x0001e2000c101926 */
[----:B------:R-:W-:Y:S02]  /*15ce0*/  SHF.R.U64 R6, R6, 0x3, RZ ;  /* 0x0000000306067819 */ /* 0x000fe400000012ff */
[----:B------:R-:W-:Y:S01]  /*15cf0*/  LOP3.LUT R4, R5, R24, RZ, 0x3c, !PT ;  /* 0x0000001805047212 */ /* 0x000fe200078e3cff */
[----:B------:R-:W-:Y:S01]  /*15d00*/  IMAD.MOV.U32 R5, RZ, RZ, R25 ;  /* 0x000000ffff057224 */ /* 0x000fe200078e0019 */
[----:B------:R-:W-:-:S02]  /*15d10*/  LOP3.LUT R8, R8, R15, RZ, 0x3c, !PT ;  /* 0x0000000f08087212 */ /* 0x000fc400078e3cff */
[----:B------:R-:W-:Y:S02]  /*15d20*/  LOP3.LUT R12, R10, R11, RZ, 0x3c, !PT ;  /* 0x0000000b0a0c7212 */ /* 0x000fe400078e3cff */
[----:B------:R-:W-:Y:S02]  /*15d30*/  LOP3.LUT R26, R6, R7, RZ, 0x3c, !PT ;  /* 0x00000007061a7212 */ /* 0x000fe400078e3cff */
[----:B------:R-:W5:Y:S01]  /*15d40*/  LD.E.128 R4, desc[UR38][R4.64] ;  /* 0x0000002604047980 */ /* 0x000f62000c101d00 */
[----:B------:R-:W-:-:S03]  /*15d50*/  IMAD R36, R31, UR4, RZ ;  /* 0x000000041f247c24 */ /* 0x000fc6000f8e02ff */
[----:B------:R-:W5:Y:S01]  /*15d60*/  LD.E.128 R8, desc[UR38][R8.64] ;  /* 0x0000002608087980 */ /* 0x000f62000c101d00 */
[----:B------:R-:W-:Y:S01]  /*15d70*/  IMAD.WIDE.U32 R30, R23, UR4, R32 ;  /* 0x00000004171e7c25 */ /* 0x000fe2000f8e0020 */
[----:B------:R-:W-:Y:S02]  /*15d80*/  ULDC UR4, c[0x0][0xa8c] ;  /* 0x0002a30000047ab9 */ /* 0x000fe40000000800 */
[----:B------:R-:W5:Y:S04]  /*15d90*/  LD.E.128 R12, desc[UR38][R12.64] ;  /* 0x000000260c0c7980 */ /* 0x000f68000c101d00 */
[----:B------:R-:W5:Y:S01]  /*15da0*/  LD.E.128 R24, desc[UR38][R26.64] ;  /* 0x000000261a187980 */ /* 0x000f62000c101d00 */
[----:B------:R-:W-:Y:S01]  /*15db0*/  ISETP.GE.AND P0, PT, R0, UR4, PT ;  /* 0x0000000400007c0c */ /* 0x000fe2000bf06270 */
[----:B------:R-:W-:Y:S01]  /*15dc0*/  IMAD R32, R39, -0xc0, R3 ;  /* 0xffffff4027207824 */ /* 0x000fe200078e0203 */
[----:B------:R-:W-:Y:S01]  /*15dd0*/  @!PT LDS RZ, [RZ] ;  /* 0x00000000fffff984 */ /* 0x000fe20000000800 */
[----:B------:R-:W-:Y:S01]  /*15de0*/  @!PT LDS RZ, [RZ] ;  /* 0x00000000fffff984 */ /* 0x000fe20000000800 */
[----:B------:R-:W-:Y:S01]  /*15df0*/  @!PT LDS RZ, [RZ] ;  /* 0x00000000fffff984 */ /* 0x000fe20000000800 */
[----:B------:R-:W-:Y:S01]  /*15e00*/  @!PT LDS RZ, [RZ] ;  /* 0x00000000fffff984 */ /* 0x000fe20000000800 */
[----:B------:R1:W-:Y:S06]  /*15e10*/  MEMBAR.ALL.CTA ;  /* 0x0000000000007992 */ /* 0x0003ec0000008000 */
[----:B-1----:R-:W1:Y:S01]  /*15e20*/  FENCE.VIEW.ASYNC.S ;  /* 0x00000000000073c6 */ /* 0x002e620000000000 */
[----:B------:R-:W-:Y:S01]  /*15e30*/  IMAD R23, R23, UR5, R36 ;  /* 0x0000000517177c24 */ /* 0x000fe2000f8e0224 */
[----:B------:R-:W-:Y:S01]  /*15e40*/  ULDC.64 UR4, c[0x0][0xae0] ;  /* 0x0002b80000047ab9 */ /* 0x000fe20000000a00 */
[----:B------:R-:W-:-:S02]  /*15e50*/  VIADD R0, R20, 0x30 ;  /* 0x0000003014007836 */ /* 0x000fc40000000000 */
[C---:B------:R-:W-:Y:S02]  /*15e60*/  VIADD R3, R20.reuse, 0x60 ;  /* 0x0000006014037836 */ /* 0x040fe40000000000 */
[----:B0-----:R-:W-:Y:S01]  /*15e70*/  VIADD R21, R20, 0x90 ;  /* 0x0000009014157836 */ /* 0x001fe20000000000 */
[-C--:B------:R-:W-:Y:S01]  /*15e80*/  ISETP.GE.OR P3, PT, R0, R32.reuse, P0 ;  /* 0x000000200000720c */ /* 0x080fe20000766670 */
[----:B------:R-:W-:Y:S01]  /*15e90*/  IMAD.IADD R31, R31, 0x1, R23 ;  /* 0x000000011f1f7824 */ /* 0x000fe200078e0217 */
[-C--:B------:R-:W-:Y:S01]  /*15ea0*/  ISETP.GE.OR P1, PT, R3, R32.reuse, P0 ;  /* 0x000000200300720c */ /* 0x080fe20000726670 */
[----:B------:R-:W-:Y:S01]  /*15eb0*/  IMAD R23, R29, UR4, RZ ;  /* 0x000000041d177c24 */ /* 0x000fe2000f8e02ff */
[-C--:B------:R-:W-:Y:S01]  /*15ec0*/  ISETP.GE.OR P2, PT, R21, R32.reuse, P0 ;  /* 0x000000201500720c */ /* 0x080fe20000746670 */
[----:B------:R-:W-:Y:S01]  /*15ed0*/  IMAD.WIDE.U32 R28, R40, UR4, R30 ;  /* 0x00000004281c7c25 */ /* 0x000fe2000f8e001e */
[----:B------:R-:W-:Y:S02]  /*15ee0*/  ISETP.GE.OR P0, PT, R20, R32, P0 ;  /* 0x000000201400720c */ /* 0x000fe40000706670 */
[----:B------:R-:W-:Y:S01]  /*15ef0*/  SHF.R.S32.HI R21, RZ, 0x1f, R20 ;  /* 0x0000001fff157819 */ /* 0x000fe20000011414 */
[----:B------:R-:W-:Y:S01]  /*15f00*/  IMAD R23, R40, UR5, R23 ;  /* 0x0000000528177c24 */ /* 0x000fe2000f8e0217 */
[----:B------:R-:W-:Y:S01]  /*15f10*/  ULDC.64 UR4, c[0x0][0xae8] ;  /* 0x0002ba0000047ab9 */ /* 0x000fe20000000a00 */
[----:B------:R-:W-:-:S02]  /*15f20*/  VIADD R0, R2, 0x16820 ;  /* 0x0001682002007836 */ /* 0x000fc40000000000 */
[----:B------:R-:W-:Y:S02]  /*15f30*/  IMAD.IADD R29, R29, 0x1, R23 ;  /* 0x000000011d1d7824 */ /* 0x000fe400078e0217 */
[----:B------:R-:W-:Y:S01]  /*15f40*/  IMAD R3, R38, UR4, RZ ;  /* 0x0000000426037c24 */ /* 0x000fe2000f8e02ff */
[----:B------:R-:W-:Y:S01]  /*15f50*/  PRMT R0, RZ, 0x654, R0 ;  /* 0x00000654ff007816 */ /* 0x000fe20000000000 */
[----:B------:R-:W-:-:S03]  /*15f60*/  IMAD.WIDE.U32 R32, R37, UR4, R28 ;  /* 0x0000000425207c25 */ /* 0x000fc6000f8e001c */
[----:B-1----:R0:W-:Y:S01]  /*15f70*/  SYNCS.ARRIVE.TRANS64.RED.A1T0 RZ, [R0+URZ], RZ ;  /* 0x000000ff00ff79a7 */ /* 0x0021e2000810043f */
[----:B------:R-:W-:Y:S02]  /*15f80*/  IMAD R3, R37, UR5, R3 ;  /* 0x0000000525037c24 */ /* 0x000fe4000f8e0203 */
        /* <DEDUP_REMOVED lines=14> */
.L_x_1296:
[----:B------:R-:W-:Y:S05]  /*16070*/  BSYNC B1 ;  /* 0x0000000000017941 */ /* 0x000fea0003800000 */
.L_x_1295:
        /* <DEDUP_REMOVED lines=15> */
.L_x_1298:
[----:B------:R-:W-:Y:S05]  /*16170*/  BSYNC B1 ;  /* 0x0000000000017941 */ /* 0x000fea0003800000 */
.L_x_1297:
        /* <DEDUP_REMOVED lines=15> */
.L_x_1300:
[----:B------:R-:W-:Y:S05]  /*16270*/  BSYNC B1 ;  /* 0x0000000000017941 */ /* 0x000fea0003800000 */
.L_x_1299:
        /* <DEDUP_REMOVED lines=15> */
.L_x_1293:
[----:B0-----:R-:W2:Y:S01]  /*16370*/  LDL R8, [R1+0x34] ;  /* 0x0000340001087983 */ /* 0x001ea20000100800 */
[----:B------:R-:W-:Y:S01]  /*16380*/  ULDC.64 UR4, c[0x0][0xbd8] ;  /* 0x0002f60000047ab9 */ /* 0x000fe20000000a00 */
[----:B------:R-:W2:Y:S01]  /*16390*/  LDC.64 R4, c[0x0][0xbd8] ;  /* 0x0002f600ff047b82 */ /* 0x000ea20000000a00 */
[----:B------:R-:W-:Y:S01]  /*163a0*/  ISETP.NE.U32.AND P0, PT, RZ, UR4, PT ;  /* 0x00000004ff007c0c */ /* 0x000fe2000bf05070 */
[----:B------:R-:W-:-:S03]  /*163b0*/  IMAD.MOV.U32 R9, RZ, RZ, RZ ;  /* 0x000000ffff097224 */ /* 0x000fc600078e00ff */
[----:B------:R-:W-:Y:S01]  /*163c0*/  ISETP.NE.AND.EX P0, PT, RZ, UR5, PT, P0 ;  /* 0x00000005ff007c0c */ /* 0x000fe2000bf05300 */
[----:B------:R-:W-:Y:S02]  /*163d0*/  ULDC.64 UR4, c[0x0][0xbe0] ;  /* 0x0002f80000047ab9 */ /* 0x000fe40000000a00 */
[----:B------:R-:W-:-:S04]  /*163e0*/  ISETP.NE.U32.AND P1, PT, RZ, UR4, PT ;  /* 0x00000004ff007c0c */ /* 0x000fc8000bf25070 */
[----:B------:R-:W-:-:S13]  /*163f0*/  ISETP.NE.AND.EX P1, PT, RZ, UR5, PT, P1 ;  /* 0x00000005ff007c0c */ /* 0x000fda000bf25310 */
[----:B------:R-:W0:Y:S01]  /*16400*/  @P1 LDC.64 R6, c[0x0][0xbe0] ;  /* 0x0002f800ff061b82 */ /* 0x000e220000000a00 */
[----:B------:R-:W-:Y:S02]  /*16410*/  ULDC UR4, c[0x0][0xa88] ;  /* 0x0002a20000047ab9 */ /* 0x000fe40000000800 */
[----:B------:R-:W-:Y:S02]  /*16420*/  IMAD.U32 R3, RZ, RZ, UR4 ;  /* 0x00000004ff037e24 */ /* 0x000fe4000f8e00ff */
[----:B--2---:R-:W-:-:S04]  /*16430*/  IMAD.WIDE R4, R8, 0x4, R4 ;  /* 0x0000000408047825 */ /* 0x004fc800078e0204 */
[----:B0-----:R-:W-:Y:S01]  /*16440*/  @P1 IMAD.WIDE R6, R8, 0x4, R6 ;  /* 0x0000000408061825 */ /* 0x001fe200078e0206 */
[----:B------:R0:W5:Y:S04]  /*16450*/  @P0 LDG.E R9, desc[UR38][R4.64] ;  /* 0x0000002604090981 */ /* 0x000168000c1e1900 */
[----:B------:R0:W5:Y:S01]  /*16460*/  @P1 LDG.E R3, desc[UR38][R6.64] ;  /* 0x0000002606031981 */ /* 0x000162000c1e1900 */
[----:B------:R-:W-:Y:S01]  /*16470*/  ISETP.GT.AND P2, PT, R39, 0xbf, PT ;  /* 0x000000bf2700780c */ /* 0x000fe20003f44270 */
[----:B------:R-:W-:-:S12]  /*16480*/  @P1 BRA `(.L_x_1302) ;  /* 0x0000000000101947 */ /* 0x000fd80003800000 */
[----:B------:R-:W-:Y:S05]  /*16490*/  @!P0 BRA `(.L_x_1302) ;  /* 0x00000000000c8947 */ /* 0x000fea0003800000 */
[----:B0-----:R-:W2:Y:S04]  /*164a0*/  LDG.E R6, desc[UR38][R4.64] ;  /* 0x0000002604067981 */ /* 0x001ea8000c1e1900 */
[----:B-----5:R-:W2:Y:S02]  /*164b0*/  LDG.E R3, desc[UR38][R4.64+0x4] ;  /* 0x0000042604037981 */ /* 0x020ea4000c1e1900 */
[----:B--2---:R-:W-:-:S07]  /*164c0*/  IMAD.IADD R3, R3, 0x1, -R6 ;  /* 0x0000000103037824 */ /* 0x004fce00078e0a06 */
.L_x_1302:
[----:B------:R-:W2:Y:S04]  /*164d0*/  LDL R15, [R1+0x30] ;  /* 0x00003000010f7983 */ /* 0x000ea80000100800 */
[----:B------:R1:W5:Y:S01]  /*164e0*/  LDL R14, [R1+0x3c] ;  /* 0x00003c00010e7983 */ /* 0x0003620000100800 */
[----:B0-----:R-:W-:Y:S01]  /*164f0*/  SHF.R.S32.HI R4, RZ, 0x1f, R8 ;  /* 0x0000001fff047819 */ /* 0x001fe20000011408 */
[----:B------:R-:W-:Y:S01]  /*16500*/  BSSY B1, `(.L_x_1303) ;  /* 0x000001d000017945 */ /* 0x000fe20003800000 */
[----:B------:R-:W-:Y:S02]  /*16510*/  SEL R11, R8, RZ, !P0 ;  /* 0x000000ff080b7207 */ /* 0x000fe40004000000 */
[----:B------:R-:W-:Y:S02]  /*16520*/  SHF.R.S32.HI R13, RZ, 0x1f, R0 ;  /* 0x0000001fff0d7819 */ /* 0x000fe40000011400 */
[----:B------:R-:W-:-:S02]  /*16530*/  SEL R12, R4, RZ, !P0 ;  /* 0x000000ff040c7207 */ /* 0x000fc40004000000 */
[----:B-----5:R-:W-:Y:S02]  /*16540*/  SHF.R.S32.HI R8, RZ, 0x1f, R9 ;  /* 0x0000001fff087819 */ /* 0x020fe40000011409 */
[----:B--2---:R-:W-:Y:S01]  /*16550*/  SHF.R.S32.HI R10, RZ, 0x1f, R15 ;  /* 0x0000001fff0a7819 */ /* 0x004fe2000001140f */
[----:B-1----:R-:W-:Y:S06]  /*16560*/  @P2 BRA `(.L_x_1304) ;  /* 0x0000000000582947 */ /* 0x002fec0003800000 */
[----:B------:R-:W0:Y:S02]  /*16570*/  S2R R5, SR_TID.X ;  /* 0x0000000000057919 */ /* 0x000e240000002100 */
[----:B0-----:R-:W-:-:S04]  /*16580*/  IMAD R4, R14, 0xc0, R5 ;  /* 0x000000c00e047824 */ /* 0x001fc800078e0205 */
        /* <DEDUP_REMOVED lines=20> */
.L_x_1304:
[----:B------:R-:W-:Y:S05]  /*166d0*/  BSYNC B1 ;  /* 0x0000000000017941 */ /* 0x000fea0003800000 */
.L_x_1303:
[----:B------:R-:W-:Y:S01]  /*166e0*/  ULDC.64 UR4, c[0x0][0xaa0] ;  /* 0x0002a80000047ab9 */ /* 0x000fe20000000a00 */
[----:B------:R-:W-:Y:S01]  /*166f0*/  IMAD.MOV.U32 R4, RZ, RZ, R0 ;  /* 0x000000ffff047224 */ /* 0x000fe200078e0000 */
[----:B------:R-:W-:Y:S01]  /*16700*/  ULDC.64 UR6, c[0x0][0xae0] ;  /* 0x0002b80000067ab9 */ /* 0x000fe20000000a00 */
[----:B0-----:R-:W-:Y:S01]  /*16710*/  IMAD.MOV.U32 R5, RZ, RZ, R13 ;  /* 0x000000ffff057224 */ /* 0x001fe200078e000d */
[----:B------:R-:W-:Y:S01]  /*16720*/  SHF.R.S32.HI R21, RZ, 0x1f, R20 ;  /* 0x0000001fff157819 */ /* 0x000fe20000011414 */
[----:B------:R-:W-:Y:S01]  /*16730*/  IMAD R6, R8, UR4, RZ ;  /* 0x0000000408067c24 */ /* 0x000fe2000f8e02ff */
[----:B------:R-:W-:Y:S01]  /*16740*/  BSSY B1, `(.L_x_1305) ;  /* 0x0000024000017945 */ /* 0x000fe20003800000 */
[C---:B------:R-:W-:Y:S01]  /*16750*/  IMAD.WIDE.U32 R4, R9.reuse, UR4, R4 ;  /* 0x0000000409047c25 */ /* 0x040fe2000f8e0004 */
[----:B------:R-:W-:Y:S02]  /*16760*/  ULDC UR4, c[0x0][0xa8c] ;  /* 0x0002a30000047ab9 */ /* 0x000fe40000000800 */
[----:B------:R-:W-:Y:S01]  /*16770*/  ISETP.GE.AND P0, PT, R0, UR4, PT ;  /* 0x0000000400007c0c */ /* 0x000fe2000bf06270 */
[----:B------:R-:W-:Y:S01]  /*16780*/  IMAD R9, R9, UR5, R6 ;  /* 0x0000000509097c24 */ /* 0x000fe2000f8e0206 */
[----:B------:R-:W-:Y:S01]  /*16790*/  ULDC.64 UR4, c[0x0][0xae8] ;  /* 0x0002ba0000047ab9 */ /* 0x000fe20000000a00 */
[----:B------:R-:W-:-:S02]  /*167a0*/  VIADD R6, R20, 0x30 ;  /* 0x0000003014067836 */ /* 0x000fc40000000000 */
[----:B------:R-:W-:Y:S02]  /*167b0*/  IMAD R7, R14, -0xc0, R3 ;  /* 0xffffff400e077824 */ /* 0x000fe400078e0203 */
        /* <DEDUP_REMOVED lines=28> */
.L_x_1306:
[----:B------:R-:W-:Y:S05]  /*16980*/  BSYNC B1 ;  /* 0x0000000000017941 */ /* 0x000fea0003800000 */
.L_x_1305:
        /* <DEDUP_REMOVED lines=15> */
.L_x_1308:
[----:B------:R-:W-:Y:S05]  /*16a80*/  BSYNC B1 ;  /* 0x0000000000017941 */ /* 0x000fea0003800000 */
.L_x_1307:
        /* <DEDUP_REMOVED lines=15> */
.L_x_1310:
[----:B------:R-:W-:Y:S05]  /*16b80*/  BSYNC B1 ;  /* 0x0000000000017941 */ /* 0x000fea0003800000 */
.L_x_1309:
        /* <DEDUP_REMOVED lines=14> */
.L_x_1301:
[----:B------:R-:W-:Y:S05]  /*16c70*/  BSYNC B0 ;  /* 0x0000000000007941 */ /* 0x000fea0003800000 */
.L_x_1292:
[----:B------:R-:W2:Y:S01]  /*16c80*/  LDL R0, [R1+0xc] ;  /* 0x00000c0001007983 */ /* 0x000ea20000100800 */
[----:B------:R-:W-:Y:S02]  /*16c90*/  ULDC UR4, c[0x0][0xc14] ;  /* 0x0003050000047ab9 */ /* 0x000fe40000000800 */
[----:B--2---:R-:W-:-:S13]  /*16ca0*/  ISETP.GE.AND P0, PT, R0, UR4, PT ;  /* 0x0000000400007c0c */ /* 0x004fda000bf06270 */
[----:B------:R-:W-:Y:S05]  /*16cb0*/  @!P0 BRA `(.L_x_1311) ;  /* 0xfffffea000548947 */ /* 0x000fea000383ffff */
[----:B------:R-:W-:Y:S05]  /*16cc0*/  BRA `(.L_x_1097) ;  /* 0x0000005400407947 */ /* 0x000fea0003800000 */
.L_x_1095:
[----:B------:R-:W-:-:S08]  /*16cd0*/  NOP ;  /* 0x0000000000007918 */ /* 0x000fd00000000000 */
[----:B------:R-:W0:-:S00]  /*16ce0*/  USETMAXREG.DEALLOC.CTAPOOL 0x20 ;  /* 0x00000020000079c8 */ /* 0x000e0000080e0500 */
[----:B0-----:R-:W-:-:S06]  /*16cf0*/  LOP3.LUT R0, R0, 0x3, RZ, 0xc0, !PT ;  /* 0x0000000300007812 */ /* 0x001fcc00078ec0ff */
[----:B------:R-:W0:Y:S02]  /*16d00*/  SHFL.IDX PT, R0, R0, RZ, 0x1f ;  /* 0x00001fff00007589 */ /* 0x000e2400000e0000 */
[----:B0-----:R-:W-:-:S13]  /*16d10*/  ISETP.NE.AND P0, PT, R0, RZ, PT ;  /* 0x000000ff0000720c */ /* 0x001fda0003f05270 */
[----:B------:R-:W-:Y:S05]  /*16d20*/  @P0 BRA `(.L_x_1097) ;  /* 0x0000005400280947 */ /* 0x000fea0003800000 */
        /* <DEDUP_REMOVED lines=15> */
[----:B------:R-:W-:Y:S01]  /*16e20*/  ISETP.GE.U32.AND P0, PT, R28, 0x2, PT ;  /* 0x000000021c00780c */ /* 0x000fe20003f06070 */
[----:B------:R-:W-:Y:S01]  /*16e30*/  IMAD.MOV.U32 R19, RZ, RZ, RZ ;  /* 0x000000ffff137224 */ /* 0x000fe200078e00ff */
        /* <DEDUP_REMOVED lines=38> */
.L_x_1316:
[----:B------:R-:W-:Y:S02]  /*170a0*/  VIADD R0, R19, 0x1f ;  /* 0x0000001f13007836 */ /* 0x000fe40000000000 */
[----:B------:R-:W-:-:S03]  /*170b0*/  IMAD.U32 R19, RZ, RZ, UR7 ;  /* 0x00000007ff137e24 */ /* 0x000fc6000f8e00ff */
[----:B------:R-:W-:-:S13]  /*170c0*/  ISETP.GE.AND P0, PT, R0, UR5, PT ;  /* 0x0000000500007c0c */ /* 0x000fda000bf06270 */
[----:B------:R-:W-:Y:S05]  /*170d0*/  @P0 BRA `(.L_x_1313) ;  /* 0x0000000400d00947 */ /* 0x000fea0003800000 */
[----:B------:R-:W-:Y:S01]  /*170e0*/  IMAD.MOV.U32 R19, RZ, RZ, R0 ;  /* 0x000000ffff137224 */ /* 0x000fe200078e0000 */
[C---:B------:R-:W-:Y:S01]  /*170f0*/  ISETP.NE.AND P1, PT, R28.reuse, 0x1f, PT ;  /* 0x0000001f1c00780c */ /* 0x040fe20003f25270 */
[----:B------:R-:W-:Y:S01]  /*17100*/  BSSY B0, `(.L_x_1314) ;  /* 0x0000008000007945 */ /* 0x000fe20003800000 */
[----:B------:R-:W-:Y:S02]  /*17110*/  IMAD.MOV.U32 R0, RZ, RZ, RZ ;  /* 0x000000ffff007224 */ /* 0x000fe400078e00ff */
[----:B------:R-:W-:-:S05]  /*17120*/  IMAD.IADD R5, R28, 0x1, R19 ;  /* 0x000000011c057824 */ /* 0x000fca00078e0213 */
[----:B------:R-:W-:-:S13]  /*17130*/  ISETP.GE.OR P0, PT, R5, UR5, !P1 ;  /* 0x0000000505007c0c */ /* 0x000fda000cf06670 */
[----:B------:R-:W-:Y:S05]  /*17140*/  @P0 BRA `(.L_x_1315) ;  /* 0x00000000000c0947 */ /* 0x000fea0003800000 */
[----:B------:R-:W0:Y:S02]  /*17150*/  LDC.64 R2, c[0x0][0xc58] ;  /* 0x00031600ff027b82 */ /* 0x000e240000000a00 */
[----:B0-----:R-:W-:-:S05]  /*17160*/  IMAD.WIDE R2, R5, 0x4, R2 ;  /* 0x0000000405027825 */ /* 0x001fca00078e0202 */
[----:B------:R0:W5:Y:S02]  /*17170*/  LDG.E R0, desc[UR38][R2.64] ;  /* 0x0000002602007981 */ /* 0x000164000c1e1900 */
.L_x_1315:
[----:B------:R-:W-:Y:S05]  /*17180*/  BSYNC B0 ;  /* 0x0000000000007941 */ /* 0x000fea0003800000 */
.L_x_1314:
[----:B0----5:R-:W0:Y:S01]  /*17190*/  SHFL.UP PT, R2, R0, 0x1, RZ ;  /* 0x0420000000027989 */ /* 0x021e2200000e00ff */
[C---:B------:R-:W-:Y:S02]  /*171a0*/  ISETP.NE.AND P0, PT, R28.reuse, RZ, PT ;  /* 0x000000ff1c00720c */ /* 0x040fe40003f05270 */
[----:B------:R-:W-:Y:S02]  /*171b0*/  ISETP.GE.U32.AND P1, PT, R28, 0x2, PT ;  /* 0x000000021c00780c */ /* 0x000fe40003f26070 */
        /* <DEDUP_REMOVED lines=23> */
.L_x_1312:
        /* <DEDUP_REMOVED lines=20> */
.L_x_1317:
        /* <DEDUP_REMOVED lines=59> */
.L_x_1313:
[----:B------:R-:W-:Y:S02]  /*17820*/  IMAD.MOV.U32 R17, RZ, RZ, RZ ;  /* 0x000000ffff117224 */ /* 0x000fe400078e00ff */
[----:B------:R-:W-:Y:S02]  /*17830*/  IMAD.U32 R16, RZ, RZ, UR6 ;  /* 0x00000006ff107e24 */ /* 0x000fe4000f8e00ff */
[----:B------:R-:W-:-:S07]  /*17840*/  IMAD.MOV.U32 R18, RZ, RZ, RZ ;  /* 0x000000ffff127224 */ /* 0x000fce00078e00ff */
.L_x_1318:
        /* <DEDUP_REMOVED lines=16> */
[----:B------:R-:W-:Y:S02]  /*17950*/  IMAD.MOV.U32 R22, RZ, RZ, RZ ;  /* 0x000000ffff167224 */ /* 0x000fe400078e00ff */
[----:B------:R-:W-:-:S07]  /*17960*/  IMAD.MOV.U32 R24, RZ, RZ, 0x1 ;  /* 0x00000001ff187424 */ /* 0x000fce00078e00ff */
.L_x_1419:
[----:B------:R-:W-:Y:S05]  /*17970*/  YIELD ;  /* 0x0000000000007946 */ /* 0x000fea0003800000 */
[----:B------:R-:W-:Y:S01]  /*17980*/  ULDC.64 UR4, c[0x0][0xa28] ;  /* 0x00028a0000047ab9 */ /* 0x000fe20000000a00 */
[----:B------:R-:W-:Y:S01]  /*17990*/  IMAD.MOV.U32 R8, RZ, RZ, RZ ;  /* 0x000000ffff087224 */ /* 0x000fe200078e00ff */
[----:B------:R-:W-:Y:S01]  /*179a0*/  ISETP.NE.U32.AND P0, PT, RZ, UR4, PT ;  /* 0x00000004ff007c0c */ /* 0x000fe2000bf05070 */
[----:B0-----:R-:W-:Y:S01]  /*179b0*/  IMAD.MOV.U32 R0, RZ, RZ, RZ ;  /* 0x000000ffff007224 */ /* 0x001fe200078e00ff */
[----:B------:R-:W-:Y:S01]  /*179c0*/  ULDC.64 UR8, c[0x0][0xa08] ;  /* 0x0002820000087ab9 */ /* 0x000fe20000000a00 */
[----:B------:R-:W-:Y:S01]  /*179d0*/  ULDC.64 UR10, c[0x0][0xa10] ;  /* 0x00028400000a7ab9 */ /* 0x000fe20000000a00 */
[----:B------:R-:W-:Y:S01]  /*179e0*/  ISETP.NE.AND.EX P0, PT, RZ, UR5, PT, P0 ;  /* 0x00000005ff007c0c */ /* 0x000fe2000bf05300 */
[----:B------:R-:W-:-:S12]  /*179f0*/  ULDC.64 UR4, c[0x0][0xa00] ;  /* 0x0002800000047ab9 */ /* 0x000fd80000000a00 */
[----:B--2---:R-:W0:Y:S01]  /*17a00*/  @P0 LDC.64 R2, c[0x0][0xa28] ;  /* 0x00028a00ff020b82 */ /* 0x004e220000000a00 */
[----:B------:R-:W-:-:S04]  /*17a10*/  ISETP.NE.U32.AND P2, PT, RZ, UR4, PT ;  /* 0x00000004ff007c0c */ /* 0x000fc8000bf45070 */
[----:B------:R-:W-:Y:S01]  /*17a20*/  ISETP.NE.AND.EX P2, PT, RZ, UR5, PT, P2 ;  /* 0x00000005ff007c0c */ /* 0x000fe2000bf45320 */
[----:B------:R-:W-:Y:S01]  /*17a30*/  ULDC.64 UR4, c[0x0][0xa18] ;  /* 0x0002860000047ab9 */ /* 0x000fe20000000a00 */
[----:B0-----:R-:W-:-:S05]  /*17a40*/  @P0 IMAD.WIDE R2, R19, 0x4, R2 ;  /* 0x0000000413020825 */ /* 0x001fca00078e0202 */
[----:B------:R0:W5:Y:S01]  /*17a50*/  @P0 LDG.E R8, desc[UR38][R2.64] ;  /* 0x0000002602080981 */ /* 0x000162000c1e1900 */
[----:B------:R-:W-:Y:S01]  /*17a60*/  ISETP.NE.U32.AND P0, PT, RZ, UR4, PT ;  /* 0x00000004ff007c0c */ /* 0x000fe2000bf05070 */
[----:B0-----:R-:W0:Y:S03]  /*17a70*/  LDC.64 R2, c[0x0][0xa00] ;  /* 0x00028000ff027b82 */ /* 0x001e260000000a00 */
[----:B------:R-:W-:-:S13]  /*17a80*/  ISETP.NE.AND.EX P0, PT, RZ, UR5, PT, P0 ;  /* 0x00000005ff007c0c */ /* 0x000fda000bf05300 */
[----:B------:R-:W2:Y:S01]  /*17a90*/  @P0 LDC.64 R4, c[0x0][0xa18] ;  /* 0x00028600ff040b82 */ /* 0x000ea20000000a00 */
[----:B0-----:R-:W-:-:S05]  /*17aa0*/  IMAD.WIDE R2, R19, 0x4, R2 ;  /* 0x0000000413027825 */ /* 0x001fca00078e0202 */
[----:B------:R-:W3:Y:S01]  /*17ab0*/  @P2 LDG.E R0, desc[UR38][R2.64] ;  /* 0x0000002602002981 */ /* 0x000ee2000c1e1900 */
[----:B------:R-:W-:Y:S02]  /*17ac0*/  ULDC UR4, c[0x0][0x288] ;  /* 0x0000a20000047ab9 */ /* 0x000fe40000000800 */
[----:B------:R-:W-:Y:S01]  /*17ad0*/  IMAD.U32 R7, RZ, RZ, UR4 ;  /* 0x00000004ff077e24 */ /* 0x000fe2000f8e00ff */
[----:B------:R-:W-:Y:S01]  /*17ae0*/  ULDC.64 UR4, c[0x0][0x3f8] ;  /* 0x0000fe0000047ab9 */ /* 0x000fe20000000a00 */
[----:B--2---:R-:W-:-:S05]  /*17af0*/  @P0 IMAD.WIDE R4, R19, 0x4, R4 ;  /* 0x0000000413040825 */ /* 0x004fca00078e0204 */
[----:B------:R0:W5:Y:S01]  /*17b00*/  @P0 LDG.E R7, desc[UR38][R4.64] ;  /* 0x0000002604070981 */ /* 0x000162000c1e1900 */
[----:B------:R-:W-:Y:S01]  /*17b10*/  UISETP.NE.U32.AND UP0, UPT, UR4, URZ, UPT ;  /* 0x0000003f0400728c */ /* 0x000fe2000bf05070 */
[----:B------:R-:W-:Y:S01]  /*17b20*/  ISETP.NE.U32.AND P1, PT, RZ, UR8, PT ;  /* 0x00000008ff007c0c */ /* 0x000fe2000bf25070 */
[----:B------:R-:W-:Y:S01]  /*17b30*/  ULDC UR6, c[0x0][0x338] ;  /* 0x0000ce0000067ab9 */ /* 0x000fe20000000800 */
[----:B------:R-:W-:Y:S01]  /*17b40*/  ULDC UR4, c[0x0][0x404] ;  /* 0x0001010000047ab9 */ /* 0x000fe20000000800 */
[----:B------:R-:W-:Y:S01]  /*17b50*/  UISETP.NE.AND.EX UP0, UPT, UR5, URZ, UPT, UP0 ;  /* 0x0000003f0500728c */ /* 0x000fe2000bf05300 */
[----:B------:R-:W-:Y:S01]  /*17b60*/  ISETP.NE.AND.EX P3, PT, RZ, UR9, PT, P1 ;  /* 0x00000009ff007c0c */ /* 0x000fe2000bf65310 */
[----:B------:R-:W-:Y:S01]  /*17b70*/  IMAD.U32 R6, RZ, RZ, UR6 ;  /* 0x00000006ff067e24 */ /* 0x000fe2000f8e00ff */
[----:B------:R-:W-:Y:S01]  /*17b80*/  ULDC UR5, c[0x0][0x2e0] ;  /* 0x0000b80000057ab9 */ /* 0x000fe20000000800 */
[----:B------:R-:W-:Y:S01]  /*17b90*/  USEL UR4, UR4, 0x1, UP0 ;  /* 0x0000000104047887 */ /* 0x000fe20008000000 */
[----:B------:R-:W-:-:S03]  /*17ba0*/  ISETP.NE.U32.AND P1, PT, RZ, UR10, PT ;  /* 0x0000000aff007c0c */ /* 0x000fc6000bf25070 */
[----:B------:R-:W-:Y:S01]  /*17bb0*/  UIMAD UR4, UR4, UR5, URZ ;  /* 0x00000005040472a4 */ /* 0x000fe2000f8e023f */
[----:B------:R-:W-:-:S05]  /*17bc0*/  ISETP.NE.AND.EX P1, PT, RZ, UR11, PT, P1 ;  /* 0x0000000bff007c0c */ /* 0x000fca000bf25310 */
[----:B------:R-:W-:Y:S01]  /*17bd0*/  IMAD.U32 R9, RZ, RZ, UR4 ;  /* 0x00000004ff097e24 */ /* 0x000fe2000f8e00ff */
[----:B---3--:R0:W-:Y:S01]  /*17be0*/  STL [R1+0x8], R0 ;  /* 0x0000080001007387 */ /* 0x0081e20000100800 */
[----:B------:R-:W-:Y:S06]  /*17bf0*/  @P0 BRA `(.L_x_1320) ;  /* 0x0000000000100947 */ /* 0x000fec0003800000 */
[----:B------:R-:W-:Y:S05]  /*17c00*/  @!P2 BRA `(.L_x_1320) ;  /* 0x00000000000ca947 */ /* 0x000fea0003800000 */
[----:B0-----:R-:W2:Y:S04]  /*17c10*/  LDG.E R0, desc[UR38][R2.64] ;  /* 0x0000002602007981 */ /* 0x001ea8000c1e1900 */
[----:B-----5:R-:W2:Y:S02]  /*17c20*/  LDG.E R7, desc[UR38][R2.64+0x4] ;  /* 0x0000042602077981 */ /* 0x020ea4000c1e1900 */
[----:B--2---:R-:W-:-:S07]  /*17c30*/  IMAD.IADD R7, R7, 0x1, -R0 ;  /* 0x0000000107077824 */ /* 0x004fce00078e0a00 */
.L_x_1320:
[----:B0-----:R-:W0:Y:S01]  /*17c40*/  LDC.64 R4, c[0x0][0xa08] ;  /* 0x00028200ff047b82 */ /* 0x001e220000000a00 */
[----:B------:R-:W-:Y:S01]  /*17c50*/  IMAD.MOV.U32 R23, RZ, RZ, RZ ;  /* 0x000000ffff177224 */ /* 0x000fe200078e00ff */
[----:B------:R-:W-:-:S06]  /*17c60*/  ULDC.64 UR4, c[0x0][0xa20] ;  /* 0x0002880000047ab9 */ /* 0x000fcc0000000a00 */
[----:B------:R-:W2:Y:S01]  /*17c70*/  LDC.64 R2, c[0x0][0xa10] ;  /* 0x00028400ff027b82 */ /* 0x000ea20000000a00 */
[----:B------:R-:W-:Y:S02]  /*17c80*/  IMAD.MOV.U32 R0, RZ, RZ, RZ ;  /* 0x000000ffff007224 */ /* 0x000fe400078e00ff */
[----:B0-----:R-:W-:-:S05]  /*17c90*/  IMAD.WIDE R4, R19, 0x4, R4 ;  /* 0x0000000413047825 */ /* 0x001fca00078e0204 */
[----:B------:R-:W3:Y:S01]  /*17ca0*/  @P3 LDG.E R23, desc[UR38][R4.64] ;  /* 0x0000002604173981 */ /* 0x000ee2000c1e1900 */
[----:B--2---:R-:W-:-:S05]  /*17cb0*/  IMAD.WIDE R2, R19, 0x4, R2 ;  /* 0x0000000413027825 */ /* 0x004fca00078e0202 */
[----:B------:R0:W5:Y:S01]  /*17cc0*/  @P1 LDG.E R0, desc[UR38][R2.64] ;  /* 0x0000002602001981 */ /* 0x000162000c1e1900 */
[----:B------:R-:W-:-:S04]  /*17cd0*/  ISETP.NE.U32.AND P0, PT, RZ, UR4, PT ;  /* 0x00000004ff007c0c */ /* 0x000fc8000bf05070 */
[----:B------:R-:W-:Y:S01]  /*17ce0*/  ISETP.NE.AND.EX P0, PT, RZ, UR5, PT, P0 ;  /* 0x00000005ff007c0c */ /* 0x000fe2000bf05300 */
[----:B---3-5:R-:W-:-:S12]  /*17cf0*/  IMAD.IADD R23, R23, 0x1, R8 ;  /* 0x0000000117177824 */ /* 0x028fd800078e0208 */
[----:B0-----:R-:W-:Y:S05]  /*17d00*/  @!P0 BRA `(.L_x_1321) ;  /* 0x0000000000108947 */ /* 0x001fea0003800000 */
[----:B------:R-:W0:Y:S02]  /*17d10*/  LDC.64 R4, c[0x0][0xa20] ;  /* 0x00028800ff047b82 */ /* 0x000e240000000a00 */
[----:B0-----:R-:W-:-:S05]  /*17d20*/  IMAD.WIDE R4, R19, 0x4, R4 ;  /* 0x0000000413047825 */ /* 0x001fca00078e0204 */
[----:B------:R0:W5:Y:S01]  /*17d30*/  LDG.E R9, desc[UR38][R4.64] ;  /* 0x0000002604097981 */ /* 0x000162000c1e1900 */
[----:B------:R-:W-:Y:S05]  /*17d40*/  BRA `(.L_x_1322) ;  /* 0x0000000000107947 */ /* 0x000fea0003800000 */
.L_x_1321:
[----:B------:R-:W-:Y:S05]  /*17d50*/  @!P3 BRA `(.L_x_1322) ;  /* 0x00000000000cb947 */ /* 0x000fea0003800000 */
[----:B------:R-:W2:Y:S04]  /*17d60*/  LDG.E R10, desc[UR38][R4.64] ;  /* 0x00000026040a7981 */ /* 0x000ea8000c1e1900 */
[----:B------:R-:W2:Y:S02]  /*17d70*/  LDG.E R9, desc[UR38][R4.64+0x4] ;  /* 0x0000042604097981 */ /* 0x000ea4000c1e1900 */
[----:B--2---:R-:W-:-:S07]  /*17d80*/  IMAD.IADD R9, R9, 0x1, -R10 ;  /* 0x0000000109097824 */ /* 0x004fce00078e0a0a */
.L_x_1322:
[----:B0-----:R-:W2:Y:S04]  /*17d90*/  @P1 LDG.E R5, desc[UR38][R2.64] ;  /* 0x0000002602051981 */ /* 0x001ea8000c1e1900 */
[----:B------:R-:W2:Y:S01]  /*17da0*/  @P1 LDG.E R4, desc[UR38][R2.64+0x4] ;  /* 0x0000042602041981 */ /* 0x000ea2000c1e1900 */
[----:B-----5:R-:W-:Y:S02]  /*17db0*/  IMAD.IADD R10, R9, 0x1, -R8 ;  /* 0x00000001090a7824 */ /* 0x020fe400078e0a08 */
[----:B------:R-:W-:-:S05]  /*17dc0*/  IMAD R14, R17, 0xc0, RZ ;  /* 0x000000c0110e7824 */ /* 0x000fca00078e02ff */
[----:B------:R-:W-:Y:S01]  /*17dd0*/  IADD3 R11, -R7, 0xc0, R14 ;  /* 0x000000c0070b7810 */ /* 0x000fe20007ffe10e */
[----:B--2---:R-:W-:Y:S02]  /*17de0*/  @P1 IMAD.IADD R6, R4, 0x1, -R5 ;  /* 0x0000000104061824 */ /* 0x004fe400078e0a05 */
[----:B------:R-:W0:Y:S02]  /*17df0*/  LDC.64 R4, c[0x0][0x9e0] ;  /* 0x00027800ff047b82 */ /* 0x000e240000000a00 */
[----:B------:R-:W-:-:S04]  /*17e00*/  IMAD.IADD R12, R10, 0x1, R6 ;  /* 0x000000010a0c7824 */ /* 0x000fc800078e0206 */
[C---:B------:R-:W-:Y:S02]  /*17e10*/  VIADD R8, R12.reuse, 0x7f ;  /* 0x0000007f0c087836 */ /* 0x040fe40000000000 */
[----:B------:R-:W-:-:S03]  /*17e20*/  IMAD.IADD R2, R12, 0x1, R11 ;  /* 0x000000010c027824 */ /* 0x000fc600078e020b */
[----:B------:R-:W-:-:S04]  /*17e30*/  SHF.R.S32.HI R9, RZ, 0x1f, R8 ;  /* 0x0000001fff097819 */ /* 0x000fc80000011408 */
[----:B------:R-:W-:-:S04]  /*17e40*/  LEA.HI R9, R9, R8, RZ, 0x7 ;  /* 0x0000000809097211 */ /* 0x000fc800078f38ff */
[----:B------:R-:W-:Y:S02]  /*17e50*/  SHF.R.S32.HI R3, RZ, 0x7, R9 ;  /* 0x00000007ff037819 */ /* 0x000fe40000011409 */
[----:B0-----:R-:W-:Y:S01]  /*17e60*/  ISETP.GE.AND P2, PT, R5, 0x1, PT ;  /* 0x000000010500780c */ /* 0x001fe20003f46270 */
[----:B------:R-:W-:-:S12]  /*17e70*/  IMAD.IADD R11, R2, 0x1, R4 ;  /* 0x00000001020b7824 */ /* 0x000fd800078e0204 */
        /* <DEDUP_REMOVED lines=12> */
.L_x_1325:
[----:B------:R-:W-:-:S13]  /*17f40*/  ISETP.NE.AND P0, PT, R5, 0x1, PT ;  /* 0x000000010500780c */ /* 0x000fda0003f05270 */
[----:B------:R-:W0:Y:S02]  /*17f50*/  @P0 LDC.64 R8, c[0x0][0x9e8] ;  /* 0x00027a00ff080b82 */ /* 0x000e240000000a00 */
[----:B0-----:R-:W-:-:S05]  /*17f60*/  @P0 IMAD.HI.U32 R8, R4, R8, RZ ;  /* 0x0000000804080227 */ /* 0x001fca00078e00ff */
[----:B------:R-:W-:-:S07]  /*17f70*/  @P0 SHF.R.U32.HI R4, RZ, R9, R8 ;  /* 0x00000009ff040219 */ /* 0x000fce0000011608 */
.L_x_1326:
[----:B------:R-:W-:Y:S05]  /*17f80*/  BSYNC B0 ;  /* 0x0000000000007941 */ /* 0x000fea0003800000 */
.L_x_1324:
[----:B------:R-:W-:-:S05]  /*17f90*/  IMAD R4, R4, R5, R5 ;  /* 0x0000000504047224 */ /* 0x000fca00078e0205 */
[----:B------:R-:W-:-:S07]  /*17fa0*/  VIMNMX R11, R11, R4, PT ;  /* 0x000000040b0b7248 */ /* 0x000fce0003fe0100 */
.L_x_1323:
        /* <DEDUP_REMOVED lines=15> */
.L_x_1329:
[----:B------:R-:W-:-:S13]  /*180a0*/  ISETP.NE.AND P0, PT, R5, 0x1, PT ;  /* 0x000000010500780c */ /* 0x000fda0003f05270 */
[----:B------:R-:W0:Y:S02]  /*180b0*/  @P0 LDC.64 R8, c[0x0][0x9e8] ;  /* 0x00027a00ff080b82 */ /* 0x000e240000000a00 */
[----:B0-----:R-:W-:-:S04]  /*180c0*/  @P0 IMAD.HI.U32 R12, R4, R8, RZ ;  /* 0x00000008040c0227 */ /* 0x001fc800078e00ff */
[----:B------:R-:W-:Y:S01]  /*180d0*/  IMAD.MOV.U32 R8, RZ, RZ, R4 ;  /* 0x000000ffff087224 */ /* 0x000fe200078e0004 */
[----:B------:R-:W-:-:S07]  /*180e0*/  @P0 SHF.R.U32.HI R8, RZ, R9, R12 ;  /* 0x00000009ff080219 */ /* 0x000fce000001160c */
.L_x_1330:
[----:B------:R-:W-:Y:S05]  /*180f0*/  BSYNC B0 ;  /* 0x0000000000007941 */ /* 0x000fea0003800000 */
.L_x_1328:
[----:B------:R-:W-:-:S05]  /*18100*/  IMAD R8, R8, R5, RZ ;  /* 0x0000000508087224 */ /* 0x000fca00078e02ff */
[----:B------:R-:W-:-:S07]  /*18110*/  VIMNMX R7, R7, R8, !PT ;  /* 0x0000000807077248 */ /* 0x000fce0007fe0100 */
.L_x_1327:
[----:B------:R-:W-:Y:S01]  /*18120*/  VIADD R11, R11, 0x7f ;  /* 0x0000007f0b0b7836 */ /* 0x000fe20000000000 */
[----:B------:R-:W-:Y:S01]  /*18130*/  SHF.R.S32.HI R12, RZ, 0x1f, R7 ;  /* 0x0000001fff0c7819 */ /* 0x000fe20000011407 */
[----:B------:R-:W-:Y:S01]  /*18140*/  BSSY B0, `(.L_x_1331) ;  /* 0x00000b0000007945 */ /* 0x000fe20003800000 */
[----:B------:R-:W-:Y:S02]  /*18150*/  PLOP3.LUT P2, PT, PT, PT, PT, 0x80, 0x0 ;  /* 0x000000000000781c */ /* 0x000fe40003f4f070 */
[----:B------:R-:W-:Y:S02]  /*18160*/  SHF.R.S32.HI R8, RZ, 0x1f, R11 ;  /* 0x0000001fff087819 */ /* 0x000fe4000001140b */
[----:B------:R-:W-:Y:S02]  /*18170*/  LEA.HI R12, R12, R7, RZ, 0x7 ;  /* 0x000000070c0c7211 */ /* 0x000fe400078f38ff */
[----:B------:R-:W-:Y:S02]  /*18180*/  LEA.HI R8, R8, R11, RZ, 0x7 ;  /* 0x0000000b08087211 */ /* 0x000fe400078f38ff */
[----:B------:R-:W-:-:S02]  /*18190*/  SHF.R.S32.HI R12, RZ, 0x7, R12 ;  /* 0x00000007ff0c7819 */ /* 0x000fc4000001140c */
[----:B------:R-:W-:Y:S02]  /*181a0*/  SHF.R.S32.HI R8, RZ, 0x7, R8 ;  /* 0x00000007ff087819 */ /* 0x000fe40000011408 */
[----:B------:R-:W-:Y:S02]  /*181b0*/  VIMNMX R5, RZ, R12, !PT ;  /* 0x0000000cff057248 */ /* 0x000fe40007fe0100 */
[----:B------:R-:W-:-:S03]  /*181c0*/  VIMNMX R7, R3, R8, PT ;  /* 0x0000000803077248 */ /* 0x000fc60003fe0100 */
[--C-:B------:R-:W-:Y:S02]  /*181d0*/  IMAD R5, R5, 0x80, -R10.reuse ;  /* 0x0000008005057824 */ /* 0x100fe400078e0a0a */
[----:B------:R-:W-:-:S03]  /*181e0*/  IMAD R7, R7, 0x80, -R10 ;  /* 0x0000008007077824 */ /* 0x000fc600078e0a0a */
[----:B------:R-:W-:Y:S02]  /*181f0*/  VIMNMX R5, RZ, R5, !PT ;  /* 0x00000005ff057248 */ /* 0x000fe40007fe0100 */
[----:B------:R-:W-:-:S04]  /*18200*/  VIMNMX R6, R7, R6, PT ;  /* 0x0000000607067248 */ /* 0x000fc80003fe0100 */
[----:B------:R-:W-:-:S13]  /*18210*/  ISETP.GT.AND P0, PT, R6, R5, PT ;  /* 0x000000050600720c */ /* 0x000fda0003f04270 */
[----:B------:R-:W-:Y:S01]  /*18220*/  @P0 VIADD R7, R6, 0x7f ;  /* 0x0000007f06070836 */ /* 0x000fe20000000000 */
[----:B------:R-:W-:-:S04]  /*18230*/  SHF.R.U32.HI R6, RZ, 0x7, R5 ;  /* 0x00000007ff067819 */ /* 0x000fc80000011605 */
[----:B------:R-:W-:-:S04]  /*18240*/  @P0 SHF.R.S32.HI R8, RZ, 0x1f, R7 ;  /* 0x0000001fff080819 */ /* 0x000fc80000011407 */
[----:B------:R-:W-:Y:S01]  /*18250*/  @P0 LEA.HI R8, R8, R7, RZ, 0x7 ;  /* 0x0000000708080211 */ /* 0x000fe200078f38ff */
[----:B------:R-:W-:-:S03]  /*18260*/  IMAD.MOV.U32 R7, RZ, RZ, R6 ;  /* 0x000000ffff077224 */ /* 0x000fc600078e0006 */
[----:B------:R-:W-:-:S04]  /*18270*/  @P0 SHF.R.S32.HI R7, RZ, 0x7, R8 ;  /* 0x00000007ff070819 */ /* 0x000fc80000011408 */
[----:B------:R-:W-:-:S13]  /*18280*/  ISETP.GT.AND P0, PT, R7, R6, PT ;  /* 0x000000060700720c */ /* 0x000fda0003f04270 */
[----:B------:R-:W-:Y:S05]  /*18290*/  @!P0 BRA `(.L_x_1332) ;  /* 0x0000000800688947 */ /* 0x000fea0003800000 */
[----:B------:R-:W0:Y:S01]  /*182a0*/  LDC R5, c[0x0][0x428] ;  /* 0x00010a00ff057b82 */ /* 0x000e220000000800 */
[----:B------:R-:W-:Y:S01]  /*182b0*/  UMOV UR4, 0xffffffff ;  /* 0xffffffff00047882 */ /* 0x000fe20000000000 */
[----:B------:R-:W-:Y:S02]  /*182c0*/  SEL R10, R19, RZ, !P1 ;  /* 0x000000ff130a7207 */ /* 0x000fe40004800000 */
[----:B0-----:R-:W-:-:S13]  /*182d0*/  ISETP.NE.AND P0, PT, R5, 0x1, PT ;  /* 0x000000010500780c */ /* 0x001fda0003f05270 */
[----:B------:R-:W0:Y:S08]  /*182e0*/  @P0 LDC R5, c[0x0][0x42c] ;  /* 0x00010b00ff050b82 */ /* 0x000e300000000800 */
[----:B------:R-:W2:Y:S01]  /*182f0*/  @P0 LDC R9, c[0x0][0x430] ;  /* 0x00010c00ff090b82 */ /* 0x000ea20000000800 */
[----:B0-----:R-:W-:-:S04]  /*18300*/  @P0 IMAD.HI.U32 R8, R18, R5, RZ ;  /* 0x0000000512080227 */ /* 0x001fc800078e00ff */
[----:B------:R-:W-:Y:S01]  /*18310*/  IMAD.MOV.U32 R5, RZ, RZ, R18 ;  /* 0x000000ffff057224 */ /* 0x000fe200078e0012 */
[----:B--2---:R-:W-:Y:S01]  /*18320*/  @P0 SHF.R.U32.HI R5, RZ, R9, R8 ;  /* 0x00000009ff050219 */ /* 0x004fe20000011608 */
[----:B------:R-:W-:Y:S06]  /*18330*/  BRA.DIV UR4, `(.L_x_1333) ;  /* 0x0000004e04707947 */ /* 0x000fec000b800000 */
.L_x_1489:
[----:B------:R-:W-:-:S03]  /*18340*/  UMOV UR4, 0xffffffff ;  /* 0xffffffff00047882 */ /* 0x000fc60000000000 */
[----:B------:R-:W-:Y:S05]  /*18350*/  BRA.DIV UR4, `(.L_x_1334) ;  /* 0x0000004e04987947 */ /* 0x000fea000b800000 */
[----:B------:R-:W-:-:S13]  /*18360*/  ELECT P6, URZ, PT ;  /* 0x00000000003f782f */ /* 0x000fda00038c0000 */
.L_x_1492:
        /* <DEDUP_REMOVED lines=12> */
.L_x_1493:
[----:B------:R-:W-:Y:S05]  /*18430*/  BSYNC B1 ;  /* 0x0000000000017941 */ /* 0x000fea0003800000 */
.L_x_1335:
[----:B------:R-:W-:Y:S04]  /*18440*/  BSSY B1, `(.L_x_1337) ;  /* 0x0000037000017945 */ /* 0x000fe80003800000 */
[----:B------:R-:W-:Y:S05]  /*18450*/  @!P6 BRA `(.L_x_1338) ;  /* 0x0000000000d4e947 */ /* 0x000fea0003800000 */
[----:B0-----:R-:W-:Y:S01]  /*18460*/  IMAD R9, R25, 0x8, R8 ;  /* 0x0000000819097824 */ /* 0x001fe200078e0208 */
[----:B------:R-:W-:-:S04]  /*18470*/  SHF.L.U32 R12, R26, 0x1f, RZ ;  /* 0x0000001f1a0c7819 */ /* 0x000fc800000006ff */
[----:B------:R-:W0:Y:S02]  /*18480*/  SYNCS.PHASECHK.TRANS64.TRYWAIT P0, [R9+URZ+0x168a0], R12 ;  /* 0x0168a00c090075a7 */ /* 0x000e24000800017f */
[----:B0-----:R-:W-:Y:S05]  /*18490*/  @!P0 BRA `(.L_x_1339) ;  /* 0x0000004c007c8947 */ /* 0x001fea0003800000 */
.L_x_1494:
        /* <DEDUP_REMOVED lines=9> */
.L_x_1340:
[----:B------:R-:W-:Y:S01]  /*18530*/  IMAD R11, R25, 0x4000, R8 ;  /* 0x00004000190b7824 */ /* 0x000fe200078e0208 */
[----:B------:R-:W-:Y:S01]  /*18540*/  R2UR UR9, R9 ;  /* 0x00000000090972ca */ /* 0x000fe200000e0000 */
[----:B------:R-:W-:Y:S01]  /*18550*/  UIADD3 UR4, UP0, UR40, 0x570, URZ ;  /* 0x0000057028047890 */ /* 0x000fe2000ff1e03f */
[----:B------:R-:W-:Y:S01]  /*18560*/  R2UR UR12, R5 ;  /* 0x00000000050c72ca */ /* 0x000fe200000e0000 */
[----:B------:R-:W-:Y:S01]  /*18570*/  UMOV UR6, 0x0 ;  /* 0x0000000000067882 */ /* 0x000fe20000000000 */
[----:B------:R-:W-:Y:S01]  /*18580*/  R2UR UR8, R11 ;  /* 0x000000000b0872ca */ /* 0x000fe200000e0000 */
[----:B------:R-:W-:Y:S01]  /*18590*/  IMAD R11, R7, 0x80, R0 ;  /* 0x00000080070b7824 */ /* 0x000fe200078e0200 */
[----:B------:R-:W-:Y:S01]  /*185a0*/  R2UR UR13, R10 ;  /* 0x000000000a0d72ca */ /* 0x000fe200000e0000 */
[----:B------:R-:W-:Y:S02]  /*185b0*/  UIADD3.X UR5, URZ, UR41, URZ, UP0, !UPT ;  /* 0x000000293f057290 */ /* 0x000fe400087fe43f */
[----:B------:R-:W-:Y:S01]  /*185c0*/  VIADD R11, R11, 0xffffff80 ;  /* 0xffffff800b0b7836 */ /* 0x000fe20000000000 */
[----:B------:R-:W-:Y:S01]  /*185d0*/  UMOV UR7, 0x12f00000 ;  /* 0x12f0000000077882 */ /* 0x000fe20000000000 */
[----:B------:R-:W-:-:S02]  /*185e0*/  UMOV UR10, URZ ;  /* 0x0000003f000a7c82 */ /* 0x000fc40008000000 */
[----:B------:R-:W-:Y:S01]  /*185f0*/  UIADD3 UR9, UR9, 0x16890, URZ ;  /* 0x0001689009097890 */ /* 0x000fe2000fffe03f */
[----:B------:R-:W-:-:S03]  /*18600*/  R2UR UR11, R11 ;  /* 0x000000000b0b72ca */ /* 0x000fc600000e0000 */
[----:B------:R-:W-:-:S10]  /*18610*/  UIADD3 UR8, UR8, 0xe400, URZ ;  /* 0x0000e40008087890 */ /* 0x000fd4000fffe03f */
[----:B------:R3:W-:Y:S01]  /*18620*/  UTMALDG.4D [UR8], [UR4], desc[UR6] ;  /* 0x00000608040075b4 */ /* 0x0007e20008019000 */
[----:B------:R-:W4:Y:S02]  /*18630*/  SYNCS.PHASECHK.TRANS64.TRYWAIT P0, [R9+URZ+0x168c0], R12 ;  /* 0x0168c00c090075a7 */ /* 0x000f24000800017f */
[----:B---34-:R-:W-:Y:S05]  /*18640*/  @!P0 BRA `(.L_x_1341) ;  /* 0x0000004c00248947 */ /* 0x018fea0003800000 */
.L_x_1495:
[----:B------:R-:W-:Y:S01]  /*18650*/  IMAD.SHL.U32 R13, R25, 0x2000, RZ ;  /* 0x00002000190d7824 */ /* 0x000fe200078e00ff */
[----:B------:R-:W-:Y:S06]  /*18660*/  @P1 BRA `(.L_x_1342) ;  /* 0x0000000000141947 */ /* 0x000fec0003800000 */
[----:B------:R-:W-:Y:S01]  /*18670*/  ISETP.NE.AND P0, PT, R28, RZ, PT ;  /* 0x000000ff1c00720c */ /* 0x000fe20003f05270 */
[----:B0--3--:R-:W-:-:S04]  /*18680*/  IMAD.MOV.U32 R12, RZ, RZ, 0x4000 ;  /* 0x00004000ff0c7424 */ /* 0x009fc800078e00ff */
[----:B------:R4:W-:Y:S08]  /*18690*/  SYNCS.ARRIVE.TRANS64 RZ, [R9+URZ+0x168b0], R12 ;  /* 0x0168b00c09ff79a7 */ /* 0x0009f0000800003f */
[----:B------:R-:W-:Y:S05]  /*186a0*/  @!P0 BRA `(.L_x_1342) ;  /* 0x0000000000048947 */ /* 0x000fea0003800000 */
[----:B------:R-:W-:Y:S01]  /*186b0*/  BPT.TRAP 0x1 ;  /* 0x000000040000795c */ /* 0x000fe20000300000 */
.L_x_1342:
        /* <DEDUP_REMOVED lines=11> */
[----:B------:R-:W-:-:S04]  /*18770*/  UIADD3 UR9, UR9, 0x168b0, URZ ;  /* 0x000168b009097890 */ /* 0x000fc8000fffe03f */
[----:B------:R-:W-:-:S09]  /*18780*/  UIADD3 UR8, UR8, 0x400, URZ ;  /* 0x0000040008087890 */ /* 0x000fd2000fffe03f */
[----:B------:R0:W-:Y:S02]  /*18790*/  UTMALDG.4D [UR8], [UR4], desc[UR6] ;  /* 0x00000608040075b4 */ /* 0x0001e40008019000 */
[----:B0-----:R-:W-:Y:S01]  /*187a0*/  NOP ;  /* 0x0000000000007918 */ /* 0x001fe20000000000 */
.L_x_1338:
[----:B------:R-:W-:Y:S05]  /*187b0*/  BSYNC B1 ;  /* 0x0000000000017941 */ /* 0x000fea0003800000 */
.L_x_1337:
[----:B------:R-:W-:Y:S01]  /*187c0*/  VIADD R25, R25, 0x1 ;  /* 0x0000000119197836 */ /* 0x000fe20000000000 */
[----:B------:R-:W-:Y:S01]  /*187d0*/  PLOP3.LUT P2, PT, PT, PT, PT, 0x8, 0x0 ;  /* 0x000000000000781c */ /* 0x000fe20003f4e170 */
[----:B------:R-:W-:-:S03]  /*187e0*/  VIADD R7, R7, 0xfffffffe ;  /* 0xfffffffe07077836 */ /* 0x000fc60000000000 */
[----:B------:R-:W-:-:S04]  /*187f0*/  ISETP.NE.AND P0, PT, R25, 0x2, PT ;  /* 0x000000021900780c */ /* 0x000fc80003f05270 */
[----:B------:R-:W-:Y:S02]  /*18800*/  SEL R25, R25, RZ, P0 ;  /* 0x000000ff19197207 */ /* 0x000fe40000000000 */
[----:B0-234-:R-:W-:Y:S02]  /*18810*/  SEL R9, RZ, 0x1, P0 ;  /* 0x00000001ff097807 */ /* 0x01dfe40000000000 */
[----:B------:R-:W-:Y:S02]  /*18820*/  ISETP.GE.AND P0, PT, R7, R6, PT ;  /* 0x000000060700720c */ /* 0x000fe40003f06270 */
[----:B------:R-:W-:-:S11]  /*18830*/  LOP3.LUT R26, R26, R9, RZ, 0x3c, !PT ;  /* 0x000000091a1a7212 */ /* 0x000fd600078e3cff */
[----:B------:R-:W-:Y:S05]  /*18840*/  @!P0 BRA `(.L_x_1332) ;  /* 0x0000000000fc8947 */ /* 0x000fea0003800000 */
.L_x_1349:
[----:B------:R-:W-:Y:S05]  /*18850*/  YIELD ;  /* 0x0000000000007946 */ /* 0x000fea0003800000 */
[----:B------:R-:W-:Y:S04]  /*18860*/  BSSY B1, `(.L_x_1343) ;  /* 0x0000034000017945 */ /* 0x000fe80003800000 */
[----:B------:R-:W-:Y:S05]  /*18870*/  @!P6 BRA `(.L_x_1344) ;  /* 0x0000000000c8e947 */ /* 0x000fea0003800000 */
[----:B------:R-:W-:Y:S01]  /*18880*/  IMAD R12, R25, 0x8, R8 ;  /* 0x00000008190c7824 */ /* 0x000fe200078e0208 */
[----:B------:R-:W-:-:S04]  /*18890*/  SHF.L.U32 R9, R26, 0x1f, RZ ;  /* 0x0000001f1a097819 */ /* 0x000fc800000006ff */
[----:B------:R-:W0:Y:S02]  /*188a0*/  SYNCS.PHASECHK.TRANS64.TRYWAIT P0, [R12+URZ+0x168a0], R9 ;  /* 0x0168a0090c0075a7 */ /* 0x000e24000800017f */
[----:B0-----:R-:W-:Y:S05]  /*188b0*/  @!P0 BRA `(.L_x_1345) ;  /* 0x00000048009c8947 */ /* 0x001fea0003800000 */
.L_x_1496:
        /* <DEDUP_REMOVED lines=9> */
.L_x_1346:
[----:B--2---:R-:W-:Y:S01]  /*18950*/  IMAD R11, R25, 0x4000, R8 ;  /* 0x00004000190b7824 */ /* 0x004fe200078e0208 */
        /* <DEDUP_REMOVED lines=16> */
.L_x_1497:
[----:B------:R-:W-:Y:S05]  /*18a60*/  @P0 BRA `(.L_x_1348) ;  /* 0x0000000000140947 */ /* 0x000fea0003800000 */
[----:B------:R-:W-:Y:S01]  /*18a70*/  ISETP.NE.AND P1, PT, R28, RZ, PT ;  /* 0x000000ff1c00720c */ /* 0x000fe20003f25270 */
[----:B0-2---:R-:W-:-:S04]  /*18a80*/  IMAD.MOV.U32 R9, RZ, RZ, 0x4000 ;  /* 0x00004000ff097424 */ /* 0x005fc800078e00ff */
[----:B------:R3:W-:Y:S08]  /*18a90*/  SYNCS.ARRIVE.TRANS64 RZ, [R12+URZ+0x168b0], R9 ;  /* 0x0168b0090cff79a7 */ /* 0x0007f0000800003f */
[----:B------:R-:W-:Y:S05]  /*18aa0*/  @!P1 BRA `(.L_x_1348) ;  /* 0x0000000000049947 */ /* 0x000fea0003800000 */
[----:B------:R-:W-:Y:S01]  /*18ab0*/  BPT.TRAP 0x1 ;  /* 0x000000040000795c */ /* 0x000fe20000300000 */
.L_x_1348:
        /* <DEDUP_REMOVED lines=14> */
.L_x_1344:
[----:B------:R-:W-:Y:S05]  /*18ba0*/  BSYNC B1 ;  /* 0x0000000000017941 */ /* 0x000fea0003800000 */
.L_x_1343:
[----:B------:R-:W-:-:S05]  /*18bb0*/  VIADD R25, R25, 0x1 ;  /* 0x0000000119197836 */ /* 0x000fca0000000000 */
[----:B------:R-:W-:-:S04]  /*18bc0*/  ISETP.NE.AND P0, PT, R25, 0x2, PT ;  /* 0x000000021900780c */ /* 0x000fc80003f05270 */
[----:B0-23--:R-:W-:Y:S02]  /*18bd0*/  SEL R9, RZ, 0x1, P0 ;  /* 0x00000001ff097807 */ /* 0x00dfe40000000000 */
[----:B------:R-:W-:Y:S02]  /*18be0*/  SEL R25, R25, RZ, P0 ;  /* 0x000000ff19197207 */ /* 0x000fe40000000000 */
[C---:B------:R-:W-:Y:S02]  /*18bf0*/  ISETP.GT.AND P0, PT, R7.reuse, R6, PT ;  /* 0x000000060700720c */ /* 0x040fe40003f04270 */
[----:B------:R-:W-:Y:S01]  /*18c00*/  LOP3.LUT R26, R26, R9, RZ, 0x3c, !PT ;  /* 0x000000091a1a7212 */ /* 0x000fe200078e3cff */
[----:B------:R-:W-:-:S04]  /*18c10*/  VIADD R9, R7, 0xffffffff ;  /* 0xffffffff07097836 */ /* 0x000fc80000000000 */
[----:B------:R-:W-:-:S06]  /*18c20*/  IMAD.MOV.U32 R7, RZ, RZ, R9 ;  /* 0x000000ffff077224 */ /* 0x000fcc00078e0009 */
[----:B------:R-:W-:Y:S05]  /*18c30*/  @P0 BRA `(.L_x_1349) ;  /* 0xfffffffc00040947 */ /* 0x000fea000383ffff */
.L_x_1332:
[----:B------:R-:W-:Y:S05]  /*18c40*/  BSYNC B0 ;  /* 0x0000000000007941 */ /* 0x000fea0003800000 */
.L_x_1331:
[----:B------:R-:W0:Y:S01]  /*18c50*/  LDC.64 R6, c[0x0][0x9e0] ;  /* 0x00027800ff067b82 */ /* 0x000e220000000a00 */
[----:B------:R-:W-:Y:S07]  /*18c60*/  @!P2 WARPSYNC.ALL ;  /* 0x000000000000a948 */ /* 0x000fee0003800000 */
[----:B------:R-:W-:Y:S01]  /*18c70*/  @!P2 BAR.SYNC.DEFER_BLOCKING 0xc, 0x1a0 ;  /* 0x030680000000ab1d */ /* 0x000fe20000010000 */
        /* <DEDUP_REMOVED lines=14> */
.L_x_1352:
[----:B------:R-:W-:-:S13]  /*18d60*/  ISETP.NE.AND P1, PT, R7, 0x1, PT ;  /* 0x000000010700780c */ /* 0x000fda0003f25270 */
[----:B------:R-:W0:Y:S02]  /*18d70*/  @P1 LDC.64 R8, c[0x0][0x9e8] ;  /* 0x00027a00ff081b82 */ /* 0x000e240000000a00 */
[----:B0-----:R-:W-:-:S05]  /*18d80*/  @P1 IMAD.HI.U32 R8, R0, R8, RZ ;  /* 0x0000000800081227 */ /* 0x001fca00078e00ff */
[----:B------:R-:W-:-:S07]  /*18d90*/  @P1 SHF.R.U32.HI R0, RZ, R9, R8 ;  /* 0x00000009ff001219 */ /* 0x000fce0000011608 */
.L_x_1353:
[----:B------:R-:W-:Y:S05]  /*18da0*/  BSYNC B0 ;  /* 0x0000000000007941 */ /* 0x000fea0003800000 */
.L_x_1351:
[----:B------:R-:W-:-:S05]  /*18db0*/  IMAD R5, R0, R7, R7 ;  /* 0x0000000700057224 */ /* 0x000fca00078e0207 */
[----:B------:R-:W-:-:S07]  /*18dc0*/  VIMNMX R6, R6, R5, PT ;  /* 0x0000000506067248 */ /* 0x000fce0003fe0100 */
.L_x_1350:
[----:B------:R-:W-:Y:S01]  /*18dd0*/  VIADD R6, R6, 0x7f ;  /* 0x0000007f06067836 */ /* 0x000fe20000000000 */
[----:B------:R-:W-:-:S04]  /*18de0*/  ULDC UR4, c[0x0][0x9dc] ;  /* 0x0002770000047ab9 */ /* 0x000fc80000000800 */
[----:B------:R-:W-:-:S04]  /*18df0*/  SHF.R.S32.HI R5, RZ, 0x1f, R6 ;  /* 0x0000001fff057819 */ /* 0x000fc80000011406 */
[----:B------:R-:W-:-:S04]  /*18e00*/  LEA.HI R5, R5, R6, RZ, 0x7 ;  /* 0x0000000605057211 */ /* 0x000fc800078f38ff */
[----:B------:R-:W-:-:S04]  /*18e10*/  SHF.R.S32.HI R0, RZ, 0x7, R5 ;  /* 0x00000007ff007819 */ /* 0x000fc80000011405 */
[----:B------:R-:W-:Y:S01]  /*18e20*/  VIMNMX R8, R3, R0, PT ;  /* 0x0000000003087248 */ /* 0x000fe20003fe0100 */
[----:B------:R-:W-:-:S04]  /*18e30*/  VIADD R0, R4, -UR4 ;  /* 0x8000000404007c36 */ /* 0x000fc80008000000 */
[----:B------:R0:W-:Y:S01]  /*18e40*/  STL [R1], R8 ;  /* 0x0000000801007387 */ /* 0x0001e20000100800 */
[----:B------:R-:W-:Y:S05]  /*18e50*/  @!P0 BRA `(.L_x_1354) ;  /* 0x0000000000448947 */ /* 0x000fea0003800000 */
[----:B------:R-:W-:Y:S01]  /*18e60*/  ISETP.GT.AND P0, PT, R4, -0x1, PT ;  /* 0xffffffff0400780c */ /* 0x000fe20003f04270 */
[----:B------:R-:W-:-:S12]  /*18e70*/  BSSY B0, `(.L_x_1355) ;  /* 0x000000d000007945 */ /* 0x000fd80003800000 */
[----:B------:R-:W-:Y:S05]  /*18e80*/  @P0 BRA `(.L_x_1356) ;  /* 0x00000000001c0947 */ /* 0x000fea0003800000 */
[----:B------:R-:W-:Y:S02]  /*18e90*/  ISETP.NE.AND P0, PT, R7, 0x1, PT ;  /* 0x000000010700780c */ /* 0x000fe40003f05270 */
[----:B------:R-:W-:-:S11]  /*18ea0*/  LOP3.LUT R5, RZ, R4, RZ, 0x33, !PT ;  /* 0x00000004ff057212 */ /* 0x000fd600078e33ff */
[----:B------:R-:W2:Y:S02]  /*18eb0*/  @P0 LDC.64 R2, c[0x0][0x9e8] ;  /* 0x00027a00ff020b82 */ /* 0x000ea40000000a00 */
[----:B--2---:R-:W-:-:S05]  /*18ec0*/  @P0 IMAD.HI.U32 R2, R5, R2, RZ ;  /* 0x0000000205020227 */ /* 0x004fca00078e00ff */
[----:B------:R-:W-:-:S04]  /*18ed0*/  @P0 SHF.R.U32.HI R5, RZ, R3, R2 ;  /* 0x00000003ff050219 */ /* 0x000fc80000011602 */
[----:B------:R-:W-:Y:S01]  /*18ee0*/  LOP3.LUT R4, RZ, R5, RZ, 0x33, !PT ;  /* 0x00000005ff047212 */ /* 0x000fe200078e33ff */
[----:B------:R-:W-:Y:S06]  /*18ef0*/  BRA `(.L_x_1357) ;  /* 0x0000000000107947 */ /* 0x000fec0003800000 */
.L_x_1356:
[----:B------:R-:W-:-:S13]  /*18f00*/  ISETP.NE.AND P0, PT, R7, 0x1, PT ;  /* 0x000000010700780c */ /* 0x000fda0003f05270 */
[----:B------:R-:W2:Y:S02]  /*18f10*/  @P0 LDC.64 R2, c[0x0][0x9e8] ;  /* 0x00027a00ff020b82 */ /* 0x000ea40000000a00 */
[----:B--2---:R-:W-:-:S05]  /*18f20*/  @P0 IMAD.HI.U32 R2, R4, R2, RZ ;  /* 0x0000000204020227 */ /* 0x004fca00078e00ff */
[----:B------:R-:W-:-:S07]  /*18f30*/  @P0 SHF.R.U32.HI R4, RZ, R3, R2 ;  /* 0x00000003ff040219 */ /* 0x000fce0000011602 */
.L_x_1357:
[----:B------:R-:W-:Y:S05]  /*18f40*/  BSYNC B0 ;  /* 0x0000000000007941 */ /* 0x000fea0003800000 */
.L_x_1355:
[----:B------:R-:W-:-:S05]  /*18f50*/  IMAD R7, R4, R7, RZ ;  /* 0x0000000704077224 */ /* 0x000fca00078e02ff */
[----:B------:R-:W-:-:S07]  /*18f60*/  VIMNMX R0, R0, R7, !PT ;  /* 0x0000000700007248 */ /* 0x000fce0007fe0100 */
.L_x_1354:
        /* <DEDUP_REMOVED lines=9> */
[----:B------:R-:W2:Y:S01]  /*19000*/  S2R R7, SR_LANEID ;  /* 0x0000000000077919 */ /* 0x000ea20000000000 */
[----:B------:R-:W-:Y:S01]  /*19010*/  VOTEU.ANY UR4, UPT, PT ;  /* 0x0000000000047886 */ /* 0x000fe200038e0100 */
[----:B------:R-:W3:Y:S01]  /*19020*/  LDC.64 R2, c[0x0][0xc38] ;  /* 0x00030e00ff027b82 */ /* 0x000ee20000000a00 */
[----:B------:R-:W2:Y:S08]  /*19030*/  FLO.U32 R0, UR4 ;  /* 0x0000000400007d00 */ /* 0x000eb000080e0000 */
[----:B------:R-:W3:Y:S01]  /*19040*/  POPC R5, UR4 ;  /* 0x0000000400057d09 */ /* 0x000ee20008000000 */
[----:B--2---:R-:W-:-:S13]  /*19050*/  ISETP.EQ.U32.AND P0, PT, R0, R7, PT ;  /* 0x000000070000720c */ /* 0x004fda0003f02070 */
[----:B---3--:R-:W2:Y:S01]  /*19060*/  @P0 ATOMG.E.ADD.STRONG.GPU PT, R3, desc[UR38][R2.64], R5 ;  /* 0x00000005020309a8 */ /* 0x008ea200081ee1e6 */
[----:B------:R-:W3:Y:S02]  /*19070*/  S2R R4, SR_LTMASK ;  /* 0x0000000000047919 */ /* 0x000ee40000003900 */
[----:B---3--:R-:W-:-:S04]  /*19080*/  LOP3.LUT R4, R4, UR4, RZ, 0xc0, !PT ;  /* 0x0000000404047c12 */ /* 0x008fc8000f8ec0ff */
[----:B------:R-:W3:Y:S01]  /*19090*/  POPC R7, R4 ;  /* 0x0000000400077309 */ /* 0x000ee20000000000 */
[----:B--2---:R-:W3:Y:S02]  /*190a0*/  SHFL.IDX PT, R0, R3, R0, 0x1f ;  /* 0x00001f0003007589 */ /* 0x004ee400000e0000 */
[----:B---3--:R-:W-:Y:S01]  /*190b0*/  IADD3 R16, R0, UR37, R7 ;  /* 0x0000002500107c10 */ /* 0x008fe2000fffe007 */
[----:B------:R-:W-:Y:S06]  /*190c0*/  BRA `(.L_x_1360) ;  /* 0x0000002000747947 */ /* 0x000fec0003800000 */
.L_x_1359:
[----:B------:R-:W2:Y:S01]  /*190d0*/  S2R R0, SR_CgaCtaId ;  /* 0x0000000000007919 */ /* 0x000ea20000008800 */
[----:B------:R-:W-:-:S04]  /*190e0*/  MOV R27, 0x400 ;  /* 0x00000400001b7802 */ /* 0x000fc80000000f00 */
[----:B--2---:R-:W-:-:S05]  /*190f0*/  LEA R27, R0, R27, 0x18 ;  /* 0x0000001b001b7211 */ /* 0x004fca00078ec0ff */
        /* <DEDUP_REMOVED lines=8> */
[----:B------:R-:W2:Y:S01]  /*19180*/  LDC.64 R2, c[0x4][R2] ;  /* 0x0100000002027b82 */ /* 0x000ea20000000a00 */
[----:B------:R-:W-:Y:S02]  /*19190*/  IMAD.U32 R5, RZ, RZ, UR7 ;  /* 0x00000007ff057e24 */ /* 0x000fe4000f8e00ff */
[----:B------:R-:W-:Y:S02]  /*191a0*/  IMAD.U32 R6, RZ, RZ, UR8 ;  /* 0x00000008ff067e24 */ /* 0x000fe4000f8e00ff */
[----:B------:R-:W-:-:S02]  /*191b0*/  IMAD.U32 R7, RZ, RZ, UR9 ;  /* 0x00000009ff077e24 */ /* 0x000fc4000f8e00ff */
[----:B------:R-:W-:Y:S02]  /*191c0*/  IMAD.U32 R10, RZ, RZ, UR4 ;  /* 0x00000004ff0a7e24 */ /* 0x000fe4000f8e00ff */
[----:B------:R-:W-:Y:S02]  /*191d0*/  IMAD.U32 R11, RZ, RZ, UR5 ;  /* 0x00000005ff0b7e24 */ /* 0x000fe4000f8e00ff */
[----:B0-----:R-:W-:Y:S02]  /*191e0*/  IMAD.MOV.U32 R8, RZ, RZ, 0x70 ;  /* 0x00000070ff087424 */ /* 0x001fe400078e00ff */
[----:B------:R-:W-:Y:S02]  /*191f0*/  IMAD.MOV.U32 R12, RZ, RZ, 0x1 ;  /* 0x00000001ff0c7424 */ /* 0x000fe400078e00ff */
[----:B------:R-:W-:-:S07]  /*19200*/  IMAD.MOV.U32 R13, RZ, RZ, RZ ;  /* 0x000000ffff0d7224 */ /* 0x000fce00078e00ff */
[----:B------:R-:W-:-:S07]  /*19210*/  LEPC R20, `(.L_x_1361) ;  /* 0x000000001014794e */ /* 0x000fce0000000000 */
[----:B-12---:R-:W-:Y:S05]  /*19220*/  CALL.ABS.NOINC R2 ;  /* 0x0000000002007343 */ /* 0x006fea0003c00000 */
.L_x_1361:
[----:B------:R-:W-:-:S05]  /*19230*/  VIADD R0, R27, 0x400 ;  /* 0x000004001b007836 */ /* 0x000fca0000000000 */
[----:B------:R-:W-:-:S13]  /*19240*/  LOP3.LUT P0, RZ, R0, 0x3ff, RZ, 0xc0, !PT ;  /* 0x000003ff00ff7812 */ /* 0x000fda000780c0ff */
[----:B------:R-:W-:Y:S05]  /*19250*/  @!P0 BRA `(.L_x_1362) ;  /* 0x0000000000808947 */ /* 0x000fea0003800000 */
[----:B------:R-:W-:Y:S01]  /*19260*/  MOV R0, 0x0 ;  /* 0x0000000000007802 */ /* 0x000fe20000000f00 */
[----:B------:R-:W-:Y:S01]  /*19270*/  ULDC.64 UR6, c[0x4][0xa8] ;  /* 0x01002a0000067ab9 */ /* 0x000fe20000000a00 */
[----:B------:R-:W-:Y:S01]  /*19280*/  ULDC.64 UR8, c[0x4][0xb0] ;  /* 0x01002c0000087ab9 */ /* 0x000fe20000000a00 */
[----:B------:R-:W-:Y:S01]  /*19290*/  ULDC.64 UR4, c[0x4][0x10] ;  /* 0x0100040000047ab9 */ /* 0x000fe20000000a00 */
[----:B------:R2:W3:Y:S01]  /*192a0*/  LDC.64 R2, c[0x4][R0] ;  /* 0x0100000000027b82 */ /* 0x0004e20000000a00 */
[----:B------:R-:W-:Y:S02]  /*192b0*/  IMAD.U32 R4, RZ, RZ, UR6 ;  /* 0x00000006ff047e24 */ /* 0x000fe4000f8e00ff */
[----:B------:R-:W-:Y:S02]  /*192c0*/  IMAD.U32 R5, RZ, RZ, UR7 ;  /* 0x00000007ff057e24 */ /* 0x000fe4000f8e00ff */
[----:B------:R-:W-:Y:S02]  /*192d0*/  IMAD.U32 R6, RZ, RZ, UR8 ;  /* 0x00000008ff067e24 */ /* 0x000fe4000f8e00ff */
[----:B------:R-:W-:-:S02]  /*192e0*/  IMAD.U32 R7, RZ, RZ, UR9 ;  /* 0x00000009ff077e24 */ /* 0x000fc4000f8e00ff */
[----:B------:R-:W-:Y:S02]  /*192f0*/  IMAD.U32 R10, RZ, RZ, UR4 ;  /* 0x00000004ff0a7e24 */ /* 0x000fe4000f8e00ff */
[----:B------:R-:W-:Y:S02]  /*19300*/  IMAD.U32 R11, RZ, RZ, UR5 ;  /* 0x00000005ff0b7e24 */ /* 0x000fe4000f8e00ff */
[----:B0-----:R-:W-:Y:S02]  /*19310*/  IMAD.MOV.U32 R8, RZ, RZ, 0x70 ;  /* 0x00000070ff087424 */ /* 0x001fe400078e00ff */
[----:B------:R-:W-:Y:S02]  /*19320*/  IMAD.MOV.U32 R12, RZ, RZ, 0x1 ;  /* 0x00000001ff0c7424 */ /* 0x000fe400078e00ff */
[----:B--2---:R-:W-:-:S07]  /*19330*/  IMAD.MOV.U32 R13, RZ, RZ, RZ ;  /* 0x000000ffff0d7224 */ /* 0x004fce00078e00ff */
[----:B------:R-:W-:-:S07]  /*19340*/  LEPC R20, `(.L_x_1363) ;  /* 0x000000001014794e */ /* 0x000fce0000000000 */
[----:B-1-3--:R-:W-:Y:S05]  /*19350*/  CALL.ABS.NOINC R2 ;  /* 0x0000000002007343 */ /* 0x00afea0003c00000 */
.L_x_1363:
        /* <DEDUP_REMOVED lines=16> */
.L_x_1362:
[----:B------:R-:W2:Y:S01]  /*19460*/  LDL.LU R20, [R1+0x8] ;  /* 0x0000080001147983 */ /* 0x000ea20000300800 */
[----:B------:R-:W-:Y:S01]  /*19470*/  ULDC.64 UR4, c[0x0][0x9f8] ;  /* 0x00027e0000047ab9 */ /* 0x000fe20000000a00 */
[----:B------:R-:W3:Y:S01]  /*19480*/  LDC R0, c[0x0][0x428] ;  /* 0x00010a00ff007b82 */ /* 0x000ee20000000800 */
[----:B------:R-:W-:Y:S01]  /*19490*/  ISETP.NE.U32.AND P0, PT, RZ, UR4, PT ;  /* 0x00000004ff007c0c */ /* 0x000fe2000bf05070 */
[----:B------:R-:W-:-:S03]  /*194a0*/  IMAD.MOV.U32 R6, RZ, RZ, R19 ;  /* 0x000000ffff067224 */ /* 0x000fc600078e0013 */
[----:B------:R-:W-:Y:S01]  /*194b0*/  ISETP.NE.AND.EX P0, PT, RZ, UR5, PT, P0 ;  /* 0x00000005ff007c0c */ /* 0x000fe2000bf05300 */
[----:B------:R-:W-:-:S12]  /*194c0*/  ULDC.64 UR4, c[0x0][0xa00] ;  /* 0x0002800000047ab9 */ /* 0x000fd80000000a00 */
[----:B------:R-:W4:Y:S02]  /*194d0*/  @P0 LDC.64 R2, c[0x0][0x9f8] ;  /* 0x00027e00ff020b82 */ /* 0x000f240000000a00 */
[----:B----4-:R-:W-:-:S05]  /*194e0*/  @P0 IMAD.WIDE R2, R19, 0x4, R2 ;  /* 0x0000000413020825 */ /* 0x010fca00078e0202 */
[----:B------:R4:W5:Y:S01]  /*194f0*/  @P0 LDG.E R6, desc[UR38][R2.64] ;  /* 0x0000002602060981 */ /* 0x000962000c1e1900 */
[----:B---3--:R-:W-:Y:S01]  /*19500*/  ISETP.NE.AND P0, PT, R0, 0x1, PT ;  /* 0x000000010000780c */ /* 0x008fe20003f05270 */
[----:B------:R-:W-:Y:S01]  /*19510*/  IMAD.MOV.U32 R0, RZ, RZ, R18 ;  /* 0x000000ffff007224 */ /* 0x000fe200078e0012 */
[----:B------:R-:W-:-:S04]  /*19520*/  ISETP.NE.AND P6, PT, R28, RZ, PT ;  /* 0x000000ff1c00720c */ /* 0x000fc80003fc5270 */
[----:B------:R-:W-:-:S07]  /*19530*/  PLOP3.LUT P1, PT, P6, PT, PT, 0x8, 0x0 ;  /* 0x000000000000781c */ /* 0x000fce000372e170 */
[----:B------:R-:W3:Y:S02]  /*19540*/  @P0 LDC R5, c[0x0][0x42c] ;  /* 0x00010b00ff050b82 */ /* 0x000ee40000000800 */
[----:B------:R-:W-:-:S05]  /*19550*/  VOTEU.ALL UP1, P6 ;  /* 0x00000000003f7886 */ /* 0x000fca0003020000 */
[----:B------:R-:W-:Y:S01]  /*19560*/  @!UP1 UIADD3 UR8, UP0, UR40, 0x270, URZ ;  /* 0x0000027028089890 */ /* 0x000fe2000ff1e03f */
[----:B------:R-:W0:Y:S03]  /*19570*/  @P0 LDC R4, c[0x0][0x430] ;  /* 0x00010c00ff040b82 */ /* 0x000e260000000800 */
[----:B------:R-:W-:-:S03]  /*19580*/  @!UP1 UIADD3.X UR9, URZ, UR41, URZ, UP0, !UPT ;  /* 0x000000293f099290 */ /* 0x000fc600087fe43f */
[----:B------:R-:W-:Y:S01]  /*19590*/  VOTEU.ALL UP0, P6 ;  /* 0x00000000003f7886 */ /* 0x000fe20003000000 */
[----:B---3--:R-:W-:-:S05]  /*195a0*/  @P0 IMAD.HI.U32 R5, R18, R5, RZ ;  /* 0x0000000512050227 */ /* 0x008fca00078e00ff */
[----:B0-----:R-:W-:Y:S02]  /*195b0*/  @P0 SHF.R.U32.HI R0, RZ, R4, R5 ;  /* 0x00000004ff000219 */ /* 0x001fe40000011605 */
[----:B------:R-:W-:-:S04]  /*195c0*/  ISETP.NE.U32.AND P0, PT, RZ, UR4, PT ;  /* 0x00000004ff007c0c */ /* 0x000fc8000bf05070 */
[----:B------:R-:W-:-:S04]  /*195d0*/  ISETP.NE.AND.EX P0, PT, RZ, UR5, PT, P0 ;  /* 0x00000005ff007c0c */ /* 0x000fc8000bf05300 */
[----:B------:R-:W-:Y:S01]  /*195e0*/  SEL R9, R19, RZ, !P0 ;  /* 0x000000ff13097207 */ /* 0x000fe20004000000 */
[----:B--2-4-:R-:W-:-:S08]  /*195f0*/  IMAD R17, R17, 0xc0, R20 ;  /* 0x000000c011117824 */ /* 0x014fd000078e0214 */
.L_x_1364:
        /* <DEDUP_REMOVED lines=10> */
[----:B------:R-:W2:Y:S01]  /*196a0*/  LDL R4, [R1] ;  /* 0x0000000001047983 */ /* 0x000ea20000100800 */
[----:B------:R-:W0:Y:S01]  /*196b0*/  LDC.64 R2, c[0x0][0x3f8] ;  /* 0x0000fe00ff027b82 */ /* 0x000e220000000a00 */
[----:B------:R-:W-:Y:S02]  /*196c0*/  ULDC.64 UR4, c[0x0][0xa08] ;  /* 0x0002820000047ab9 */ /* 0x000fe40000000a00 */
[----:B0-----:R-:W-:Y:S01]  /*196d0*/  LOP3.LUT P0, RZ, R2, UR4, RZ, 0xfc, !PT ;  /* 0x0000000402ff7c12 */ /* 0x001fe2000f80fcff */
[----:B------:R-:W-:-:S03]  /*196e0*/  UMOV UR4, 0xffffffff ;  /* 0xffffffff00047882 */ /* 0x000fc60000000000 */
[----:B------:R-:W-:-:S04]  /*196f0*/  LOP3.LUT P0, RZ, R3, UR5, RZ, 0xfc, P0 ;  /* 0x0000000503ff7c12 */ /* 0x000fc8000800fcff */
[----:B-----5:R-:W-:Y:S01]  /*19700*/  SEL R8, R6, RZ, !P0 ;  /* 0x000000ff06087207 */ /* 0x020fe20004000000 */
[----:B--2---:R-:W-:Y:S01]  /*19710*/  VIADD R7, R4, 0xffffffff ;  /* 0xffffffff04077836 */ /* 0x004fe20000000000 */
[----:B------:R-:W-:Y:S07]  /*19720*/  BRA.DIV UR4, `(.L_x_1365) ;  /* 0x0000003e04287947 */ /* 0x000fee000b800000 */
.L_x_1500:
[----:B------:R-:W-:Y:S01]  /*19730*/  UMOV UR4, 0xffffffff ;  /* 0xffffffff00047882 */ /* 0x000fe20000000000 */
[----:B------:R-:W-:Y:S02]  /*19740*/  SHF.R.S32.HI R12, RZ, 0x1f, R6 ;  /* 0x0000001fff0c7819 */ /* 0x000fe40000011406 */
[----:B------:R-:W-:Y:S05]  /*19750*/  BRA.DIV UR4, `(.L_x_1366) ;  /* 0x0000003e04507947 */ /* 0x000fea000b800000 */
[----:B------:R-:W-:-:S13]  /*19760*/  ELECT P6, URZ, PT ;  /* 0x00000000003f782f */ /* 0x000fda00038c0000 */
.L_x_1503:
[----:B------:R-:W-:Y:S05]  /*19770*/  @!P6 BRA `(.L_x_1367) ;  /* 0x0000000000c8e947 */ /* 0x000fea0003800000 */
[----:B------:R-:W-:-:S04]  /*19780*/  ISETP.NE.U32.AND P0, PT, R2, RZ, PT ;  /* 0x000000ff0200720c */ /* 0x000fc80003f05070 */
        /* <DEDUP_REMOVED lines=10> */
[----:B------:R-:W-:-:S05]  /*19830*/  @P0 SHF.R.U32.HI R4, RZ, R5, R8 ;  /* 0x00000005ff040219 */ /* 0x000fca0000011608 */
[----:B------:R-:W-:-:S04]  /*19840*/  IMAD.MOV R5, RZ, RZ, -R4 ;  /* 0x000000ffff057224 */ /* 0x000fc800078e0a04 */
[----:B------:R-:W-:Y:S01]  /*19850*/  IMAD R7, R10, R5, R7 ;  /* 0x000000050a077224 */ /* 0x000fe200078e0207 */
[----:B------:R-:W-:-:S03]  /*19860*/  SHF.R.S32.HI R5, RZ, 0x1f, R4 ;  /* 0x0000001fff057819 */ /* 0x000fc60000011404 */
[----:B------:R-:W-:-:S04]  /*19870*/  IMAD.WIDE.U32 R4, R6, UR4, R4 ;  /* 0x0000000406047c25 */ /* 0x000fc8000f8e0004 */
[----:B------:R-:W-:Y:S01]  /*19880*/  IMAD.IADD R5, R5, 0x1, R11 ;  /* 0x0000000105057824 */ /* 0x000fe200078e020b */
[----:B------:R-:W-:-:S04]  /*19890*/  LEA R10, P0, R4, R2, 0x2 ;  /* 0x00000002040a7211 */ /* 0x000fc800078010ff */
[----:B------:R-:W-:-:S05]  /*198a0*/  LEA.HI.X R11, R4, R3, R5, 0x2, P0 ;  /* 0x00000003040b7211 */ /* 0x000fca00000f1405 */
[----:B------:R0:W5:Y:S04]  /*198b0*/  LDG.E R8, desc[UR38][R10.64] ;  /* 0x000000260a087981 */ /* 0x000168000c1e1900 */
.L_x_1368:
[----:B------:R-:W-:Y:S01]  /*198c0*/  IMAD R5, R22, 0x8, R27 ;  /* 0x0000000816057824 */ /* 0x000fe200078e021b */
[----:B------:R-:W-:-:S04]  /*198d0*/  SHF.L.U32 R4, R24, 0x1f, RZ ;  /* 0x0000001f18047819 */ /* 0x000fc800000006ff */
[----:B------:R-:W2:Y:S02]  /*198e0*/  SYNCS.PHASECHK.TRANS64.TRYWAIT P0, [R5+URZ+0x16840], R4 ;  /* 0x01684004050075a7 */ /* 0x000ea4000800017f */
[----:B--2---:R-:W-:Y:S05]  /*198f0*/  @!P0 BRA `(.L_x_1369) ;  /* 0x0000003c00088947 */ /* 0x004fea0003800000 */
.L_x_1504:
        /* <DEDUP_REMOVED lines=9> */
.L_x_1370:
[----:B0-2---:R-:W-:Y:S01]  /*19990*/  IMAD R4, R22, 0x4000, R27 ;  /* 0x0000400016047824 */ /* 0x005fe200078e021b */
        /* <DEDUP_REMOVED lines=15> */
[----:B0-----:R-:W-:Y:S01]  /*19a90*/  NOP ;  /* 0x0000000000007918 */ /* 0x001fe20000000000 */
.L_x_1367:
[----:B------:R-:W2:Y:S01]  /*19aa0*/  LDL.LU R5, [R1+0x4] ;  /* 0x0000040001057983 */ /* 0x000ea20000300800 */
[----:B------:R-:W-:Y:S05]  /*19ab0*/  WARPSYNC.ALL ;  /* 0x0000000000007948 */ /* 0x000fea0003800000 */
[----:B------:R-:W-:Y:S02]  /*19ac0*/  ELECT P0, URZ, PT ;  /* 0x00000000003f782f */ /* 0x000fe40003800000 */
[----:B------:R-:W-:Y:S01]  /*19ad0*/  R2UR UR9, R27 ;  /* 0x000000001b0972ca */ /* 0x000fe200000e0000 */
[----:B------:R-:W-:-:S10]  /*19ae0*/  UIADD3 UR4, UP0, UR40, 0x270, URZ ;  /* 0x0000027028047890 */ /* 0x000fd4000ff1e03f */
        /* <DEDUP_REMOVED lines=9> */
[----:B------:R-:W-:Y:S01]  /*19b80*/  BAR.SYNC.DEFER_BLOCKING 0x8, 0x1a0 ;  /* 0x0206800000007b1d */ /* 0x000fe20000010000 */
[----:B------:R-:W-:-:S02]  /*19b90*/  UIADD3 UR8, UR9, 0x8400, URZ ;  /* 0x0000840009087890 */ /* 0x000fc4000fffe03f */
[----:B------:R-:W-:-:S03]  /*19ba0*/  UIADD3 UR9, UR9, 0x16800, URZ ;  /* 0x0001680009097890 */ /* 0x000fc6000fffe03f */
[----:B------:R0:W-:Y:S06]  /*19bb0*/  @P0 SYNCS.ARRIVE.TRANS64 RZ, [R27+URZ+0x16800], R4 ;  /* 0x016800041bff09a7 */ /* 0x0001ec000800003f */
[----:B------:R3:W-:Y:S01]  /*19bc0*/  UTMALDG.4D [UR8], [UR4], desc[UR6] ;  /* 0x00000608040075b4 */ /* 0x0007e20008019000 */
[----:B--2---:R-:W-:-:S05]  /*19bd0*/  VIADD R5, R5, 0x1 ;  /* 0x0000000105057836 */ /* 0x004fca0000000000 */
[----:B0-----:R-:W-:Y:S01]  /*19be0*/  LEA.HI R4, R5, R5, RZ, 0x1 ;  /* 0x0000000505047211 */ /* 0x001fe200078f08ff */
[----:B------:R3:W-:Y:S03]  /*19bf0*/  STL [R1+0x4], R5 ;  /* 0x0000040501007387 */ /* 0x0007e60000100800 */
[----:B------:R-:W-:-:S05]  /*19c00*/  LOP3.LUT R4, R4, 0xfffffffe, RZ, 0xc0, !PT ;  /* 0xfffffffe04047812 */ /* 0x000fca00078ec0ff */
[----:B------:R-:W-:-:S05]  /*19c10*/  IMAD.IADD R4, R5, 0x1, -R4 ;  /* 0x0000000105047824 */ /* 0x000fca00078e0a04 */
[----:B------:R-:W-:-:S04]  /*19c20*/  SHF.L.U32 R4, R4, 0x1f, RZ ;  /* 0x0000001f04047819 */ /* 0x000fc800000006ff */
[----:B------:R-:W0:Y:S02]  /*19c30*/  SYNCS.PHASECHK.TRANS64.TRYWAIT P0, [R27+URZ+0x16820], R4 ;  /* 0x016820041b0075a7 */ /* 0x000e24000800017f */
[----:B0--3--:R-:W-:Y:S05]  /*19c40*/  @!P0 BRA `(.L_x_1372) ;  /* 0x0000003800488947 */ /* 0x009fea0003800000 */
.L_x_1505:
[----:B------:R-:W-:Y:S05]  /*19c50*/  BSYNC B0 ;  /* 0x0000000000007941 */ /* 0x000fea0003800000 */
.L_x_1371:
[----:B------:R-:W2:Y:S01]  /*19c60*/  LDL R5, [R1] ;  /* 0x0000000001057983 */ /* 0x000ea20000100800 */
[----:B------:R-:W-:Y:S01]  /*19c70*/  BSSY B0, `(.L_x_1373) ;  /* 0x000012c000007945 */ /* 0x000fe20003800000 */
[----:B--2---:R-:W-:-:S05]  /*19c80*/  VIADD R9, R5, 0xfffffffe ;  /* 0xfffffffe05097836 */ /* 0x004fca0000000000 */
[----:B------:R-:W-:-:S13]  /*19c90*/  ISETP.GE.AND P0, PT, R9, R29, PT ;  /* 0x0000001d0900720c */ /* 0x000fda0003f06270 */
[----:B------:R-:W-:Y:S05]  /*19ca0*/  @!P0 BRA `(.L_x_1374) ;  /* 0x0000001000a08947 */ /* 0x000fea0003800000 */
[----:B0-----:R-:W-:Y:S01]  /*19cb0*/  IMAD.MOV R4, RZ, RZ, -R5 ;  /* 0x000000ffff047224 */ /* 0x001fe200078e0a05 */
[----:B------:R-:W-:Y:S01]  /*19cc0*/  LOP3.LUT R13, RZ, R29, RZ, 0x33, !PT ;  /* 0x0000001dff0d7212 */ /* 0x000fe200078e33ff */
[----:B------:R-:W-:Y:S03]  /*19cd0*/  BSSY B1, `(.L_x_1375) ;  /* 0x0000065000017945 */ /* 0x000fe60003800000 */
[----:B------:R-:W-:-:S05]  /*19ce0*/  VIADDMNMX R13, R4, 0x1, R13, !PT ;  /* 0x00000001040d7846 */ /* 0x000fca000780010d */
[----:B------:R-:W-:-:S05]  /*19cf0*/  IMAD.IADD R4, R5, 0x1, R13 ;  /* 0x0000000105047824 */ /* 0x000fca00078e020d */
[----:B------:R-:W-:-:S04]  /*19d00*/  LOP3.LUT R4, R4, 0x1, RZ, 0xc0, !PT ;  /* 0x0000000104047812 */ /* 0x000fc800078ec0ff */
[----:B------:R-:W-:-:S13]  /*19d10*/  ISETP.NE.U32.AND P0, PT, R4, 0x1, PT ;  /* 0x000000010400780c */ /* 0x000fda0003f05070 */
[----:B------:R-:W-:Y:S05]  /*19d20*/  @P0 BRA `(.L_x_1376) ;  /* 0x00000004007c0947 */ /* 0x000fea0003800000 */
[----:B------:R-:W-:Y:S01]  /*19d30*/  VIADD R10, R22, 0x1 ;  /* 0x00000001160a7836 */ /* 0x000fe20000000000 */
        /* <DEDUP_REMOVED lines=28> */
.L_x_1379:
[----:B0-----:R-:W-:Y:S01]  /*19f00*/  IMAD R3, R10, 0x8, R27 ;  /* 0x000000080a037824 */ /* 0x001fe200078e021b */
[----:B------:R-:W-:-:S04]  /*19f10*/  SHF.L.U32 R2, R14, 0x1f, RZ ;  /* 0x0000001f0e027819 */ /* 0x000fc800000006ff */
[----:B------:R-:W0:Y:S02]  /*19f20*/  SYNCS.PHASECHK.TRANS64.TRYWAIT P0, [R3+URZ+0x16840], R2 ;  /* 0x01684002030075a7 */ /* 0x000e24000800017f */
[----:B0-----:R-:W-:Y:S05]  /*19f30*/  @!P0 BRA `(.L_x_1380) ;  /* 0x0000003400a08947 */ /* 0x001fea0003800000 */
.L_x_1506:
        /* <DEDUP_REMOVED lines=9> */
.L_x_1381:
        /* <DEDUP_REMOVED lines=19> */
[----:B------:R-:W2:Y:S02]  /*1a100*/  SYNCS.PHASECHK.TRANS64.TRYWAIT P0, [R2+URZ+0x60], R5 ;  /* 0x00006005020075a7 */ /* 0x000ea4000800017f */
[----:B0-2---:R-:W-:Y:S05]  /*1a110*/  @!P0 BRA `(.L_x_1382) ;  /* 0x00000034003c8947 */ /* 0x005fea0003800000 */
.L_x_1507:
[----:B------:R-:W-:Y:S05]  /*1a120*/  @P1 BRA `(.L_x_1383) ;  /* 0x0000000000181947 */ /* 0x000fea0003800000 */
[----:B------:R-:W-:Y:S01]  /*1a130*/  ISETP.NE.AND P0, PT, R28, RZ, PT ;  /* 0x000000ff1c00720c */ /* 0x000fe20003f05270 */
[----:B0-----:R-:W-:Y:S02]  /*1a140*/  IMAD R2, R22, 0x8, R27 ;  /* 0x0000000816027824 */ /* 0x001fe400078e021b */
[----:B------:R-:W-:-:S04]  /*1a150*/  IMAD.MOV.U32 R3, RZ, RZ, 0x4000 ;  /* 0x00004000ff037424 */ /* 0x000fc800078e00ff */
[----:B------:R2:W-:Y:S06]  /*1a160*/  SYNCS.ARRIVE.TRANS64 RZ, [R2+URZ+0x16850], R3 ;  /* 0x0168500302ff79a7 */ /* 0x0005ec000800003f */
[----:B------:R-:W-:Y:S05]  /*1a170*/  @!P0 BRA `(.L_x_1383) ;  /* 0x0000000000048947 */ /* 0x000fea0003800000 */
[----:B------:R-:W-:Y:S01]  /*1a180*/  BPT.TRAP 0x1 ;  /* 0x000000040000795c */ /* 0x000fe20000300000 */
.L_x_1383:
        /* <DEDUP_REMOVED lines=20> */
.L_x_1378:
[----:B------:R-:W-:Y:S05]  /*1a2d0*/  BSYNC B2 ;  /* 0x0000000000027941 */ /* 0x000fea0003800000 */
.L_x_1377:
[----:B------:R-:W2:Y:S01]  /*1a2e0*/  LDL R2, [R1] ;  /* 0x0000000001027983 */ /* 0x000ea20000100800 */
[----:B------:R-:W-:Y:S02]  /*1a2f0*/  IMAD.MOV.U32 R22, RZ, RZ, R10 ;  /* 0x000000ffff167224 */ /* 0x000fe400078e000a */
[----:B------:R-:W-:Y:S02]  /*1a300*/  IMAD.MOV.U32 R24, RZ, RZ, R14 ;  /* 0x000000ffff187224 */ /* 0x000fe400078e000e */
[----:B--2---:R-:W-:-:S07]  /*1a310*/  VIADD R9, R2, 0xfffffffd ;  /* 0xfffffffd02097836 */ /* 0x004fce0000000000 */
.L_x_1376:
[----:B------:R-:W-:Y:S05]  /*1a320*/  BSYNC B1 ;  /* 0x0000000000017941 */ /* 0x000fea0003800000 */
.L_x_1375:
[----:B------:R-:W2:Y:S01]  /*1a330*/  LDL.LU R2, [R1] ;  /* 0x0000000001027983 */ /* 0x000ea20000300800 */
[----:B------:R-:W-:Y:S01]  /*1a340*/  VIADD R13, R13, 0xfffffffe ;  /* 0xfffffffe0d0d7836 */ /* 0x000fe20000000000 */
[----:B--2---:R-:W-:-:S04]  /*1a350*/  LOP3.LUT R2, RZ, R2, RZ, 0x33, !PT ;  /* 0x00000002ff027212 */ /* 0x004fc800078e33ff */
[----:B------:R-:W-:-:S13]  /*1a360*/  ISETP.NE.AND P0, PT, R13, R2, PT ;  /* 0x000000020d00720c */ /* 0x000fda0003f05270 */
[----:B------:R-:W-:Y:S05]  /*1a370*/  @!P0 BRA `(.L_x_1374) ;  /* 0x0000000800ec8947 */ /* 0x000fea0003800000 */
[----:B------:R-:W-:-:S07]  /*1a380*/  IMAD.MOV.U32 R4, RZ, RZ, R8 ;  /* 0x000000ffff047224 */ /* 0x000fce00078e0008 */
.L_x_1398:
[----:B------:R-:W-:Y:S01]  /*1a390*/  VIADD R10, R22, 0x1 ;  /* 0x00000001160a7836 */ /* 0x000fe20000000000 */
[----:B------:R-:W-:Y:S05]  /*1a3a0*/  YIELD ;  /* 0x0000000000007946 */ /* 0x000fea0003800000 */
[----:B------:R-:W-:Y:S01]  /*1a3b0*/  ISETP.NE.AND P0, PT, R10, 0x2, PT ;  /* 0x000000020a00780c */ /* 0x000fe20003f05270 */
[----:B------:R-:W-:Y:S03]  /*1a3c0*/  BSSY B1, `(.L_x_1384) ;  /* 0x0000057000017945 */ /* 0x000fe60003800000 */
[----:B0-----:R-:W-:-:S02]  /*1a3d0*/  SEL R11, RZ, 0x1, P0 ;  /* 0x00000001ff0b7807 */ /* 0x001fc40000000000 */
[----:B------:R-:W-:Y:S02]  /*1a3e0*/  SEL R10, R10, RZ, P0 ;  /* 0x000000ff0a0a7207 */ /* 0x000fe40000000000 */
[----:B------:R-:W-:Y:S01]  /*1a3f0*/  LOP3.LUT R11, R24, R11, RZ, 0x3c, !PT ;  /* 0x0000000b180b7212 */ /* 0x000fe200078e3cff */
[----:B--2---:R-:W-:Y:S06]  /*1a400*/  @!P6 BRA `(.L_x_1385) ;  /* 0x000000040048e947 */ /* 0x004fec0003800000 */
        /* <DEDUP_REMOVED lines=23> */
.L_x_1386:
[----:B------:R-:W-:Y:S01]  /*1a580*/  IMAD R3, R10, 0x8, R27 ;  /* 0x000000080a037824 */ /* 0x000fe200078e021b */
[----:B------:R-:W-:-:S04]  /*1a590*/  SHF.L.U32 R2, R11, 0x1f, RZ ;  /* 0x0000001f0b027819 */ /* 0x000fc800000006ff */
[----:B------:R-:W2:Y:S02]  /*1a5a0*/  SYNCS.PHASECHK.TRANS64.TRYWAIT P0, [R3+URZ+0x16840], R2 ;  /* 0x01684002030075a7 */ /* 0x000ea4000800017f */
[----:B--2---:R-:W-:Y:S05]  /*1a5b0*/  @!P0 BRA `(.L_x_1387) ;  /* 0x0000003000288947 */ /* 0x004fea0003800000 */
.L_x_1508:
        /* <DEDUP_REMOVED lines=9> */
.L_x_1388:
        /* <DEDUP_REMOVED lines=21> */
.L_x_1509:
[----:B------:R-:W-:Y:S05]  /*1a7a0*/  @P0 BRA `(.L_x_1390) ;  /* 0x0000000000140947 */ /* 0x000fea0003800000 */
[----:B------:R-:W-:Y:S01]  /*1a7b0*/  ISETP.NE.AND P1, PT, R28, RZ, PT ;  /* 0x000000ff1c00720c */ /* 0x000fe20003f25270 */
[----:B------:R-:W-:-:S04]  /*1a7c0*/  IMAD.MOV.U32 R2, RZ, RZ, 0x4000 ;  /* 0x00004000ff027424 */ /* 0x000fc800078e00ff */
[----:B------:R2:W-:Y:S08]  /*1a7d0*/  SYNCS.ARRIVE.TRANS64 RZ, [R3+URZ+0x50], R2 ;  /* 0x0000500203ff79a7 */ /* 0x0005f0000800003f */
[----:B------:R-:W-:Y:S05]  /*1a7e0*/  @!P1 BRA `(.L_x_1390) ;  /* 0x0000000000049947 */ /* 0x000fea0003800000 */
[----:B------:R-:W-:Y:S01]  /*1a7f0*/  BPT.TRAP 0x1 ;  /* 0x000000040000795c */ /* 0x000fe20000300000 */
.L_x_1390:
        /* <DEDUP_REMOVED lines=18> */
[----:B---3--:R-:W-:Y:S01]  /*1a920*/  NOP ;  /* 0x0000000000007918 */ /* 0x008fe20000000000 */
.L_x_1385:
[----:B------:R-:W-:Y:S05]  /*1a930*/  BSYNC B1 ;  /* 0x0000000000017941 */ /* 0x000fea0003800000 */
.L_x_1384:
[----:B------:R-:W-:Y:S01]  /*1a940*/  VIADD R22, R10, 0x1 ;  /* 0x000000010a167836 */ /* 0x000fe20000000000 */
[----:B------:R-:W-:Y:S01]  /*1a950*/  BSSY B1, `(.L_x_1391) ;  /* 0x000005a000017945 */ /* 0x000fe20003800000 */
[----:B------:R-:W-:-:S03]  /*1a960*/  VIADD R13, R9, 0xffffffff ;  /* 0xffffffff090d7836 */ /* 0x000fc60000000000 */
[----:B------:R-:W-:-:S04]  /*1a970*/  ISETP.NE.AND P0, PT, R22, 0x2, PT ;  /* 0x000000021600780c */ /* 0x000fc80003f05270 */
[----:B0-----:R-:W-:Y:S02]  /*1a980*/  SEL R24, RZ, 0x1, P0 ;  /* 0x00000001ff187807 */ /* 0x001fe40000000000 */
        /* <DEDUP_REMOVED lines=26> */
.L_x_1393:
[----:B--2---:R-:W-:Y:S01]  /*1ab30*/  IMAD R2, R22, 0x8, R27 ;  /* 0x0000000816027824 */ /* 0x004fe200078e021b */
[----:B------:R-:W-:-:S04]  /*1ab40*/  SHF.L.U32 R3, R24, 0x1f, RZ ;  /* 0x0000001f18037819 */ /* 0x000fc800000006ff */
[----:B------:R-:W2:Y:S02]  /*1ab50*/  SYNCS.PHASECHK.TRANS64.TRYWAIT P0, [R2+URZ+0x16840], R3 ;  /* 0x01684003020075a7 */ /* 0x000ea4000800017f */
[----:B--2---:R-:W-:Y:S05]  /*1ab60*/  @!P0 BRA `(.L_x_1394) ;  /* 0x0000002800e48947 */ /* 0x004fea0003800000 */
.L_x_1510:
        /* <DEDUP_REMOVED lines=9> */
.L_x_1395:
[----:B0-2---:R-:W-:Y:S01]  /*1ac00*/  VIADD R3, R27, 0x16800 ;  /* 0x000168001b037836 */ /* 0x005fe20000000000 */
[----:B------:R-:W-:Y:S01]  /*1ac10*/  R2UR UR11, R14 ;  /* 0x000000000e0b72ca */ /* 0x000fe200000e0000 */
[----:B------:R-:W-:Y:S01]  /*1ac20*/  UIADD3 UR6, UP0, UR40, 0x370, URZ ;  /* 0x0000037028067890 */ /* 0x000fe2000ff1e03f */
[----:B------:R-:W-:Y:S01]  /*1ac30*/  R2UR UR4, R23 ;  /* 0x00000000170472ca */ /* 0x000fe200000e0000 */
[----:B------:R-:W-:Y:S01]  /*1ac40*/  IMAD R2, R22, 0x8, R3 ;  /* 0x0000000816027824 */ /* 0x000fe200078e0203 */
[----:B------:R-:W-:Y:S01]  /*1ac50*/  R2UR UR12, R0 ;  /* 0x00000000000c72ca */ /* 0x000fe200000e0000 */
[----:B------:R-:W-:Y:S01]  /*1ac60*/  UIADD3.X UR7, URZ, UR41, URZ, UP0, !UPT ;  /* 0x000000293f077290 */ /* 0x000fe200087fe43f */
[----:B-----5:R-:W-:Y:S01]  /*1ac70*/  R2UR UR13, R4 ;  /* 0x00000000040d72ca */ /* 0x020fe200000e0000 */
[----:B------:R-:W-:Y:S01]  /*1ac80*/  UMOV UR5, 0x14f00000 ;  /* 0x14f0000000057882 */ /* 0x000fe20000000000 */
[----:B------:R-:W-:Y:S01]  /*1ac90*/  R2UR UR9, R2 ;  /* 0x00000000020972ca */ /* 0x000fe200000e0000 */
[----:B------:R-:W-:Y:S01]  /*1aca0*/  IMAD R2, R22, 0x4000, R27 ;  /* 0x0000400016027824 */ /* 0x000fe200078e021b */
[----:B------:R-:W-:Y:S01]  /*1acb0*/  SHF.L.U32 R11, R11, 0x1f, RZ ;  /* 0x0000001f0b0b7819 */ /* 0x000fe200000006ff */
[----:B------:R-:W-:-:S03]  /*1acc0*/  UMOV UR10, URZ ;  /* 0x0000003f000a7c82 */ /* 0x000fc60008000000 */
[----:B------:R-:W-:Y:S01]  /*1acd0*/  R2UR UR8, R2 ;  /* 0x00000000020872ca */ /* 0x000fe200000e0000 */
[----:B------:R-:W-:Y:S01]  /*1ace0*/  ULEA UR11, UR11, UR4, 0x7 ;  /* 0x000000040b0b7291 */ /* 0x000fe2000f8e383f */
[----:B------:R-:W-:Y:S02]  /*1acf0*/  IMAD R2, R10, 0x8, R3 ;  /* 0x000000080a027824 */ /* 0x000fe400078e0203 */
[----:B------:R-:W-:-:S03]  /*1ad00*/  UMOV UR4, 0x0 ;  /* 0x0000000000047882 */ /* 0x000fc60000000000 */
[----:B------:R-:W-:-:S06]  /*1ad10*/  UIADD3 UR9, UR9, 0x30, URZ ;  /* 0x0000003009097890 */ /* 0x000fcc000fffe03f */
[----:B------:R-:W-:-:S09]  /*1ad20*/  UIADD3 UR8, UR8, 0xe400, URZ ;  /* 0x0000e40008087890 */ /* 0x000fd2000fffe03f */
[----:B------:R0:W-:Y:S01]  /*1ad30*/  UTMALDG.4D [UR8], [UR6], desc[UR4] ;  /* 0x00000408060075b4 */ /* 0x0001e20008019000 */
[----:B------:R-:W2:Y:S02]  /*1ad40*/  SYNCS.PHASECHK.TRANS64.TRYWAIT P1, [R2+URZ+0x60], R11 ;  /* 0x0000600b020075a7 */ /* 0x000ea4000802017f */
[----:B0-2---:R-:W-:Y:S05]  /*1ad50*/  @!P1 BRA `(.L_x_1396) ;  /* 0x00000028007c9947 */ /* 0x005fea0003800000 */
.L_x_1511:
[----:B------:R-:W-:Y:S05]  /*1ad60*/  @P0 BRA `(.L_x_1397) ;  /* 0x0000000000140947 */ /* 0x000fea0003800000 */
[----:B------:R-:W-:Y:S01]  /*1ad70*/  ISETP.NE.AND P1, PT, R28, RZ, PT ;  /* 0x000000ff1c00720c */ /* 0x000fe20003f25270 */
[----:B------:R-:W-:-:S04]  /*1ad80*/  IMAD.MOV.U32 R3, RZ, RZ, 0x4000 ;  /* 0x00004000ff037424 */ /* 0x000fc800078e00ff */
[----:B------:R2:W-:Y:S08]  /*1ad90*/  SYNCS.ARRIVE.TRANS64 RZ, [R2+URZ+0x50], R3 ;  /* 0x0000500302ff79a7 */ /* 0x0005f0000800003f */
[----:B------:R-:W-:Y:S05]  /*1ada0*/  @!P1 BRA `(.L_x_1397) ;  /* 0x0000000000049947 */ /* 0x000fea0003800000 */
[----:B------:R-:W-:Y:S01]  /*1adb0*/  BPT.TRAP 0x1 ;  /* 0x000000040000795c */ /* 0x000fe20000300000 */
.L_x_1397:
        /* <DEDUP_REMOVED lines=19> */
.L_x_1392:
[----:B------:R-:W-:Y:S05]  /*1aef0*/  BSYNC B1 ;  /* 0x0000000000017941 */ /* 0x000fea0003800000 */
.L_x_1391:
[----:B------:R-:W-:Y:S01]  /*1af00*/  ISETP.GT.AND P0, PT, R13, R29, PT ;  /* 0x0000001d0d00720c */ /* 0x000fe20003f04270 */
[----:B------:R-:W-:-:S12]  /*1af10*/  VIADD R9, R9, 0xfffffffe ;  /* 0xfffffffe09097836 */ /* 0x000fd80000000000 */
[----:B------:R-:W-:Y:S05]  /*1af20*/  @P0 BRA `(.L_x_1398) ;  /* 0xfffffff400180947 */ /* 0x000fea000383ffff */
.L_x_1374:
[----:B------:R-:W-:Y:S05]  /*1af30*/  BSYNC B0 ;  /* 0x0000000000007941 */ /* 0x000fea0003800000 */
.L_x_1373:
[----:B------:R-:W-:Y:S01]  /*1af40*/  ISETP.NE.AND P0, PT, R28, RZ, PT ;  /* 0x000000ff1c00720c */ /* 0x000fe20003f05270 */
[----:B------:R-:W-:-:S12]  /*1af50*/  BSSY B0, `(.L_x_1399) ;  /* 0x000000e000007945 */ /* 0x000fd80003800000 */
[----:B------:R-:W-:Y:S05]  /*1af60*/  @P0 BRA `(.L_x_1400) ;  /* 0x0000000000300947 */ /* 0x000fea0003800000 */
[----:B------:R-:W3:Y:S01]  /*1af70*/  S2R R9, SR_LANEID ;  /* 0x0000000000097919 */ /* 0x000ee20000000000 */
[----:B------:R-:W-:Y:S01]  /*1af80*/  VOTEU.ANY UR4, UPT, PT ;  /* 0x0000000000047886 */ /* 0x000fe200038e0100 */
[----:B0-2---:R-:W0:Y:S01]  /*1af90*/  LDC.64 R2, c[0x0][0xc38] ;  /* 0x00030e00ff027b82 */ /* 0x005e220000000a00 */
[----:B------:R-:W3:Y:S08]  /*1afa0*/  FLO.U32 R4, UR4 ;  /* 0x0000000400047d00 */ /* 0x000ef000080e0000 */
[----:B------:R-:W0:Y:S01]  /*1afb0*/  POPC R5, UR4 ;  /* 0x0000000400057d09 */ /* 0x000e220008000000 */
[----:B---3--:R-:W-:-:S13]  /*1afc0*/  ISETP.EQ.U32.AND P0, PT, R4, R9, PT ;  /* 0x000000090400720c */ /* 0x008fda0003f02070 */
[----:B0-----:R-:W2:Y:S01]  /*1afd0*/  @P0 ATOMG.E.ADD.STRONG.GPU PT, R3, desc[UR38][R2.64], R5 ;  /* 0x00000005020309a8 */ /* 0x001ea200081ee1e6 */
[----:B------:R-:W0:Y:S02]  /*1afe0*/  S2R R6, SR_LTMASK ;  /* 0x0000000000067919 */ /* 0x000e240000003900 */
[----:B0-----:R-:W-:-:S04]  /*1aff0*/  LOP3.LUT R6, R6, UR4, RZ, 0xc0, !PT ;  /* 0x0000000406067c12 */ /* 0x001fc8000f8ec0ff */
[----:B------:R-:W0:Y:S01]  /*1b000*/  POPC R9, R6 ;  /* 0x0000000600097309 */ /* 0x000e220000000000 */
[----:B--2---:R-:W0:Y:S02]  /*1b010*/  SHFL.IDX PT, R4, R3, R4, 0x1f ;  /* 0x00001f0403047589 */ /* 0x004e2400000e0000 */
[----:B0-----:R-:W-:-:S07]  /*1b020*/  IADD3 R16, R4, UR37, R9 ;  /* 0x0000002504107c10 */ /* 0x001fce000fffe009 */
.L_x_1400:
[----:B------:R-:W-:Y:S05]  /*1b030*/  BSYNC B0 ;  /* 0x0000000000007941 */ /* 0x000fea0003800000 */
.L_x_1399:
[----:B------:R-:W-:Y:S04]  /*1b040*/  BSSY B0, `(.L_x_1401) ;  /* 0x0000020000007945 */ /* 0x000fe80003800000 */
[----:B------:R-:W-:Y:S05]  /*1b050*/  @!P6 BRA `(.L_x_1402) ;  /* 0x000000000078e947 */ /* 0x000fea0003800000 */
[----:B--2---:R-:W-:Y:S01]  /*1b060*/  IMAD R3, R22, 0x8, R27 ;  /* 0x0000000816037824 */ /* 0x004fe200078e021b */
[----:B0-----:R-:W-:-:S04]  /*1b070*/  SHF.L.U32 R2, R24, 0x1f, RZ ;  /* 0x0000001f18027819 */ /* 0x001fc800000006ff */
[----:B------:R-:W0:Y:S02]  /*1b080*/  SYNCS.PHASECHK.TRANS64.TRYWAIT P0, [R3+URZ+0x16860], R2 ;  /* 0x01686002030075a7 */ /* 0x000e24000800017f */
[----:B0-----:R-:W-:Y:S05]  /*1b090*/  @!P0 BRA `(.L_x_1403) ;  /* 0x0000002400c08947 */ /* 0x001fea0003800000 */
.L_x_1512:
        /* <DEDUP_REMOVED lines=9> */
.L_x_1404:
        /* <DEDUP_REMOVED lines=16> */
[----:B---3--:R-:W-:Y:S01]  /*1b230*/  NOP ;  /* 0x0000000000007918 */ /* 0x008fe20000000000 */
.L_x_1402:
[----:B------:R-:W-:Y:S05]  /*1b240*/  BSYNC B0 ;  /* 0x0000000000007941 */ /* 0x000fea0003800000 */
.L_x_1401:
[----:B------:R-:W-:-:S05]  /*1b250*/  VIADD R22, R22, 0x1 ;  /* 0x0000000116167836 */ /* 0x000fca0000000000 */
[----:B------:R-:W-:-:S04]  /*1b260*/  ISETP.NE.AND P0, PT, R22, 0x2, PT ;  /* 0x000000021600780c */ /* 0x000fc80003f05270 */
[----:B0-2---:R-:W-:Y:S02]  /*1b270*/  SEL R3, RZ, 0x1, P0 ;  /* 0x00000001ff037807 */ /* 0x005fe40000000000 */
[----:B------:R-:W-:Y:S02]  /*1b280*/  SEL R22, R22, RZ, P0 ;  /* 0x000000ff16167207 */ /* 0x000fe40000000000 */
[----:B------:R-:W-:-:S07]  /*1b290*/  LOP3.LUT R24, R24, R3, RZ, 0x3c, !PT ;  /* 0x0000000318187212 */ /* 0x000fce00078e3cff */
.L_x_1360:
[----:B------:R-:W-:Y:S05]  /*1b2a0*/  BSYNC B6 ;  /* 0x0000000000067941 */ /* 0x000fea0003800000 */
.L_x_1358:
[----:B------:R-:W-:-:S03]  /*1b2b0*/  UMOV UR4, 0xffffffff ;  /* 0xffffffff00047882 */ /* 0x000fc60000000000 */
[----:B------:R-:W-:Y:S05]  /*1b2c0*/  BRA.DIV UR4, `(.L_x_1405) ;  /* 0x0000002604487947 */ /* 0x000fea000b800000 */
[----:B------:R2:W3:Y:S04]  /*1b2d0*/  SHFL.IDX PT, R4, R16, RZ, 0x1f ;  /* 0x00001fff10047589 */ /* 0x0004e800000e0000 */
[----:B------:R2:W4:Y:S02]  /*1b2e0*/  SHFL.IDX PT, R5, R16, 0x1, 0x1f ;  /* 0x00201f0010057f89 */ /* 0x00052400000e0000 */
.L_x_1516:
        /* <DEDUP_REMOVED lines=11> */
.L_x_1407:
[----:B------:R-:W-:Y:S05]  /*1b3a0*/  BSYNC B0 ;  /* 0x0000000000007941 */ /* 0x000fea0003800000 */
.L_x_1406:
[----:B------:R-:W-:-:S03]  /*1b3b0*/  UMOV UR4, 0xffffffff ;  /* 0xffffffff00047882 */ /* 0x000fc60000000000 */
[----:B------:R-:W-:Y:S05]  /*1b3c0*/  BRA.DIV UR4, `(.L_x_1408) ;  /* 0x0000002604547947 */ /* 0x000fea000b800000 */
[----:B-----5:R-:W0:Y:S01]  /*1b3d0*/  SHFL.UP PT, R14, R2, 0x1, RZ ;  /* 0x04200000020e7989 */ /* 0x020e2200000e00ff */
        /* <DEDUP_REMOVED lines=20> */
.L_x_1524:
[----:B------:R-:W-:Y:S02]  /*1b520*/  ULDC UR4, c[0x0][0xc10] ;  /* 0x0003040000047ab9 */ /* 0x000fe40000000800 */
[----:B------:R-:W-:-:S04]  /*1b530*/  IMAD.U32 R7, RZ, RZ, UR4 ;  /* 0x00000004ff077e24 */ /* 0x000fc8000f8e00ff */
[----:B0-----:R-:W-:-:S04]  /*1b540*/  IMAD R14, R14, R7, RZ ;  /* 0x000000070e0e7224 */ /* 0x001fc800078e02ff */
[----:B----4-:R-:W-:-:S05]  /*1b550*/  IMAD.IADD R5, R5, 0x1, R14 ;  /* 0x0000000105057824 */ /* 0x010fca00078e020e */
[----:B---3--:R-:W-:-:S13]  /*1b560*/  ISETP.GT.AND P0, PT, R5, R4, PT ;  /* 0x000000040500720c */ /* 0x008fda0003f04270 */
[----:B------:R-:W-:Y:S05]  /*1b570*/  @P0 BRA `(.L_x_1409) ;  /* 0x0000000000ac0947 */ /* 0x000fea0003800000 */
[----:B------:R-:W0:Y:S02]  /*1b580*/  LDC R0, c[0x0][0xc14] ;  /* 0x00030500ff007b82 */ /* 0x000e240000000800 */
.L_x_1414:
        /* <DEDUP_REMOVED lines=12> */
.L_x_1412:
[----:B------:R-:W-:Y:S05]  /*1b650*/  BSYNC B0 ;  /* 0x0000000000007941 */ /* 0x000fea0003800000 */
.L_x_1411:
[----:B------:R-:W-:-:S03]  /*1b660*/  UMOV UR4, 0xffffffff ;  /* 0xffffffff00047882 */ /* 0x000fc60000000000 */
[----:B------:R-:W-:Y:S05]  /*1b670*/  BRA.DIV UR4, `(.L_x_1413) ;  /* 0x0000002604787947 */ /* 0x000fea000b800000 */
[----:B-----5:R-:W3:Y:S01]  /*1b680*/  SHFL.UP PT, R14, R2, 0x1, RZ ;  /* 0x04200000020e7989 */ /* 0x020ee200000e00ff */
[C---:B------:R-:W-:Y:S02]  /*1b690*/  ISETP.NE.AND P0, PT, R28.reuse, RZ, PT ;  /* 0x000000ff1c00720c */ /* 0x040fe40003f05270 */
[----:B------:R-:W-:Y:S02]  /*1b6a0*/  ISETP.GE.U32.AND P1, PT, R28, 0x2, PT ;  /* 0x000000021c00780c */ /* 0x000fe40003f26070 */
[----:B---3--:R-:W-:Y:S02]  /*1b6b0*/  SEL R13, R14, RZ, P0 ;  /* 0x000000ff0e0d7207 */ /* 0x008fe40000000000 */
[----:B------:R-:W-:-:S03]  /*1b6c0*/  ISETP.GE.U32.AND P0, PT, R28, 0x4, PT ;  /* 0x000000041c00780c */ /* 0x000fc60003f06070 */
[----:B------:R-:W-:-:S05]  /*1b6d0*/  IMAD.IADD R13, R2, 0x1, R13 ;  /* 0x00000001020d7824 */ /* 0x000fca00078e020d */
[----:B------:R-:W3:Y:S02]  /*1b6e0*/  SHFL.UP PT, R14, R13, 0x2, RZ ;  /* 0x044000000d0e7989 */ /* 0x000ee400000e00ff */
[----:B---3--:R-:W-:Y:S02]  /*1b6f0*/  SEL R14, R14, RZ, P1 ;  /* 0x000000ff0e0e7207 */ /* 0x008fe40000800000 */
        /* <DEDUP_REMOVED lines=13> */
.L_x_1532:
[----:B------:R-:W-:Y:S02]  /*1b7d0*/  ULDC UR4, c[0x0][0xc10] ;  /* 0x0003040000047ab9 */ /* 0x000fe40000000800 */
[----:B------:R-:W-:-:S04]  /*1b7e0*/  IMAD.U32 R7, RZ, RZ, UR4 ;  /* 0x00000004ff077e24 */ /* 0x000fc8000f8e00ff */
[----:B---3--:R-:W-:-:S04]  /*1b7f0*/  IMAD R14, R14, R7, RZ ;  /* 0x000000070e0e7224 */ /* 0x008fc800078e02ff */
[----:B------:R-:W-:-:S05]  /*1b800*/  IMAD.IADD R5, R14, 0x1, R5 ;  /* 0x000000010e057824 */ /* 0x000fca00078e0205 */
[----:B------:R-:W-:-:S13]  /*1b810*/  ISETP.GT.AND P0, PT, R5, R4, PT ;  /* 0x000000040500720c */ /* 0x000fda0003f04270 */
[----:B------:R-:W-:Y:S05]  /*1b820*/  @!P0 BRA `(.L_x_1414) ;  /* 0xfffffffc00588947 */ /* 0x000fea000383ffff */
.L_x_1409:
[----:B--2---:R-:W-:Y:S01]  /*1b830*/  IMAD.IADD R16, R5, 0x1, -R14 ;  /* 0x0000000105107824 */ /* 0x004fe200078e0a0e */
[----:B------:R-:W-:-:S03]  /*1b840*/  UMOV UR4, 0xffffffff ;  /* 0xffffffff00047882 */ /* 0x000fc60000000000 */
[----:B------:R-:W-:-:S05]  /*1b850*/  IMAD R3, R8, R7, R16 ;  /* 0x0000000708037224 */ /* 0x000fca00078e0210 */
[----:B------:R-:W-:Y:S01]  /*1b860*/  ISETP.GT.AND P6, PT, R3, R4, PT ;  /* 0x000000040300720c */ /* 0x000fe20003fc4270 */
[----:B------:R-:W-:-:S12]  /*1b870*/  BRA.DIV UR4, `(.L_x_1415) ;  /* 0x0000002604c87947 */ /* 0x000fd8000b800000 */
[----:B------:R-:W-:-:S04]  /*1b880*/  VOTE.ANY R3, PT, !P6 ;  /* 0x0000000000037806 */ /* 0x000fc800070e0100 */
[----:B------:R-:W2:Y:S02]  /*1b890*/  POPC R5, R3 ;  /* 0x0000000300057309 */ /* 0x000ea40000000000 */
[----:B--2---:R2:W3:Y:S02]  /*1b8a0*/  SHFL.IDX PT, R17, R2, R5, 0x1f ;  /* 0x00001f0502117589 */ /* 0x0044e400000e0000 */
.L_x_1536:
[----:B------:R-:W-:Y:S01]  /*1b8b0*/  ISETP.NE.AND P0, PT, R3, RZ, PT ;  /* 0x000000ff0300720c */ /* 0x000fe20003f05270 */
[----:B------:R-:W-:-:S12]  /*1b8c0*/  IMAD.MOV.U32 R14, RZ, RZ, RZ ;  /* 0x000000ffff0e7224 */ /* 0x000fd800078e00ff */
[----:B------:R-:W-:Y:S05]  /*1b8d0*/  @!P0 BRA `(.L_x_1416) ;  /* 0x0000000000108947 */ /* 0x000fea0003800000 */
[----:B------:R-:W-:Y:S01]  /*1b8e0*/  UMOV UR4, 0xffffffff ;  /* 0xffffffff00047882 */ /* 0x000fe20000000000 */
[----:B------:R-:W-:Y:S02]  /*1b8f0*/  VIADD R12, R5, 0xffffffff ;  /* 0xffffffff050c7836 */ /* 0x000fe40000000000 */
[----:B------:R-:W-:Y:S05]  /*1b900*/  BRA.DIV UR4, `(.L_x_1417) ;  /* 0x0000002604ec7947 */ /* 0x000fea000b800000 */
[----:B------:R4:W0:Y:S02]  /*1b910*/  SHFL.IDX PT, R14, R8, R12, 0x1f ;  /* 0x00001f0c080e7589 */ /* 0x00082400000e0000 */
.L_x_1416:
[----:B--2---:R-:W2:Y:S01]  /*1b920*/  LDC.64 R2, c[0x0][0xc68] ;  /* 0x00031a00ff027b82 */ /* 0x004ea20000000a00 */
[----:B------:R-:W-:-:S04]  /*1b930*/  IMAD.IADD R19, R5, 0x1, R19 ;  /* 0x0000000105137824 */ /* 0x000fc800078e0213 */
[----:B--2---:R-:W-:-:S05]  /*1b940*/  IMAD.WIDE R2, R19, 0x4, R2 ;  /* 0x0000000413027825 */ /* 0x004fca00078e0202 */
[----:B------:R2:W3:Y:S01]  /*1b950*/  LDG.E R6, desc[UR38][R2.64] ;  /* 0x0000002602067981 */ /* 0x0004e2000c1e1900 */
[----:B0-----:R-:W-:Y:S02]  /*1b960*/  IMAD R16, R14, R7, R16 ;  /* 0x000000070e107224 */ /* 0x001fe400078e0210 */
[----:B--2---:R-:W-:Y:S02]  /*1b970*/  IMAD.MOV.U32 R2, RZ, RZ, RZ ;  /* 0x000000ffff027224 */ /* 0x004fe400078e00ff */
[----:B---3--:R-:W-:-:S05]  /*1b980*/  IMAD R5, R17, R6, RZ ;  /* 0x0000000611057224 */ /* 0x008fca00078e02ff */
[----:B----4-:R-:W-:-:S04]  /*1b990*/  IABS R8, R5 ;  /* 0x0000000500087213 */ /* 0x010fc80000000000 */
[----:B------:R-:W0:Y:S08]  /*1b9a0*/  I2F.RP R9, R8 ;  /* 0x0000000800097306 */ /* 0x000e300000209400 */
[----:B0-----:R-:W0:Y:S02]  /*1b9b0*/  MUFU.RCP R9, R9 ;  /* 0x0000000900097308 */ /* 0x001e240000001000 */
[----:B0-----:R-:W-:Y:S01]  /*1b9c0*/  VIADD R10, R9, 0xffffffe ;  /* 0x0ffffffe090a7836 */ /* 0x001fe20000000000 */
[----:B------:R-:W-:-:S05]  /*1b9d0*/  IABS R9, R5 ;  /* 0x0000000500097213 */ /* 0x000fca0000000000 */
[----:B------:R-:W0:Y:S01]  /*1b9e0*/  F2I.FTZ.U32.TRUNC.NTZ R3, R10 ;  /* 0x0000000a00037305 */ /* 0x000e22000021f000 */
[----:B------:R-:W-:Y:S02]  /*1b9f0*/  IMAD.MOV R9, RZ, RZ, -R9 ;  /* 0x000000ffff097224 */ /* 0x000fe400078e0a09 */
[----:B0-----:R-:W-:-:S04]  /*1ba00*/  IMAD.MOV R11, RZ, RZ, -R3 ;  /* 0x000000ffff0b7224 */ /* 0x001fc800078e0a03 */
[----:B------:R-:W-:-:S04]  /*1ba10*/  IMAD R11, R11, R8, RZ ;  /* 0x000000080b0b7224 */ /* 0x000fc800078e02ff */
[----:B------:R-:W-:-:S04]  /*1ba20*/  IMAD.HI.U32 R3, R3, R11, R2 ;  /* 0x0000000b03037227 */ /* 0x000fc800078e0002 */
[----:B------:R-:W-:-:S05]  /*1ba30*/  IMAD.IADD R2, R4, 0x1, -R16 ;  /* 0x0000000104027824 */ /* 0x000fca00078e0a10 */
        /* <DEDUP_REMOVED lines=9> */
[----:B------:R-:W-:-:S03]  /*1bad0*/  ISETP.GE.AND P0, PT, R4, RZ, PT ;  /* 0x000000ff0400720c */ /* 0x000fc60003f06270 */
[----:B------:R-:W-:-:S10]  /*1bae0*/  IMAD.MOV.U32 R9, RZ, RZ, R3 ;  /* 0x000000ffff097224 */ /* 0x000fd400078e0003 */
[----:B------:R-:W-:Y:S01]  /*1baf0*/  @!P0 IMAD.MOV R9, RZ, RZ, -R9 ;  /* 0x000000ffff098224 */ /* 0x000fe200078e0a09 */
[----:B------:R-:W-:-:S13]  /*1bb00*/  ISETP.NE.AND P0, PT, R5, RZ, PT ;  /* 0x000000ff0500720c */ /* 0x000fda0003f05270 */
[----:B------:R-:W-:-:S05]  /*1bb10*/  @!P0 LOP3.LUT R9, RZ, R5, RZ, 0x33, !PT ;  /* 0x00000005ff098212 */ /* 0x000fca00078e33ff */
[----:B------:R-:W-:Y:S02]  /*1bb20*/  IMAD R4, R6, R9, RZ ;  /* 0x0000000906047224 */ /* 0x000fe400078e02ff */
[----:B------:R-:W-:Y:S02]  /*1bb30*/  IMAD.MOV R9, RZ, RZ, -R9 ;  /* 0x000000ffff097224 */ /* 0x000fe400078e0a09 */
[----:B------:R-:W-:Y:S02]  /*1bb40*/  IMAD.MOV R3, RZ, RZ, -R4 ;  /* 0x000000ffff037224 */ /* 0x000fe400078e0a04 */
[----:B------:R-:W-:-:S03]  /*1bb50*/  IMAD R5, R5, R9, R2 ;  /* 0x0000000905057224 */ /* 0x000fc600078e0202 */
[----:B------:R-:W-:-:S04]  /*1bb60*/  VIADDMNMX R6, R3, R7, R6, PT ;  /* 0x0000000703067246 */ /* 0x000fc80003800106 */
[----:B------:R-:W-:-:S04]  /*1bb70*/  IABS R7, R6 ;  /* 0x0000000600077213 */ /* 0x000fc80000000000 */
[----:B------:R-:W0:Y:S08]  /*1bb80*/  I2F.RP R8, R7 ;  /* 0x0000000700087306 */ /* 0x000e300000209400 */
[----:B0-----:R-:W0:Y:S02]  /*1bb90*/  MUFU.RCP R8, R8 ;  /* 0x0000000800087308 */ /* 0x001e240000001000 */
[----:B0-----:R-:W-:Y:S01]  /*1bba0*/  VIADD R3, R8, 0xffffffe ;  /* 0x0ffffffe08037836 */ /* 0x001fe20000000000 */
[----:B------:R-:W-:-:S05]  /*1bbb0*/  IABS R8, R6 ;  /* 0x0000000600087213 */ /* 0x000fca0000000000 */
[----:B------:R-:W0:Y:S01]  /*1bbc0*/  F2I.FTZ.U32.TRUNC.NTZ R3, R3 ;  /* 0x0000000300037305 */ /* 0x000e22000021f000 */
[----:B------:R-:W-:Y:S02]  /*1bbd0*/  IMAD.MOV R8, RZ, RZ, -R8 ;  /* 0x000000ffff087224 */ /* 0x000fe400078e0a08 */
[----:B0-----:R-:W-:-:S04]  /*1bbe0*/  IMAD.MOV R2, RZ, RZ, -R3 ;  /* 0x000000ffff027224 */ /* 0x001fc800078e0a03 */
[----:B------:R-:W-:Y:S02]  /*1bbf0*/  IMAD R9, R2, R7, RZ ;  /* 0x0000000702097224 */ /* 0x000fe400078e02ff */
[----:B------:R-:W-:-:S04]  /*1bc00*/  IMAD.MOV.U32 R2, RZ, RZ, RZ ;  /* 0x000000ffff027224 */ /* 0x000fc800078e00ff */
[----:B------:R-:W-:Y:S01]  /*1bc10*/  IMAD.HI.U32 R2, R3, R9, R2 ;  /* 0x0000000903027227 */ /* 0x000fe200078e0002 */
[----:B------:R-:W-:Y:S02]  /*1bc20*/  IABS R9, R5 ;  /* 0x0000000500097213 */ /* 0x000fe40000000000 */
[C---:B------:R-:W-:Y:S01]  /*1bc30*/  LOP3.LUT R3, R5.reuse, R6, RZ, 0x3c, !PT ;  /* 0x0000000605037212 */ /* 0x040fe200078e3cff */
[----:B------:R-:W-:Y:S02]  /*1bc40*/  IMAD.IADD R5, R5, 0x1, R4 ;  /* 0x0000000105057824 */ /* 0x000fe400078e0204 */
[----:B------:R-:W-:-:S04]  /*1bc50*/  IMAD.HI.U32 R2, R2, R9, RZ ;  /* 0x0000000902027227 */ /* 0x000fc800078e00ff */
[----:B------:R-:W-:-:S05]  /*1bc60*/  IMAD R8, R2, R8, R9 ;  /* 0x0000000802087224 */ /* 0x000fca00078e0209 */
        /* <DEDUP_REMOVED lines=14> */
.L_x_1410:
[----:B------:R-:W-:Y:S01]  /*1bd50*/  UMOV UR4, URZ ;  /* 0x0000003f00047c82 */ /* 0x000fe20008000000 */
[----:B------:R-:W-:Y:S01]  /*1bd60*/  UMOV UR5, URZ ;  /* 0x0000003f00057c82 */ /* 0x000fe20008000000 */
[----:B------:R-:W-:Y:S01]  /*1bd70*/  ULDC UR6, c[0x0][0xc14] ;  /* 0x0003050000067ab9 */ /* 0x000fe20000000800 */
[----:B--2---:R-:W-:Y:S02]  /*1bd80*/  IMAD.MOV.U32 R16, RZ, RZ, R4 ;  /* 0x000000ffff107224 */ /* 0x004fe400078e0004 */
[----:B------:R-:W-:Y:S02]  /*1bd90*/  IMAD.U32 R17, RZ, RZ, UR4 ;  /* 0x00000004ff117e24 */ /* 0x000fe4000f8e00ff */
[----:B------:R-:W-:Y:S02]  /*1bda0*/  IMAD.U32 R18, RZ, RZ, UR5 ;  /* 0x00000005ff127e24 */ /* 0x000fe4000f8e00ff */
[----:B------:R-:W-:-:S07]  /*1bdb0*/  IMAD.U32 R19, RZ, RZ, UR6 ;  /* 0x00000006ff137e24 */ /* 0x000fce000f8e00ff */
.L_x_1418:
        /* <DEDUP_REMOVED lines=10> */
.L_x_1319:
        /* <DEDUP_REMOVED lines=12> */
.L_x_1539:
[----:B------:R-:W-:Y:S05]  /*1bf20*/  BSYNC B0 ;  /* 0x0000000000007941 */ /* 0x000fea0003800000 */
.L_x_1420:
[----:B------:R-:W-:-:S03]  /*1bf30*/  UMOV UR4, 0xffffffff ;  /* 0xffffffff00047882 */ /* 0x000fc60000000000 */
[----:B------:R-:W-:Y:S05]  /*1bf40*/  BRA.DIV UR4, `(.L_x_1422) ;  /* 0x0000002204947947 */ /* 0x000fea000b800000 */
[----:B0-----:R-:W0:Y:S02]  /*1bf50*/  S2R R0, SR_TID.X ;  /* 0x0000000000007919 */ /* 0x001e240000002100 */
[----:B0-----:R-:W-:-:S04]  /*1bf60*/  SHF.R.U32.HI R0, RZ, 0x5, R0 ;  /* 0x00000005ff007819 */ /* 0x001fc80000011600 */
[----:B------:R-:W-:-:S05]  /*1bf70*/  LOP3.LUT R0, R0, 0x3, RZ, 0xc0, !PT ;  /* 0x0000000300007812 */ /* 0x000fca00078ec0ff */
[----:B------:R0:W2:Y:S02]  /*1bf80*/  SHFL.IDX PT, R14, R0, RZ, 0x1f ;  /* 0x00001fff000e7589 */ /* 0x0000a400000e0000 */
.L_x_1542:
[----:B--2---:R-:W-:-:S13]  /*1bf90*/  ISETP.NE.AND P0, PT, R14, RZ, PT ;  /* 0x000000ff0e00720c */ /* 0x004fda0003f05270 */
[----:B------:R-:W-:Y:S05]  /*1bfa0*/  @P0 BRA `(.L_x_1097) ;  /* 0x0000000000880947 */ /* 0x000fea0003800000 */
[----:B------:R-:W-:-:S03]  /*1bfb0*/  UMOV UR4, 0xffffffff ;  /* 0xffffffff00047882 */ /* 0x000fc60000000000 */
[----:B------:R-:W-:Y:S05]  /*1bfc0*/  BRA.DIV UR4, `(.L_x_1423) ;  /* 0x0000002204a87947 */ /* 0x000fea000b800000 */
[----:B------:R-:W-:-:S13]  /*1bfd0*/  ELECT P6, URZ, PT ;  /* 0x00000000003f782f */ /* 0x000fda00038c0000 */
.L_x_1545:
[----:B------:R-:W-:Y:S05]  /*1bfe0*/  @!P6 BRA `(.L_x_1097) ;  /* 0x000000000078e947 */ /* 0x000fea0003800000 */
[----:B------:R-:W-:-:S06]  /*1bff0*/  ULOP3.LUT UR4, UR36, 0x2, URZ, 0xfc, !UPT ;  /* 0x0000000224047892 */ /* 0x000fcc000f8efc3f */
[----:B0-----:R-:W-:-:S05]  /*1c000*/  IMAD.U32 R0, RZ, RZ, UR4 ;  /* 0x00000004ff007e24 */ /* 0x001fca000f8e00ff */
[----:B------:R-:W-:-:S13]  /*1c010*/  ISETP.NE.AND P2, PT, R0, 0x3, PT ;  /* 0x000000030000780c */ /* 0x000fda0003f45270 */
[----:B------:R-:W-:Y:S05]  /*1c020*/  @!P2 BRA `(.L_x_1424) ;  /* 0x000000000004a947 */ /* 0x000fea0003800000 */
[----:B------:R-:W-:Y:S01]  /*1c030*/  BPT.TRAP 0x1 ;  /* 0x000000040000795c */ /* 0x000fe20000300000 */
.L_x_1424:
        /* <DEDUP_REMOVED lines=12> */
.L_x_1546:
[----:B------:R-:W2:Y:S02]  /*1c100*/  SYNCS.PHASECHK.TRANS64.TRYWAIT P0, [R3+URZ], R0 ;  /* 0x00000000030075a7 */ /* 0x000ea4000800017f */
[----:B--2---:R-:W-:Y:S05]  /*1c110*/  @!P0 BRA `(.L_x_1426) ;  /* 0x0000002000888947 */ /* 0x004fea0003800000 */
.L_x_1547:
[----:B------:R-:W-:Y:S05]  /*1c120*/  @!P2 BRA `(.L_x_1427) ;  /* 0x000000000004a947 */ /* 0x000fea0003800000 */
[----:B------:R-:W-:Y:S01]  /*1c130*/  BPT.TRAP 0x1 ;  /* 0x000000040000795c */ /* 0x000fe20000300000 */
.L_x_1427:
[----:B--2---:R-:W-:-:S04]  /*1c140*/  VIADD R3, R9, 0x16860 ;  /* 0x0001686009037836 */ /* 0x004fc80000000000 */
[----:B------:R-:W-:-:S04]  /*1c150*/  IMAD R5, R22, 0x8, R3 ;  /* 0x0000000816057824 */ /* 0x000fc800078e0203 */
[----:B------:R-:W2:Y:S02]  /*1c160*/  SYNCS.PHASECHK.TRANS64.TRYWAIT P0, [R5+URZ], R2 ;  /* 0x00000002050075a7 */ /* 0x000ea4000800017f */
[----:B--2---:R-:W-:Y:S05]  /*1c170*/  @!P0 BRA `(.L_x_1428) ;  /* 0x0000002000848947 */ /* 0x004fea0003800000 */
.L_x_1548:
[----:B------:R-:W-:-:S07]  /*1c180*/  IMAD R3, R4, 0x8, R3 ;  /* 0x0000000804037824 */ /* 0x000fce00078e0203 */
.L_x_1429:
[----:B---3--:R3:W4:Y:S02]  /*1c190*/  SYNCS.PHASECHK.TRANS64.TRYWAIT P0, [R3+URZ], R0 ;  /* 0x00000000030075a7 */ /* 0x008724000800017f */
[----:B----4-:R-:W-:Y:S05]  /*1c1a0*/  @!P0 NANOSLEEP.SYNCS 0x989680 ;  /* 0x009896800000895d */ /* 0x010fea0003900000 */
[----:B------:R-:W4:Y:S02]  /*1c1b0*/  @!P0 SYNCS.PHASECHK.TRANS64 P0, [R3+URZ], R0 ;  /* 0x00000000030085a7 */ /* 0x000f24000800007f */
[----:B----4-:R-:W-:Y:S05]  /*1c1c0*/  @!P0 BRA `(.L_x_1429) ;  /* 0xfffffffc00f08947 */ /* 0x010fea000383ffff */
.L_x_1097:
[----:B------:R-:W-:Y:S05]  /*1c1d0*/  BSYNC B7 ;  /* 0x0000000000077941 */ /* 0x000fea0003800000 */
.L_x_1094:
[----:B------:R-:W-:Y:S05]  /*1c1e0*/  EXIT ;  /* 0x000000000000794d */ /* 0x000fea0003800000 */
.L_x_1123:
[----:B0-----:R0:W1:Y:S02]  /*1c1f0*/  SYNCS.PHASECHK.TRANS64.TRYWAIT P6, [R85+URZ+0x16890], R97 ;  /* 0x01689061550075a7 */ /* 0x00106400080c017f */
[----:B-1----:R-:W-:Y:S05]  /*1c200*/  @!P6 NANOSLEEP.SYNCS 0x989680 ;  /* 0x009896800000e95d */ /* 0x002fea0003900000 */
[----:B------:R-:W1:Y:S02]  /*1c210*/  @!P6 SYNCS.PHASECHK.TRANS64 P6, [R85+URZ+0x16890], R97 ;  /* 0x016890615500e5a7 */ /* 0x000e6400080c007f */
[----:B-1----:R-:W-:Y:S05]  /*1c220*/  @!P6 BRA `(.L_x_1123) ;  /* 0xfffffffc00f0e947 */ /* 0x002fea000383ffff */
[----:B------:R-:W-:Y:S05]  /*1c230*/  BRA `(.L_x_1430) ;  /* 0xfffffe6800c87947 */ /* 0x000fea000383ffff */
.L_x_1143:
[----:B0-----:R0:W1:Y:S02]  /*1c240*/  SYNCS.PHASECHK.TRANS64.TRYWAIT P5, [R85+URZ+0x16890], R97 ;  /* 0x01689061550075a7 */ /* 0x00106400080a017f */
[----:B-1----:R-:W-:Y:S05]  /*1c250*/  @!P5 NANOSLEEP.SYNCS 0x989680 ;  /* 0x009896800000d95d */ /* 0x002fea0003900000 */
[----:B------:R-:W1:Y:S02]  /*1c260*/  @!P5 SYNCS.PHASECHK.TRANS64 P5, [R85+URZ+0x16890], R97 ;  /* 0x016890615500d5a7 */ /* 0x000e6400080a007f */
[----:B-1----:R-:W-:Y:S05]  /*1c270*/  @!P5 BRA `(.L_x_1143) ;  /* 0xfffffffc00f0d947 */ /* 0x002fea000383ffff */
[----:B------:R-:W-:Y:S05]  /*1c280*/  BRA `(.L_x_1431) ;  /* 0xfffffe7c00a87947 */ /* 0x000fea000383ffff */
.L_x_1152:
[----:B0-----:R0:W1:Y:S02]  /*1c290*/  SYNCS.PHASECHK.TRANS64.TRYWAIT P4, [R85+URZ+0x16890], R97 ;  /* 0x01689061550075a7 */ /* 0x001064000808017f */
[----:B-1----:R-:W-:Y:S05]  /*1c2a0*/  @!P4 NANOSLEEP.SYNCS 0x989680 ;  /* 0x009896800000c95d */ /* 0x002fea0003900000 */
[----:B------:R-:W1:Y:S02]  /*1c2b0*/  @!P4 SYNCS.PHASECHK.TRANS64 P4, [R85+URZ+0x16890], R97 ;  /* 0x016890615500c5a7 */ /* 0x000e64000808007f */
[----:B-1----:R-:W-:Y:S05]  /*1c2c0*/  @!P4 BRA `(.L_x_1152) ;  /* 0xfffffffc00f0c947 */ /* 0x002fea000383ffff */
[----:B------:R-:W-:Y:S05]  /*1c2d0*/  BRA `(.L_x_1432) ;  /* 0xfffffe8c00e87947 */ /* 0x000fea000383ffff */
.L_x_1158:
[----:B--2---:R2:W3:Y:S02]  /*1c2e0*/  SYNCS.PHASECHK.TRANS64.TRYWAIT P3, [R85+URZ+0x168b0], R97 ;  /* 0x0168b061550075a7 */ /* 0x0044e4000806017f */
[----:B---3--:R-:W-:Y:S05]  /*1c2f0*/  @!P3 NANOSLEEP.SYNCS 0x989680 ;  /* 0x009896800000b95d */ /* 0x008fea0003900000 */
[----:B------:R-:W3:Y:S02]  /*1c300*/  @!P3 SYNCS.PHASECHK.TRANS64 P3, [R85+URZ+0x168b0], R97 ;  /* 0x0168b0615500b5a7 */ /* 0x000ee4000806007f */
[----:B---3--:R-:W-:Y:S05]  /*1c310*/  @!P3 BRA `(.L_x_1158) ;  /* 0xfffffffc00f0b947 */ /* 0x008fea000383ffff */
[----:B------:R-:W-:Y:S05]  /*1c320*/  BRA `(.L_x_1433) ;  /* 0xfffffe90007c7947 */ /* 0x000fea000383ffff */
.L_x_1174:
[----:B------:R-:W-:Y:S01]  /*1c330*/  BSSY B0, `(.L_x_1434) ;  /* 0x0000008000007945 */ /* 0x000fe20003800000 */
[----:B--2---:R-:W-:Y:S02]  /*1c340*/  IMAD.MOV.U32 R13, RZ, RZ, R24 ;  /* 0x000000ffff0d7224 */ /* 0x004fe400078e0018 */
[----:B------:R-:W-:Y:S02]  /*1c350*/  IMAD.MOV.U32 R12, RZ, RZ, RZ ;  /* 0x000000ffff0c7224 */ /* 0x000fe400078e00ff */
[----:B------:R-:W-:Y:S02]  /*1c360*/  IMAD.MOV.U32 R11, RZ, RZ, 0x1f ;  /* 0x0000001fff0b7424 */ /* 0x000fe400078e00ff */
[----:B------:R-:W-:-:S07]  /*1c370*/  IMAD.MOV.U32 R15, RZ, RZ, -0x1 ;  /* 0xffffffffff0f7424 */ /* 0x000fce00078e00ff */
[----:B-----5:R-:W-:Y:S05]  /*1c380*/  WARPSYNC.COLLECTIVE R15, `(.L_x_1435) ;  /* 0x000000000f087348 */ /* 0x020fea0003c00000 */
[----:B------:R0:W1:Y:S02]  /*1c390*/  SHFL.IDX P6, R14, R13, R12, R11 ;  /* 0x0000000c0d0e7389 */ /* 0x00006400000c000b */
[----:B01---5:R-:W-:Y:S01]  /*1c3a0*/  ENDCOLLECTIVE ;  /* 0x000000000000791b */ /* 0x023fe20003800000 */
.L_x_1435:
[----:B------:R-:W-:Y:S05]  /*1c3b0*/  BSYNC B0 ;  /* 0x0000000000007941 */ /* 0x000fea0003800000 */
.L_x_1434:
[----:B------:R0:W-:Y:S01]  /*1c3c0*/  STL [R1+0xc], R14 ;  /* 0x00000c0e01007387 */ /* 0x0001e20000100800 */
[----:B------:R-:W-:Y:S05]  /*1c3d0*/  BRA `(.L_x_1436) ;  /* 0xfffffe9800b07947 */ /* 0x000fea000383ffff */
.L_x_1190:
        /* <DEDUP_REMOVED lines=8> */
.L_x_1438:
[----:B------:R-:W-:Y:S05]  /*1c460*/  BSYNC B1 ;  /* 0x0000000000017941 */ /* 0x000fea0003800000 */
.L_x_1437:
[----:B------:R-:W-:Y:S05]  /*1c470*/  BRA `(.L_x_1439) ;  /* 0xfffffea800487947 */ /* 0x000fea000383ffff */
.L_x_1191:
        /* <DEDUP_REMOVED lines=8> */
.L_x_1441:
[----:B------:R-:W-:Y:S05]  /*1c500*/  BSYNC B1 ;  /* 0x0000000000017941 */ /* 0x000fea0003800000 */
.L_x_1440:
[----:B------:R-:W-:Y:S05]  /*1c510*/  BRA `(.L_x_1442) ;  /* 0xfffffea800287947 */ /* 0x000fea000383ffff */
.L_x_1192:
        /* <DEDUP_REMOVED lines=8> */
.L_x_1444:
[----:B------:R-:W-:Y:S05]  /*1c5a0*/  BSYNC B1 ;  /* 0x0000000000017941 */ /* 0x000fea0003800000 */
.L_x_1443:
[----:B------:R-:W-:Y:S05]  /*1c5b0*/  BRA `(.L_x_1445) ;  /* 0xfffffea800087947 */ /* 0x000fea000383ffff */
.L_x_1193:
        /* <DEDUP_REMOVED lines=8> */
.L_x_1447:
[----:B------:R-:W-:Y:S05]  /*1c640*/  BSYNC B1 ;  /* 0x0000000000017941 */ /* 0x000fea0003800000 */
.L_x_1446:
[----:B------:R-:W-:Y:S05]  /*1c650*/  BRA `(.L_x_1448) ;  /* 0xfffffea400e87947 */ /* 0x000fea000383ffff */
.L_x_1194:
[----:B------:R-:W-:Y:S01]  /*1c660*/  BSSY B1, `(.L_x_1449) ;  /* 0x0000008000017945 */ /* 0x000fe20003800000 */
[----:B------:R-:W-:Y:S02]  /*1c670*/  IMAD.MOV.U32 R13, RZ, RZ, R5 ;  /* 0x000000ffff0d7224 */ /* 0x000fe400078e0005 */
[----:B------:R-:W-:Y:S02]  /*1c680*/  IMAD.MOV.U32 R12, RZ, RZ, 0x1 ;  /* 0x00000001ff0c7424 */ /* 0x000fe400078e00ff */
[----:B------:R-:W-:Y:S02]  /*1c690*/  IMAD.MOV.U32 R11, RZ, RZ, 0x1c1f ;  /* 0x00001c1fff0b7424 */ /* 0x000fe400078e00ff */
[----:B------:R-:W-:-:S07]  /*1c6a0*/  IMAD.MOV.U32 R15, RZ, RZ, -0x1 ;  /* 0xffffffffff0f7424 */ /* 0x000fce00078e00ff */
[----:B-----5:R-:W-:Y:S05]  /*1c6b0*/  WARPSYNC.COLLECTIVE R15, `(.L_x_1450) ;  /* 0x000000000f087348 */ /* 0x020fea0003c00000 */
[----:B------:R0:W1:Y:S02]  /*1c6c0*/  SHFL.IDX P6, R14, R13, R12, R11 ;  /* 0x0000000c0d0e7389 */ /* 0x00006400000c000b */
[----:B01---5:R-:W-:Y:S01]  /*1c6d0*/  ENDCOLLECTIVE ;  /* 0x000000000000791b */ /* 0x023fe20003800000 */
.L_x_1450:
[----:B------:R-:W-:Y:S05]  /*1c6e0*/  BSYNC B1 ;  /* 0x0000000000017941 */ /* 0x000fea0003800000 */
.L_x_1449:
[----:B------:R-:W-:Y:S05]  /*1c6f0*/  BRA `(.L_x_1451) ;  /* 0xfffffea400c87947 */ /* 0x000fea000383ffff */
.L_x_1195:
        /* <DEDUP_REMOVED lines=8> */
.L_x_1453:
[----:B------:R-:W-:Y:S05]  /*1c780*/  BSYNC B1 ;  /* 0x0000000000017941 */ /* 0x000fea0003800000 */
.L_x_1452:
[----:B------:R-:W-:Y:S05]  /*1c790*/  BRA `(.L_x_1454) ;  /* 0xfffffea400a87947 */ /* 0x000fea000383ffff */
.L_x_1196:
        /* <DEDUP_REMOVED lines=8> */
.L_x_1456:
[----:B------:R-:W-:Y:S05]  /*1c820*/  BSYNC B1 ;  /* 0x0000000000017941 */ /* 0x000fea0003800000 */
.L_x_1455:
[----:B------:R-:W-:Y:S05]  /*1c830*/  BRA `(.L_x_1457) ;  /* 0xfffffea400887947 */ /* 0x000fea000383ffff */
.L_x_1197:
        /* <DEDUP_REMOVED lines=8> */
.L_x_1459:
[----:B------:R-:W-:Y:S05]  /*1c8c0*/  BSYNC B1 ;  /* 0x0000000000017941 */ /* 0x000fea0003800000 */
.L_x_1458:
[----:B------:R-:W-:Y:S05]  /*1c8d0*/  BRA `(.L_x_1460) ;  /* 0xfffffea400687947 */ /* 0x000fea000383ffff */
.L_x_1199:
[----:B0-----:R0:W1:Y:S02]  /*1c8e0*/  SYNCS.PHASECHK.TRANS64.TRYWAIT P2, [R2+URZ+0x16800], R7 ;  /* 0x01680007020075a7 */ /* 0x001064000804017f */
[----:B-1----:R-:W-:Y:S05]  /*1c8f0*/  @!P2 NANOSLEEP.SYNCS 0x989680 ;  /* 0x009896800000a95d */ /* 0x002fea0003900000 */
[----:B------:R-:W1:Y:S02]  /*1c900*/  @!P2 SYNCS.PHASECHK.TRANS64 P2, [R2+URZ+0x16800], R7 ;  /* 0x016800070200a5a7 */ /* 0x000e64000804007f */
[----:B-1----:R-:W-:Y:S05]  /*1c910*/  @!P2 BRA `(.L_x_1199) ;  /* 0xfffffffc00f0a947 */ /* 0x002fea000383ffff */
[----:B------:R-:W-:Y:S05]  /*1c920*/  BRA `(.L_x_1461) ;  /* 0xfffffea800047947 */ /* 0x000fea000383ffff */
.L_x_1207:
        /* <DEDUP_REMOVED lines=8> */
.L_x_1463:
[----:B------:R-:W-:Y:S05]  /*1c9b0*/  BSYNC B1 ;  /* 0x0000000000017941 */ /* 0x000fea0003800000 */
.L_x_1462:
[----:B------:R-:W-:Y:S05]  /*1c9c0*/  BRA `(.L_x_1464) ;  /* 0xfffffeb8005c7947 */ /* 0x000fea000383ffff */
.L_x_1208:
        /* <DEDUP_REMOVED lines=8> */
.L_x_1466:
[----:B------:R-:W-:Y:S05]  /*1ca50*/  BSYNC B1 ;  /* 0x0000000000017941 */ /* 0x000fea0003800000 */
.L_x_1465:
[----:B------:R-:W-:Y:S05]  /*1ca60*/  BRA `(.L_x_1467) ;  /* 0xfffffeb8003c7947 */ /* 0x000fea000383ffff */
.L_x_1209:
        /* <DEDUP_REMOVED lines=8> */
.L_x_1469:
[----:B------:R-:W-:Y:S05]  /*1caf0*/  BSYNC B1 ;  /* 0x0000000000017941 */ /* 0x000fea0003800000 */
.L_x_1468:
[----:B------:R-:W-:Y:S05]  /*1cb00*/  BRA `(.L_x_1470) ;  /* 0xfffffeb8001c7947 */ /* 0x000fea000383ffff */
.L_x_1210:
        /* <DEDUP_REMOVED lines=8> */
.L_x_1472:
[----:B------:R-:W-:Y:S05]  /*1cb90*/  BSYNC B1 ;  /* 0x0000000000017941 */ /* 0x000fea0003800000 */
.L_x_1471:
[----:B------:R-:W-:Y:S05]  /*1cba0*/  BRA `(.L_x_1473) ;  /* 0xfffffeb400fc7947 */ /* 0x000fea000383ffff */
.L_x_1211:
        /* <DEDUP_REMOVED lines=8> */
.L_x_1475:
[----:B------:R-:W-:Y:S05]  /*1cc30*/  BSYNC B1 ;  /* 0x0000000000017941 */ /* 0x000fea0003800000 */
.L_x_1474:
[----:B------:R-:W-:Y:S05]  /*1cc40*/  BRA `(.L_x_1476) ;  /* 0xfffffeb400dc7947 */ /* 0x000fea000383ffff */
.L_x_1212:
        /* <DEDUP_REMOVED lines=8> */
.L_x_1478:
[----:B------:R-:W-:Y:S05]  /*1ccd0*/  BSYNC B1 ;  /* 0x0000000000017941 */ /* 0x000fea0003800000 */
.L_x_1477:
[----:B------:R-:W-:Y:S05]  /*1cce0*/  BRA `(.L_x_1479) ;  /* 0xfffffeb400c07947 */ /* 0x000fea000383ffff */
.L_x_1213:
        /* <DEDUP_REMOVED lines=8> */
.L_x_1481:
[----:B------:R-:W-:Y:S05]  /*1cd70*/  BSYNC B1 ;  /* 0x0000000000017941 */ /* 0x000fea0003800000 */
.L_x_1480:
[----:B------:R-:W-:Y:S05]  /*1cd80*/  BRA `(.L_x_1482) ;  /* 0xfffffeb400a47947 */ /* 0x000fea000383ffff */
.L_x_1214:
        /* <DEDUP_REMOVED lines=8> */
.L_x_1484:
[----:B------:R-:W-:Y:S05]  /*1ce10*/  BSYNC B1 ;  /* 0x0000000000017941 */ /* 0x000fea0003800000 */
.L_x_1483:
[----:B------:R-:W-:Y:S05]  /*1ce20*/  BRA `(.L_x_1485) ;  /* 0xfffffeb400887947 */ /* 0x000fea000383ffff */
.L_x_1216:
[----:B0-----:R0:W1:Y:S02]  /*1ce30*/  SYNCS.PHASECHK.TRANS64.TRYWAIT P1, [R2+URZ+0x16800], R9 ;  /* 0x01680009020075a7 */ /* 0x001064000802017f */
[----:B-1----:R-:W-:Y:S05]  /*1ce40*/  @!P1 NANOSLEEP.SYNCS 0x989680 ;  /* 0x009896800000995d */ /* 0x002fea0003900000 */
[----:B------:R-:W1:Y:S02]  /*1ce50*/  @!P1 SYNCS.PHASECHK.TRANS64 P1, [R2+URZ+0x16800], R9 ;  /* 0x01680009020095a7 */ /* 0x000e64000802007f */
[----:B-1----:R-:W-:Y:S05]  /*1ce60*/  @!P1 BRA `(.L_x_1216) ;  /* 0xfffffffc00f09947 */ /* 0x002fea000383ffff */
[----:B------:R-:W-:Y:S05]  /*1ce70*/  BRA `(.L_x_1486) ;  /* 0xfffffeb800047947 */ /* 0x000fea000383ffff */
.L_x_1222:
[----:B-1----:R1:W2:Y:S02]  /*1ce80*/  SYNCS.PHASECHK.TRANS64.TRYWAIT P2, [R7+URZ+0x16830], R0 ;  /* 0x01683000070075a7 */ /* 0x0022a4000804017f */
[----:B--2---:R-:W-:Y:S05]  /*1ce90*/  @!P2 NANOSLEEP.SYNCS 0x989680 ;  /* 0x009896800000a95d */ /* 0x004fea0003900000 */
[----:B------:R-:W2:Y:S02]  /*1cea0*/  @!P2 SYNCS.PHASECHK.TRANS64 P2, [R7+URZ+0x16830], R0 ;  /* 0x016830000700a5a7 */ /* 0x000ea4000804007f */
[----:B--2---:R-:W-:Y:S05]  /*1ceb0*/  @!P2 BRA `(.L_x_1222) ;  /* 0xfffffffc00f0a947 */ /* 0x004fea000383ffff */
[----:B------:R-:W-:Y:S05]  /*1cec0*/  BRA `(.L_x_1221) ;  /* 0xfffffec800047947 */ /* 0x000fea000383ffff */
.L_x_1240:
[----:B-1----:R1:W2:Y:S02]  /*1ced0*/  SYNCS.PHASECHK.TRANS64.TRYWAIT P3, [R13+URZ+0x16830], R12 ;  /* 0x0168300c0d0075a7 */ /* 0x0022a4000806017f */
[----:B--2---:R-:W-:Y:S05]  /*1cee0*/  @!P3 NANOSLEEP.SYNCS 0x989680 ;  /* 0x009896800000b95d */ /* 0x004fea0003900000 */
[----:B------:R-:W2:Y:S02]  /*1cef0*/  @!P3 SYNCS.PHASECHK.TRANS64 P3, [R13+URZ+0x16830], R12 ;  /* 0x0168300c0d00b5a7 */ /* 0x000ea4000806007f */
[----:B--2---:R-:W-:Y:S05]  /*1cf00*/  @!P3 BRA `(.L_x_1240) ;  /* 0xfffffffc00f0b947 */ /* 0x004fea000383ffff */
[----:B------:R-:W-:Y:S05]  /*1cf10*/  BRA `(.L_x_1239) ;  /* 0xfffffef800c87947 */ /* 0x000fea000383ffff */
.L_x_1244:
[----:B-1----:R1:W2:Y:S02]  /*1cf20*/  SYNCS.PHASECHK.TRANS64.TRYWAIT P2, [R13+URZ+0x16850], R12 ;  /* 0x0168500c0d0075a7 */ /* 0x0022a4000804017f */
[----:B--2---:R-:W-:Y:S05]  /*1cf30*/  @!P2 NANOSLEEP.SYNCS 0x989680 ;  /* 0x009896800000a95d */ /* 0x004fea0003900000 */
[----:B------:R-:W2:Y:S02]  /*1cf40*/  @!P2 SYNCS.PHASECHK.TRANS64 P2, [R13+URZ+0x16850], R12 ;  /* 0x0168500c0d00a5a7 */ /* 0x000ea4000804007f */
[----:B--2---:R-:W-:Y:S05]  /*1cf50*/  @!P2 BRA `(.L_x_1244) ;  /* 0xfffffffc00f0a947 */ /* 0x004fea000383ffff */
[----:B------:R-:W-:Y:S05]  /*1cf60*/  BRA `(.L_x_1241) ;  /* 0xfffffefc00887947 */ /* 0x000fea000383ffff */
.L_x_1263:
[----:B-1----:R1:W2:Y:S02]  /*1cf70*/  SYNCS.PHASECHK.TRANS64.TRYWAIT P3, [R0+URZ+0x16830], R3 ;  /* 0x01683003000075a7 */ /* 0x0022a4000806017f */
[----:B--2---:R-:W-:Y:S05]  /*1cf80*/  @!P3 NANOSLEEP.SYNCS 0x989680 ;  /* 0x009896800000b95d */ /* 0x004fea0003900000 */
[----:B------:R-:W2:Y:S02]  /*1cf90*/  @!P3 SYNCS.PHASECHK.TRANS64 P3, [R0+URZ+0x16830], R3 ;  /* 0x016830030000b5a7 */ /* 0x000ea4000806007f */
[----:B--2---:R-:W-:Y:S05]  /*1cfa0*/  @!P3 BRA `(.L_x_1263) ;  /* 0xfffffffc00f0b947 */ /* 0x004fea000383ffff */
[----:B------:R-:W-:Y:S05]  /*1cfb0*/  BRA `(.L_x_1262) ;  /* 0xffffff2c00147947 */ /* 0x000fea000383ffff */
.L_x_1267:
[----:B-1----:R1:W2:Y:S02]  /*1cfc0*/  SYNCS.PHASECHK.TRANS64.TRYWAIT P2, [R3+URZ+0x16850], R0 ;  /* 0x01685000030075a7 */ /* 0x0022a4000804017f */
[----:B--2---:R-:W-:Y:S05]  /*1cfd0*/  @!P2 NANOSLEEP.SYNCS 0x989680 ;  /* 0x009896800000a95d */ /* 0x004fea0003900000 */
[----:B------:R-:W2:Y:S02]  /*1cfe0*/  @!P2 SYNCS.PHASECHK.TRANS64 P2, [R3+URZ+0x16850], R0 ;  /* 0x016850000300a5a7 */ /* 0x000ea4000804007f */
[----:B--2---:R-:W-:Y:S05]  /*1cff0*/  @!P2 BRA `(.L_x_1267) ;  /* 0xfffffffc00f0a947 */ /* 0x004fea000383ffff */
[----:B------:R-:W-:Y:S05]  /*1d000*/  BRA `(.L_x_1264) ;  /* 0xffffff2c00d47947 */ /* 0x000fea000383ffff */
.L_x_1274:
[----:B-1----:R1:W2:Y:S02]  /*1d010*/  SYNCS.PHASECHK.TRANS64.TRYWAIT P3, [R0+URZ+0x16830], R3 ;  /* 0x01683003000075a7 */ /* 0x0022a4000806017f */
[----:B--2---:R-:W-:Y:S05]  /*1d020*/  @!P3 NANOSLEEP.SYNCS 0x989680 ;  /* 0x009896800000b95d */ /* 0x004fea0003900000 */
[----:B------:R-:W2:Y:S02]  /*1d030*/  @!P3 SYNCS.PHASECHK.TRANS64 P3, [R0+URZ+0x16830], R3 ;  /* 0x016830030000b5a7 */ /* 0x000ea4000806007f */
[----:B--2---:R-:W-:Y:S05]  /*1d040*/  @!P3 BRA `(.L_x_1274) ;  /* 0xfffffffc00f0b947 */ /* 0x004fea000383ffff */
[----:B------:R-:W-:Y:S05]  /*1d050*/  BRA `(.L_x_1273) ;  /* 0xffffff4800d47947 */ /* 0x000fea000383ffff */
.L_x_1278:
[----:B-1----:R1:W2:Y:S02]  /*1d060*/  SYNCS.PHASECHK.TRANS64.TRYWAIT P2, [R3+URZ+0x16850], R0 ;  /* 0x01685000030075a7 */ /* 0x0022a4000804017f */
[----:B--2---:R-:W-:Y:S05]  /*1d070*/  @!P2 NANOSLEEP.SYNCS 0x989680 ;  /* 0x009896800000a95d */ /* 0x004fea0003900000 */
[----:B------:R-:W2:Y:S02]  /*1d080*/  @!P2 SYNCS.PHASECHK.TRANS64 P2, [R3+URZ+0x16850], R0 ;  /* 0x016850000300a5a7 */ /* 0x000ea4000804007f */
[----:B--2---:R-:W-:Y:S05]  /*1d090*/  @!P2 BRA `(.L_x_1278) ;  /* 0xfffffffc00f0a947 */ /* 0x004fea000383ffff */
[----:B------:R-:W-:Y:S05]  /*1d0a0*/  BRA `(.L_x_1275) ;  /* 0xffffff4c00947947 */ /* 0x000fea000383ffff */
.L_x_1291:
[----:B-1----:R1:W2:Y:S02]  /*1d0b0*/  SYNCS.PHASECHK.TRANS64.TRYWAIT P0, [R11+URZ+0x16850], R4 ;  /* 0x016850040b0075a7 */ /* 0x0022a4000800017f */
[----:B--2---:R-:W-:Y:S05]  /*1d0c0*/  @!P0 NANOSLEEP.SYNCS 0x989680 ;  /* 0x009896800000895d */ /* 0x004fea0003900000 */
[----:B------:R-:W2:Y:S02]  /*1d0d0*/  @!P0 SYNCS.PHASECHK.TRANS64 P0, [R11+URZ+0x16850], R4 ;  /* 0x016850040b0085a7 */ /* 0x000ea4000800007f */
[----:B--2---:R-:W-:Y:S05]  /*1d0e0*/  @!P0 BRA `(.L_x_1291) ;  /* 0xfffffffc00f08947 */ /* 0x004fea000383ffff */
[----:B------:R-:W-:Y:S05]  /*1d0f0*/  BRA `(.L_x_1290) ;  /* 0xffffff7800547947 */ /* 0x000fea000383ffff */
.L_x_1333:
[----:B------:R-:W0:Y:S01]  /*1d100*/  S2R R13, SR_TID.X ;  /* 0x00000000000d7919 */ /* 0x000e220000002100 */
[----:B------:R-:W-:Y:S01]  /*1d110*/  BSSY B1, `(.L_x_1487) ;  /* 0x0000009000017945 */ /* 0x000fe20003800000 */
[----:B------:R-:W-:Y:S02]  /*1d120*/  IMAD.MOV.U32 R12, RZ, RZ, RZ ;  /* 0x000000ffff0c7224 */ /* 0x000fe400078e00ff */
[----:B------:R-:W-:Y:S02]  /*1d130*/  IMAD.MOV.U32 R11, RZ, RZ, 0x1f ;  /* 0x0000001fff0b7424 */ /* 0x000fe400078e00ff */
[----:B------:R-:W-:Y:S01]  /*1d140*/  IMAD.MOV.U32 R15, RZ, RZ, -0x1 ;  /* 0xffffffffff0f7424 */ /* 0x000fe200078e00ff */
[----:B0-----:R-:W-:-:S04]  /*1d150*/  SHF.R.U32.HI R13, RZ, 0x5, R13 ;  /* 0x00000005ff0d7819 */ /* 0x001fc8000001160d */
[----:B------:R-:W-:-:S07]  /*1d160*/  LOP3.LUT R13, R13, 0x3, RZ, 0xc0, !PT ;  /* 0x000000030d0d7812 */ /* 0x000fce00078ec0ff */
[----:B-1----:R-:W-:Y:S05]  /*1d170*/  WARPSYNC.COLLECTIVE R15, `(.L_x_1488) ;  /* 0x000000000f087348 */ /* 0x002fea0003c00000 */
[----:B------:R0:W2:Y:S02]  /*1d180*/  SHFL.IDX P6, R14, R13, R12, R11 ;  /* 0x0000000c0d0e7389 */ /* 0x0000a400000c000b */
[----:B012---:R-:W-:Y:S01]  /*1d190*/  ENDCOLLECTIVE ;  /* 0x000000000000791b */ /* 0x007fe20003800000 */
.L_x_1488:
[----:B------:R-:W-:Y:S05]  /*1d1a0*/  BSYNC B1 ;  /* 0x0000000000017941 */ /* 0x000fea0003800000 */
.L_x_1487:
[----:B------:R-:W-:Y:S05]  /*1d1b0*/  BRA `(.L_x_1489) ;  /* 0xffffffb000607947 */ /* 0x000fea000383ffff */
.L_x_1334:
[----:B------:R-:W-:Y:S01]  /*1d1c0*/  BSSY B1, `(.L_x_1490) ;  /* 0x0000006000017945 */ /* 0x000fe20003800000 */
[----:B------:R-:W-:-:S07]  /*1d1d0*/  IMAD.MOV.U32 R15, RZ, RZ, -0x1 ;  /* 0xffffffffff0f7424 */ /* 0x000fce00078e00ff */
[----:B-1----:R-:W-:Y:S05]  /*1d1e0*/  WARPSYNC.COLLECTIVE R15, `(.L_x_1491) ;  /* 0x000000000f0c7348 */ /* 0x002fea0003c00000 */
[----:B------:R-:W-:Y:S02]  /*1d1f0*/  ELECT P6, UR62, PT ;  /* 0x00000000003e782f */ /* 0x000fe400038c0000 */
[----:B------:R-:W-:Y:S01]  /*1d200*/  MOV R14, UR62 ;  /* 0x0000003e000e7c02 */ /* 0x000fe20008000f00 */
[----:B-1----:R-:W-:Y:S10]  /*1d210*/  ENDCOLLECTIVE ;  /* 0x000000000000791b */ /* 0x002ff40003800000 */
.L_x_1491:
[----:B------:R-:W-:Y:S05]  /*1d220*/  BSYNC B1 ;  /* 0x0000000000017941 */ /* 0x000fea0003800000 */
.L_x_1490:
[----:B------:R-:W-:Y:S05]  /*1d230*/  BRA `(.L_x_1492) ;  /* 0xffffffb0004c7947 */ /* 0x000fea000383ffff */
.L_x_1336:
[----:B0-----:R0:W2:Y:S02]  /*1d240*/  SYNCS.PHASECHK.TRANS64.TRYWAIT P0, [R8+URZ+0x16820], R9 ;  /* 0x01682009080075a7 */ /* 0x0010a4000800017f */
[----:B--2---:R-:W-:Y:S05]  /*1d250*/  @!P0 NANOSLEEP.SYNCS 0x989680 ;  /* 0x009896800000895d */ /* 0x004fea0003900000 */
[----:B------:R-:W2:Y:S02]  /*1d260*/  @!P0 SYNCS.PHASECHK.TRANS64 P0, [R8+URZ+0x16820], R9 ;  /* 0x01682009080085a7 */ /* 0x000ea4000800007f */
[----:B--2---:R-:W-:Y:S05]  /*1d270*/  @!P0 BRA `(.L_x_1336) ;  /* 0xfffffffc00f08947 */ /* 0x004fea000383ffff */
[----:B------:R-:W-:Y:S05]  /*1d280*/  BRA `(.L_x_1493) ;  /* 0xffffffb000687947 */ /* 0x000fea000383ffff */
.L_x_1339:
[----:B0-----:R0:W2:Y:S02]  /*1d290*/  SYNCS.PHASECHK.TRANS64.TRYWAIT P0, [R9+URZ+0x168a0], R12 ;  /* 0x0168a00c090075a7 */ /* 0x0010a4000800017f */
[----:B--2---:R-:W-:Y:S05]  /*1d2a0*/  @!P0 NANOSLEEP.SYNCS 0x989680 ;  /* 0x009896800000895d */ /* 0x004fea0003900000 */
[----:B------:R-:W2:Y:S02]  /*1d2b0*/  @!P0 SYNCS.PHASECHK.TRANS64 P0, [R9+URZ+0x168a0], R12 ;  /* 0x0168a00c090085a7 */ /* 0x000ea4000800007f */
[----:B--2---:R-:W-:Y:S05]  /*1d2c0*/  @!P0 BRA `(.L_x_1339) ;  /* 0xfffffffc00f08947 */ /* 0x004fea000383ffff */
[----:B------:R-:W-:Y:S05]  /*1d2d0*/  BRA `(.L_x_1494) ;  /* 0xffffffb000707947 */ /* 0x000fea000383ffff */
.L_x_1341:
[----:B---3--:R3:W4:Y:S02]  /*1d2e0*/  SYNCS.PHASECHK.TRANS64.TRYWAIT P0, [R9+URZ+0x168c0], R12 ;  /* 0x0168c00c090075a7 */ /* 0x008724000800017f */
[----:B----4-:R-:W-:Y:S05]  /*1d2f0*/  @!P0 NANOSLEEP.SYNCS 0x989680 ;  /* 0x009896800000895d */ /* 0x010fea0003900000 */
[----:B------:R-:W4:Y:S02]  /*1d300*/  @!P0 SYNCS.PHASECHK.TRANS64 P0, [R9+URZ+0x168c0], R12 ;  /* 0x0168c00c090085a7 */ /* 0x000f24000800007f */
[----:B----4-:R-:W-:Y:S05]  /*1d310*/  @!P0 BRA `(.L_x_1341) ;  /* 0xfffffffc00f08947 */ /* 0x010fea000383ffff */
[----:B------:R-:W-:Y:S05]  /*1d320*/  BRA `(.L_x_1495) ;  /* 0xffffffb000c87947 */ /* 0x000fea000383ffff */
.L_x_1345:
[----:B0-----:R0:W2:Y:S02]  /*1d330*/  SYNCS.PHASECHK.TRANS64.TRYWAIT P0, [R12+URZ+0x168a0], R9 ;  /* 0x0168a0090c0075a7 */ /* 0x0010a4000800017f */
[----:B--2---:R-:W-:Y:S05]  /*1d340*/  @!P0 NANOSLEEP.SYNCS 0x989680 ;  /* 0x009896800000895d */ /* 0x004fea0003900000 */
[----:B------:R-:W2:Y:S02]  /*1d350*/  @!P0 SYNCS.PHASECHK.TRANS64 P0, [R12+URZ+0x168a0], R9 ;  /* 0x0168a0090c0085a7 */ /* 0x000ea4000800007f */
[----:B--2---:R-:W-:Y:S05]  /*1d360*/  @!P0 BRA `(.L_x_1345) ;  /* 0xfffffffc00f08947 */ /* 0x004fea000383ffff */
[----:B------:R-:W-:Y:S05]  /*1d370*/  BRA `(.L_x_1496) ;  /* 0xffffffb400507947 */ /* 0x000fea000383ffff */
.L_x_1347:
[----:B--2---:R2:W3:Y:S02]  /*1d380*/  SYNCS.PHASECHK.TRANS64.TRYWAIT P1, [R12+URZ+0x168c0], R9 ;  /* 0x0168c0090c0075a7 */ /* 0x0044e4000802017f */
[----:B---3--:R-:W-:Y:S05]  /*1d390*/  @!P1 NANOSLEEP.SYNCS 0x989680 ;  /* 0x009896800000995d */ /* 0x008fea0003900000 */
[----:B------:R-:W3:Y:S02]  /*1d3a0*/  @!P1 SYNCS.PHASECHK.TRANS64 P1, [R12+URZ+0x168c0], R9 ;  /* 0x0168c0090c0095a7 */ /* 0x000ee4000802007f */
[----:B---3--:R-:W-:Y:S05]  /*1d3b0*/  @!P1 BRA `(.L_x_1347) ;  /* 0xfffffffc00f09947 */ /* 0x008fea000383ffff */
[----:B------:R-:W-:Y:S05]  /*1d3c0*/  BRA `(.L_x_1497) ;  /* 0xffffffb400a47947 */ /* 0x000fea000383ffff */
.L_x_1365:
        /* <DEDUP_REMOVED lines=11> */
.L_x_1499:
[----:B------:R-:W-:Y:S05]  /*1d480*/  BSYNC B0 ;  /* 0x0000000000007941 */ /* 0x000fea0003800000 */
.L_x_1498:
[----:B------:R-:W-:Y:S05]  /*1d490*/  BRA `(.L_x_1500) ;  /* 0xffffffc000a47947 */ /* 0x000fea000383ffff */
.L_x_1366:
[----:B------:R-:W-:Y:S01]  /*1d4a0*/  BSSY B0, `(.L_x_1501) ;  /* 0x0000006000007945 */ /* 0x000fe20003800000 */
[----:B------:R-:W-:-:S07]  /*1d4b0*/  IMAD.MOV.U32 R15, RZ, RZ, -0x1 ;  /* 0xffffffffff0f7424 */ /* 0x000fce00078e00ff */
[----:B-1----:R-:W-:Y:S05]  /*1d4c0*/  WARPSYNC.COLLECTIVE R15, `(.L_x_1502) ;  /* 0x000000000f0c7348 */ /* 0x002fea0003c00000 */
[----:B------:R-:W-:Y:S02]  /*1d4d0*/  ELECT P6, UR62, PT ;  /* 0x00000000003e782f */ /* 0x000fe400038c0000 */
[----:B------:R-:W-:Y:S01]  /*1d4e0*/  MOV R14, UR62 ;  /* 0x0000003e000e7c02 */ /* 0x000fe20008000f00 */
[----:B-1----:R-:W-:Y:S10]  /*1d4f0*/  ENDCOLLECTIVE ;  /* 0x000000000000791b */ /* 0x002ff40003800000 */
.L_x_1502:
[----:B------:R-:W-:Y:S05]  /*1d500*/  BSYNC B0 ;  /* 0x0000000000007941 */ /* 0x000fea0003800000 */
.L_x_1501:
[----:B------:R-:W-:Y:S05]  /*1d510*/  BRA `(.L_x_1503) ;  /* 0xffffffc000947947 */ /* 0x000fea000383ffff */
.L_x_1369:
[----:B--2---:R2:W3:Y:S02]  /*1d520*/  SYNCS.PHASECHK.TRANS64.TRYWAIT P0, [R5+URZ+0x16840], R4 ;  /* 0x01684004050075a7 */ /* 0x0044e4000800017f */
[----:B---3--:R-:W-:Y:S05]  /*1d530*/  @!P0 NANOSLEEP.SYNCS 0x989680 ;  /* 0x009896800000895d */ /* 0x008fea0003900000 */
[----:B------:R-:W3:Y:S02]  /*1d540*/  @!P0 SYNCS.PHASECHK.TRANS64 P0, [R5+URZ+0x16840], R4 ;  /* 0x01684004050085a7 */ /* 0x000ee4000800007f */
[----:B---3--:R-:W-:Y:S05]  /*1d550*/  @!P0 BRA `(.L_x_1369) ;  /* 0xfffffffc00f08947 */ /* 0x008fea000383ffff */
[----:B------:R-:W-:Y:S05]  /*1d560*/  BRA `(.L_x_1504) ;  /* 0xffffffc000e47947 */ /* 0x000fea000383ffff */
.L_x_1372:
[----:B0-----:R0:W2:Y:S02]  /*1d570*/  SYNCS.PHASECHK.TRANS64.TRYWAIT P0, [R27+URZ+0x16820], R4 ;  /* 0x016820041b0075a7 */ /* 0x0010a4000800017f */
[----:B--2---:R-:W-:Y:S05]  /*1d580*/  @!P0 NANOSLEEP.SYNCS 0x989680 ;  /* 0x009896800000895d */ /* 0x004fea0003900000 */
[----:B------:R-:W2:Y:S02]  /*1d590*/  @!P0 SYNCS.PHASECHK.TRANS64 P0, [R27+URZ+0x16820], R4 ;  /* 0x016820041b0085a7 */ /* 0x000ea4000800007f */
[----:B--2---:R-:W-:Y:S05]  /*1d5a0*/  @!P0 BRA `(.L_x_1372) ;  /* 0xfffffffc00f08947 */ /* 0x004fea000383ffff */
[----:B------:R-:W-:Y:S05]  /*1d5b0*/  BRA `(.L_x_1505) ;  /* 0xffffffc400a47947 */ /* 0x000fea000383ffff */
.L_x_1380:
[----:B0-----:R0:W2:Y:S02]  /*1d5c0*/  SYNCS.PHASECHK.TRANS64.TRYWAIT P0, [R3+URZ+0x16840], R2 ;  /* 0x01684002030075a7 */ /* 0x0010a4000800017f */
[----:B--2---:R-:W-:Y:S05]  /*1d5d0*/  @!P0 NANOSLEEP.SYNCS 0x989680 ;  /* 0x009896800000895d */ /* 0x004fea0003900000 */
[----:B------:R-:W2:Y:S02]  /*1d5e0*/  @!P0 SYNCS.PHASECHK.TRANS64 P0, [R3+URZ+0x16840], R2 ;  /* 0x01684002030085a7 */ /* 0x000ea4000800007f */
[----:B--2---:R-:W-:Y:S05]  /*1d5f0*/  @!P0 BRA `(.L_x_1380) ;  /* 0xfffffffc00f08947 */ /* 0x004fea000383ffff */
[----:B------:R-:W-:Y:S05]  /*1d600*/  BRA `(.L_x_1506) ;  /* 0xffffffc8004c7947 */ /* 0x000fea000383ffff */
.L_x_1382:
[----:B0-----:R0:W2:Y:S02]  /*1d610*/  SYNCS.PHASECHK.TRANS64.TRYWAIT P0, [R2+URZ+0x60], R5 ;  /* 0x00006005020075a7 */ /* 0x0010a4000800017f */
[----:B--2---:R-:W-:Y:S05]  /*1d620*/  @!P0 NANOSLEEP.SYNCS 0x989680 ;  /* 0x009896800000895d */ /* 0x004fea0003900000 */
[----:B------:R-:W2:Y:S02]  /*1d630*/  @!P0 SYNCS.PHASECHK.TRANS64 P0, [R2+URZ+0x60], R5 ;  /* 0x00006005020085a7 */ /* 0x000ea4000800007f */
[----:B--2---:R-:W-:Y:S05]  /*1d640*/  @!P0 BRA `(.L_x_1382) ;  /* 0xfffffffc00f08947 */ /* 0x004fea000383ffff */
[----:B------:R-:W-:Y:S05]  /*1d650*/  BRA `(.L_x_1507) ;  /* 0xffffffc800b07947 */ /* 0x000fea000383ffff */
.L_x_1387:
[----:B--2---:R2:W3:Y:S02]  /*1d660*/  SYNCS.PHASECHK.TRANS64.TRYWAIT P0, [R3+URZ+0x16840], R2 ;  /* 0x01684002030075a7 */ /* 0x0044e4000800017f */
[----:B---3--:R-:W-:Y:S05]  /*1d670*/  @!P0 NANOSLEEP.SYNCS 0x989680 ;  /* 0x009896800000895d */ /* 0x008fea0003900000 */
[----:B------:R-:W3:Y:S02]  /*1d680*/  @!P0 SYNCS.PHASECHK.TRANS64 P0, [R3+URZ+0x16840], R2 ;  /* 0x01684002030085a7 */ /* 0x000ee4000800007f */
[----:B---3--:R-:W-:Y:S05]  /*1d690*/  @!P0 BRA `(.L_x_1387) ;  /* 0xfffffffc00f08947 */ /* 0x008fea000383ffff */
[----:B------:R-:W-:Y:S05]  /*1d6a0*/  BRA `(.L_x_1508) ;  /* 0xffffffcc00c47947 */ /* 0x000fea000383ffff */
.L_x_1389:
[----:B0-----:R0:W2:Y:S02]  /*1d6b0*/  SYNCS.PHASECHK.TRANS64.TRYWAIT P1, [R3+URZ+0x60], R24 ;  /* 0x00006018030075a7 */ /* 0x0010a4000802017f */
[----:B--2---:R-:W-:Y:S05]  /*1d6c0*/  @!P1 NANOSLEEP.SYNCS 0x989680 ;  /* 0x009896800000995d */ /* 0x004fea0003900000 */
[----:B------:R-:W2:Y:S02]  /*1d6d0*/  @!P1 SYNCS.PHASECHK.TRANS64 P1, [R3+URZ+0x60], R24 ;  /* 0x00006018030095a7 */ /* 0x000ea4000802007f */
[----:B--2---:R-:W-:Y:S05]  /*1d6e0*/  @!P1 BRA `(.L_x_1389) ;  /* 0xfffffffc00f09947 */ /* 0x004fea000383ffff */
[----:B------:R-:W-:Y:S05]  /*1d6f0*/  BRA `(.L_x_1509) ;  /* 0xffffffd000287947 */ /* 0x000fea000383ffff */
.L_x_1394:
[----:B--2---:R2:W3:Y:S02]  /*1d700*/  SYNCS.PHASECHK.TRANS64.TRYWAIT P0, [R2+URZ+0x16840], R3 ;  /* 0x01684003020075a7 */ /* 0x0044e4000800017f */
[----:B---3--:R-:W-:Y:S05]  /*1d710*/  @!P0 NANOSLEEP.SYNCS 0x989680 ;  /* 0x009896800000895d */ /* 0x008fea0003900000 */
[----:B------:R-:W3:Y:S02]  /*1d720*/  @!P0 SYNCS.PHASECHK.TRANS64 P0, [R2+URZ+0x16840], R3 ;  /* 0x01684003020085a7 */ /* 0x000ee4000800007f */
[----:B---3--:R-:W-:Y:S05]  /*1d730*/  @!P0 BRA `(.L_x_1394) ;  /* 0xfffffffc00f08947 */ /* 0x008fea000383ffff */
[----:B------:R-:W-:Y:S05]  /*1d740*/  BRA `(.L_x_1510) ;  /* 0xffffffd400087947 */ /* 0x000fea000383ffff */
.L_x_1396:
[----:B0-----:R0:W2:Y:S02]  /*1d750*/  SYNCS.PHASECHK.TRANS64.TRYWAIT P1, [R2+URZ+0x60], R11 ;  /* 0x0000600b020075a7 */ /* 0x0010a4000802017f */
[----:B--2---:R-:W-:Y:S05]  /*1d760*/  @!P1 NANOSLEEP.SYNCS 0x989680 ;  /* 0x009896800000995d */ /* 0x004fea0003900000 */
[----:B------:R-:W2:Y:S02]  /*1d770*/  @!P1 SYNCS.PHASECHK.TRANS64 P1, [R2+URZ+0x60], R11 ;  /* 0x0000600b020095a7 */ /* 0x000ea4000802007f */
[----:B--2---:R-:W-:Y:S05]  /*1d780*/  @!P1 BRA `(.L_x_1396) ;  /* 0xfffffffc00f09947 */ /* 0x004fea000383ffff */
[----:B------:R-:W-:Y:S05]  /*1d790*/  BRA `(.L_x_1511) ;  /* 0xffffffd400707947 */ /* 0x000fea000383ffff */
.L_x_1403:
[----:B0-----:R0:W2:Y:S02]  /*1d7a0*/  SYNCS.PHASECHK.TRANS64.TRYWAIT P0, [R3+URZ+0x16860], R2 ;  /* 0x01686002030075a7 */ /* 0x0010a4000800017f */
[----:B--2---:R-:W-:Y:S05]  /*1d7b0*/  @!P0 NANOSLEEP.SYNCS 0x989680 ;  /* 0x009896800000895d */ /* 0x004fea0003900000 */
[----:B------:R-:W2:Y:S02]  /*1d7c0*/  @!P0 SYNCS.PHASECHK.TRANS64 P0, [R3+URZ+0x16860], R2 ;  /* 0x01686002030085a7 */ /* 0x000ea4000800007f */
[----:B--2---:R-:W-:Y:S05]  /*1d7d0*/  @!P0 BRA `(.L_x_1403) ;  /* 0xfffffffc00f08947 */ /* 0x004fea000383ffff */
[----:B------:R-:W-:Y:S05]  /*1d7e0*/  BRA `(.L_x_1512) ;  /* 0xffffffd8002c7947 */ /* 0x000fea000383ffff */
.L_x_1405:
[----:B------:R-:W-:Y:S01]  /*1d7f0*/  BSSY B0, `(.L_x_1513) ;  /* 0x0000008000007945 */ /* 0x000fe20003800000 */
[----:B------:R-:W-:Y:S02]  /*1d800*/  IMAD.MOV.U32 R13, RZ, RZ, R16 ;  /* 0x000000ffff0d7224 */ /* 0x000fe400078e0010 */
[----:B------:R-:W-:Y:S02]  /*1d810*/  IMAD.MOV.U32 R12, RZ, RZ, RZ ;  /* 0x000000ffff0c7224 */ /* 0x000fe400078e00ff */
[----:B------:R-:W-:Y:S02]  /*1d820*/  IMAD.MOV.U32 R11, RZ, RZ, 0x1f ;  /* 0x0000001fff0b7424 */ /* 0x000fe400078e00ff */
[----:B------:R-:W-:-:S07]  /*1d830*/  IMAD.MOV.U32 R15, RZ, RZ, -0x1 ;  /* 0xffffffffff0f7424 */ /* 0x000fce00078e00ff */
[----:B01----:R-:W-:Y:S05]  /*1d840*/  WARPSYNC.COLLECTIVE R15, `(.L_x_1514) ;  /* 0x000000000f087348 */ /* 0x003fea0003c00000 */
[----:B------:R2:W3:Y:S02]  /*1d850*/  SHFL.IDX P6, R14, R13, R12, R11 ;  /* 0x0000000c0d0e7389 */ /* 0x0004e400000c000b */
[----:B0123--:R-:W-:Y:S01]  /*1d860*/  ENDCOLLECTIVE ;  /* 0x000000000000791b */ /* 0x00ffe20003800000 */
.L_x_1514:
[----:B------:R-:W-:Y:S05]  /*1d870*/  BSYNC B0 ;  /* 0x0000000000007941 */ /* 0x000fea0003800000 */
.L_x_1513:
        /* <DEDUP_REMOVED lines=8> */
.L_x_1515:
[----:B------:R-:W-:Y:S01]  /*1d900*/  IMAD.MOV.U32 R5, RZ, RZ, R14 ;  /* 0x000000ffff057224 */ /* 0x000fe200078e000e */
[----:B------:R-:W-:Y:S06]  /*1d910*/  BRA `(.L_x_1516) ;  /* 0xffffffd800747947 */ /* 0x000fec000383ffff */
.L_x_1408:
[----:B------:R-:W-:Y:S01]  /*1d920*/  BSSY B0, `(.L_x_1517) ;  /* 0x0000008000007945 */ /* 0x000fe20003800000 */
[----:B-----5:R-:W-:Y:S02]  /*1d930*/  IMAD.MOV.U32 R13, RZ, RZ, R2 ;  /* 0x000000ffff0d7224 */ /* 0x020fe400078e0002 */
[----:B------:R-:W-:Y:S02]  /*1d940*/  IMAD.MOV.U32 R12, RZ, RZ, 0x1 ;  /* 0x00000001ff0c7424 */ /* 0x000fe400078e00ff */
[----:B------:R-:W-:Y:S02]  /*1d950*/  IMAD.MOV.U32 R11, RZ, RZ, RZ ;  /* 0x000000ffff0b7224 */ /* 0x000fe400078e00ff */
[----:B------:R-:W-:-:S07]  /*1d960*/  IMAD.MOV.U32 R15, RZ, RZ, -0x1 ;  /* 0xffffffffff0f7424 */ /* 0x000fce00078e00ff */
[----:B01234-:R-:W-:Y:S05]  /*1d970*/  WARPSYNC.COLLECTIVE R15, `(.L_x_1518) ;  /* 0x000000000f087348 */ /* 0x01ffea0003c00000 */
[----:B------:R0:W0:Y:S02]  /*1d980*/  SHFL.UP P6, R14, R13, R12, R11 ;  /* 0x0400000c0d0e7389 */ /* 0x00002400000c000b */
[----:B01234-:R-:W-:Y:S01]  /*1d990*/  ENDCOLLECTIVE ;  /* 0x000000000000791b */ /* 0x01ffe20003800000 */
.L_x_1518:
[----:B------:R-:W-:Y:S05]  /*1d9a0*/  BSYNC B0 ;  /* 0x0000000000007941 */ /* 0x000fea0003800000 */
.L_x_1517:
[----:B------:R-:W-:Y:S01]  /*1d9b0*/  ISETP.NE.AND P0, PT, R28, RZ, PT ;  /* 0x000000ff1c00720c */ /* 0x000fe20003f05270 */
        /* <DEDUP_REMOVED lines=9> */
.L_x_1519:
        /* <DEDUP_REMOVED lines=8> */
.L_x_1520:
        /* <DEDUP_REMOVED lines=8> */
.L_x_1521:
        /* <DEDUP_REMOVED lines=8> */
.L_x_1522:
        /* <DEDUP_REMOVED lines=8> */
.L_x_1523:
[----:B------:R-:W-:Y:S05]  /*1dc50*/  BRA `(.L_x_1524) ;  /* 0xffffffd800307947 */ /* 0x000fea000383ffff */
.L_x_1413:
        /* <DEDUP_REMOVED lines=8> */
.L_x_1526:
[----:B------:R-:W-:Y:S05]  /*1dce0*/  BSYNC B0 ;  /* 0x0000000000007941 */ /* 0x000fea0003800000 */
.L_x_1525:
        /* <DEDUP_REMOVED lines=10> */
.L_x_1527:
        /* <DEDUP_REMOVED lines=8> */
.L_x_1528:
        /* <DEDUP_REMOVED lines=8> */
.L_x_1529:
        /* <DEDUP_REMOVED lines=8> */
.L_x_1530:
        /* <DEDUP_REMOVED lines=8> */
.L_x_1531:
[----:B------:R-:W-:Y:S05]  /*1df90*/  BRA `(.L_x_1532) ;  /* 0xffffffd8000c7947 */ /* 0x000fea000383ffff */
.L_x_1415:
[----:B------:R-:W-:Y:S01]  /*1dfa0*/  BSSY B0, `(.L_x_1533) ;  /* 0x0000006000007945 */ /* 0x000fe20003800000 */
[----:B------:R-:W-:Y:S01]  /*1dfb0*/  PLOP3.LUT P6, PT, P6, PT, PT, 0x8, 0x0 ;  /* 0x000000000000781c */ /* 0x000fe200037ce170 */
[----:B------:R-:W-:-:S12]  /*1dfc0*/  IMAD.MOV.U32 R15, RZ, RZ, -0x1 ;  /* 0xffffffffff0f7424 */ /* 0x000fd800078e00ff */
[----:B01----:R-:W-:Y:S05]  /*1dfd0*/  WARPSYNC.COLLECTIVE R15, `(.L_x_1534) ;  /* 0x000000000f087348 */ /* 0x003fea0003c00000 */
[----:B------:R-:W-:Y:S01]  /*1dfe0*/  VOTE.ANY R14, PT, P6 ;  /* 0x00000000000e7806 */ /* 0x000fe200030e0100 */
[----:B01----:R-:W-:Y:S06]  /*1dff0*/  ENDCOLLECTIVE ;  /* 0x000000000000791b */ /* 0x003fec0003800000 */
.L_x_1534:
[----:B------:R-:W-:Y:S05]  /*1e000*/  BSYNC B0 ;  /* 0x0000000000007941 */ /* 0x000fea0003800000 */
.L_x_1533:
        /* <DEDUP_REMOVED lines=9> */
.L_x_1535:
[----:B------:R-:W-:Y:S01]  /*1e0a0*/  IMAD.MOV.U32 R17, RZ, RZ, R14 ;  /* 0x000000ffff117224 */ /* 0x000fe200078e000e */
[----:B------:R-:W-:Y:S06]  /*1e0b0*/  BRA `(.L_x_1536) ;  /* 0xffffffd400fc7947 */ /* 0x000fec000383ffff */
.L_x_1417:
[----:B------:R-:W-:Y:S01]  /*1e0c0*/  BSSY B0, `(.L_x_1537) ;  /* 0x0000007000007945 */ /* 0x000fe20003800000 */
[----:B------:R-:W-:Y:S02]  /*1e0d0*/  IMAD.MOV.U32 R13, RZ, RZ, R8 ;  /* 0x000000ffff0d7224 */ /* 0x000fe400078e0008 */
[----:B------:R-:W-:Y:S02]  /*1e0e0*/  IMAD.MOV.U32 R11, RZ, RZ, 0x1f ;  /* 0x0000001fff0b7424 */ /* 0x000fe400078e00ff */
[----:B------:R-:W-:-:S07]  /*1e0f0*/  IMAD.MOV.U32 R15, RZ, RZ, -0x1 ;  /* 0xffffffffff0f7424 */ /* 0x000fce00078e00ff */
[----:B0123--:R-:W-:Y:S05]  /*1e100*/  WARPSYNC.COLLECTIVE R15, `(.L_x_1538) ;  /* 0x000000000f087348 */ /* 0x00ffea0003c00000 */
[----:B------:R4:W0:Y:S02]  /*1e110*/  SHFL.IDX P6, R14, R13, R12, R11 ;  /* 0x0000000c0d0e7389 */ /* 0x00082400000c000b */
[----:B01234-:R-:W-:Y:S01]  /*1e120*/  ENDCOLLECTIVE ;  /* 0x000000000000791b */ /* 0x01ffe20003800000 */
.L_x_1538:
[----:B------:R-:W-:Y:S05]  /*1e130*/  BSYNC B0 ;  /* 0x0000000000007941 */ /* 0x000fea0003800000 */
.L_x_1537:
[----:B------:R-:W-:Y:S05]  /*1e140*/  BRA `(.L_x_1416) ;  /* 0xffffffd400f47947 */ /* 0x000fea000383ffff */
.L_x_1421:
[----:B0-----:R0:W2:Y:S02]  /*1e150*/  SYNCS.PHASECHK.TRANS64.TRYWAIT P0, [R9+URZ+0x16820], R0 ;  /* 0x01682000090075a7 */ /* 0x0010a4000800017f */
[----:B--2---:R-:W-:Y:S05]  /*1e160*/  @!P0 NANOSLEEP.SYNCS 0x989680 ;  /* 0x009896800000895d */ /* 0x004fea0003900000 */
[----:B------:R-:W2:Y:S02]  /*1e170*/  @!P0 SYNCS.PHASECHK.TRANS64 P0, [R9+URZ+0x16820], R0 ;  /* 0x01682000090085a7 */ /* 0x000ea4000800007f */
[----:B--2---:R-:W-:Y:S05]  /*1e180*/  @!P0 BRA `(.L_x_1421) ;  /* 0xfffffffc00f08947 */ /* 0x004fea000383ffff */
[----:B------:R-:W-:Y:S05]  /*1e190*/  BRA `(.L_x_1539) ;  /* 0xffffffdc00607947 */ /* 0x000fea000383ffff */
.L_x_1422:
        /* <DEDUP_REMOVED lines=11> */
.L_x_1541:
[----:B------:R-:W-:Y:S05]  /*1e250*/  BSYNC B0 ;  /* 0x0000000000007941 */ /* 0x000fea0003800000 */
.L_x_1540:
[----:B------:R-:W-:Y:S05]  /*1e260*/  BRA `(.L_x_1542) ;  /* 0xffffffdc00487947 */ /* 0x000fea000383ffff */
.L_x_1423:
[----:B------:R-:W-:Y:S01]  /*1e270*/  BSSY B0, `(.L_x_1543) ;  /* 0x0000006000007945 */ /* 0x000fe20003800000 */
[----:B------:R-:W-:-:S07]  /*1e280*/  IMAD.MOV.U32 R15, RZ, RZ, -0x1 ;  /* 0xffffffffff0f7424 */ /* 0x000fce00078e00ff */
[----:B01----:R-:W-:Y:S05]  /*1e290*/  WARPSYNC.COLLECTIVE R15, `(.L_x_1544) ;  /* 0x000000000f0c7348 */ /* 0x003fea0003c00000 */
[----:B------:R-:W-:Y:S02]  /*1e2a0*/  ELECT P6, UR62, PT ;  /* 0x00000000003e782f */ /* 0x000fe400038c0000 */
[----:B------:R-:W-:Y:S01]  /*1e2b0*/  MOV R14, UR62 ;  /* 0x0000003e000e7c02 */ /* 0x000fe20008000f00 */
[----:B01----:R-:W-:Y:S10]  /*1e2c0*/  ENDCOLLECTIVE ;  /* 0x000000000000791b */ /* 0x003ff40003800000 */
.L_x_1544:
[----:B------:R-:W-:Y:S05]  /*1e2d0*/  BSYNC B0 ;  /* 0x0000000000007941 */ /* 0x000fea0003800000 */
.L_x_1543:
[----:B------:R-:W-:Y:S05]  /*1e2e0*/  BRA `(.L_x_1545) ;  /* 0xffffffdc003c7947 */ /* 0x000fea000383ffff */
.L_x_1425:
[----:B0-----:R0:W2:Y:S02]  /*1e2f0*/  SYNCS.PHASECHK.TRANS64.TRYWAIT P0, [R7+URZ], R2 ;  /* 0x00000002070075a7 */ /* 0x0010a4000800017f */
[----:B--2---:R-:W-:Y:S05]  /*1e300*/  @!P0 NANOSLEEP.SYNCS 0x989680 ;  /* 0x009896800000895d */ /* 0x004fea0003900000 */
[----:B------:R-:W2:Y:S02]  /*1e310*/  @!P0 SYNCS.PHASECHK.TRANS64 P0, [R7+URZ], R2 ;  /* 0x00000002070085a7 */ /* 0x000ea4000800007f */
[----:B--2---:R-:W-:Y:S05]  /*1e320*/  @!P0 BRA `(.L_x_1425) ;  /* 0xfffffffc00f08947 */ /* 0x004fea000383ffff */
[----:B------:R-:W-:Y:S05]  /*1e330*/  BRA `(.L_x_1546) ;  /* 0xffffffdc00707947 */ /* 0x000fea000383ffff */
.L_x_1426:
[----:B--2---:R2:W3:Y:S02]  /*1e340*/  SYNCS.PHASECHK.TRANS64.TRYWAIT P0, [R3+URZ], R0 ;  /* 0x00000000030075a7 */ /* 0x0044e4000800017f */
[----:B---3--:R-:W-:Y:S05]  /*1e350*/  @!P0 NANOSLEEP.SYNCS 0x989680 ;  /* 0x009896800000895d */ /* 0x008fea0003900000 */
[----:B------:R-:W3:Y:S02]  /*1e360*/  @!P0 SYNCS.PHASECHK.TRANS64 P0, [R3+URZ], R0 ;  /* 0x00000000030085a7 */ /* 0x000ee4000800007f */
[----:B---3--:R-:W-:Y:S05]  /*1e370*/  @!P0 BRA `(.L_x_1426) ;  /* 0xfffffffc00f08947 */ /* 0x008fea000383ffff */
[----:B------:R-:W-:Y:S05]  /*1e380*/  BRA `(.L_x_1547) ;  /* 0xffffffdc00647947 */ /* 0x000fea000383ffff */
.L_x_1428:
[----:B--2---:R2:W3:Y:S02]  /*1e390*/  SYNCS.PHASECHK.TRANS64.TRYWAIT P0, [R5+URZ], R2 ;  /* 0x00000002050075a7 */ /* 0x0044e4000800017f */
[----:B---3--:R-:W-:Y:S05]  /*1e3a0*/  @!P0 NANOSLEEP.SYNCS 0x989680 ;  /* 0x009896800000895d */ /* 0x008fea0003900000 */
[----:B------:R-:W3:Y:S02]  /*1e3b0*/  @!P0 SYNCS.PHASECHK.TRANS64 P0, [R5+URZ], R2 ;  /* 0x00000002050085a7 */ /* 0x000ee4000800007f */
[----:B---3--:R-:W-:Y:S05]  /*1e3c0*/  @!P0 BRA `(.L_x_1428) ;  /* 0xfffffffc00f08947 */ /* 0x008fea000383ffff */
[----:B------:R-:W-:Y:S05]  /*1e3d0*/  BRA `(.L_x_1548) ;  /* 0xffffffdc00687947 */ /* 0x000fea000383ffff */
.L_x_1549:
        /* <DEDUP_REMOVED lines=10> */
.L_x_2281:


//--------------------- .text._ZN7cutlass13device_kernelIN5flash11enable_sm90INS1_16FlashAttnFwdSm90INS1_25CollectiveMainloopFwdSm90ILi2EN4cute5tupleIJNS5_1CILi1EEES8_S8_EEENS6_IJNS7_ILi192EEENS7_ILi128EEENS7_ILi64EEEEEELi64ENS_10bfloat16_tEfNS_4arch4Sm90ELb1ELb0ELb0ELb0ELb0ELb0ELb0ELb1ELb1ELb0ELb0ELb0EEENS1_21CollectiveEpilogueFwdINS6_IJSA_SC_SB_EEES9_SE_SG_Li384ELb0ELb0ELb0ELb0EEENS1_30DynamicPersistentTileSchedulerILi384ELi32ELb0ELb0ELb1EEEEEEEEEvNT_6ParamsE --------------------------
	.section	.text._ZN7cutlass13device_kernelIN5flash11enable_sm90INS1_16FlashAttnFwdSm90INS1_25CollectiveMainloopFwdSm90ILi2EN4cute5tupleIJNS5_1CILi1EEES8_S8_EEENS6_IJNS7_ILi192EEENS7_ILi128EEENS7_ILi64EEEEEELi64ENS_10bfloat16_tEfNS_4arch4Sm90ELb1ELb0ELb0ELb0ELb0ELb0ELb0ELb1ELb1ELb0ELb0ELb0EEENS1_21CollectiveEpilogueFwdINS6_IJSA_SC_SB_EEES9_SE_SG_Li384ELb0ELb0ELb0ELb0EEENS1_30DynamicPersistentTileSchedulerILi384ELi32ELb0ELb0ELb1EEEEEEEEEvNT_6ParamsE,"ax",@progbits
	.align	128
.text._ZN7cutlass13device_kernelIN5flash11enable_sm90INS1_16FlashAttnFwdSm90INS1_25CollectiveMainloopFwdSm90ILi2EN4cute5tupleIJNS5_1CILi1EEES8_S8_EEENS6_IJNS7_ILi192EEENS7_ILi128EEENS7_ILi64EEEEEELi64ENS_10bfloat16_tEfNS_4arch4Sm90ELb1ELb0ELb0ELb0ELb0ELb0ELb0ELb1ELb1ELb0ELb0ELb0EEENS1_21CollectiveEpilogueFwdINS6_IJSA_SC_SB_EEES9_SE_SG_Li384ELb0ELb0ELb0ELb0EEENS1_30DynamicPersistentTileSchedulerILi384ELi32ELb0ELb0ELb1EEEEEEEEEvNT_6ParamsE:
        .type           _ZN7cutlass13device_kernelIN5flash11enable_sm90INS1_16FlashAttnFwdSm90INS1_25CollectiveMainloopFwdSm90ILi2EN4cute5tupleIJNS5_1CILi1EEES8_S8_EEENS6_IJNS7_ILi192EEENS7_ILi128EEENS7_ILi64EEEEEELi64ENS_10bfloat16_tEfNS_4arch4Sm90ELb1ELb0ELb0ELb0ELb0ELb0ELb0ELb1ELb1ELb0ELb0ELb0EEENS1_21CollectiveEpilogueFwdINS6_IJSA_SC_SB_EEES9_SE_SG_Li384ELb0ELb0ELb0ELb0EEENS1_30DynamicPersistentTileSchedulerILi384ELi32ELb0ELb0ELb1EEEEEEEEEvNT_6ParamsE,@function
        .size           _ZN7cutlass13device_kernelIN5flash11enable_sm90INS1_16FlashAttnFwdSm90INS1_25CollectiveMainloopFwdSm90ILi2EN4cute5tupleIJNS5_1CILi1EEES8_S8_EEENS6_IJNS7_ILi192EEENS7_ILi128EEENS7_ILi64EEEEEELi64ENS_10bfloat16_tEfNS_4arch4Sm90ELb1ELb0ELb0ELb0ELb0ELb0ELb0ELb1ELb1ELb0ELb0ELb0EEENS1_21CollectiveEpilogueFwdINS6_IJSA_SC_SB_EEES9_SE_SG_Li384ELb0ELb0ELb0ELb0EEENS1_30DynamicPersistentTileSchedulerILi384ELi32ELb0ELb0ELb1EEEEEEEEEvNT_6ParamsE,(.L_x_2282 - _ZN7cutlass13device_kernelIN5flash11enable_sm90INS1_16FlashAttnFwdSm90INS1_25CollectiveMainloopFwdSm90ILi2EN4cute5tupleIJNS5_1CILi1EEES8_S8_EEENS6_IJNS7_ILi192EEENS7_ILi128EEENS7_ILi64EEEEEELi64ENS_10bfloat16_tEfNS_4arch4Sm90ELb1ELb0ELb0ELb0ELb0ELb0ELb0ELb1ELb1ELb0ELb0ELb0EEENS1_21CollectiveEpilogueFwdINS6_IJSA_SC_SB_EEES9_SE_SG_Li384ELb0ELb0ELb0ELb0EEENS1_30DynamicPersistentTileSchedulerILi384ELi32ELb0ELb0ELb1EEEEEEEEEvNT_6ParamsE)
        .other          _ZN7cutlass13device_kernelIN5flash11enable_sm90INS1_16FlashAttnFwdSm90INS1_25CollectiveMainloopFwdSm90ILi2EN4cute5tupleIJNS5_1CILi1EEES8_S8_EEENS6_IJNS7_ILi192EEENS7_ILi128EEENS7_ILi64EEEEEELi64ENS_10bfloat16_tEfNS_4arch4Sm90ELb1ELb0ELb0ELb0ELb0ELb0ELb0ELb1ELb1ELb0ELb0ELb0EEENS1_21CollectiveEpilogueFwdINS6_IJSA_SC_SB_EEES9_SE_SG_Li384ELb0ELb0ELb0ELb0EEENS1_30DynamicPersistentTileSchedulerILi384ELi32ELb0ELb0ELb1EEEEEEEEEvNT_6ParamsE,@"STO_CUDA_ENTRY STV_DEFAULT"
_ZN7cutlass13device_kernelIN5flash11enable_sm90INS1_16FlashAttnFwdSm90INS1_25CollectiveMainloopFwdSm90ILi2EN4cute5tupleIJNS5_1CILi1EEES8_S8_EEENS6_IJNS7_ILi192EEENS7_ILi128EEENS7_ILi64EEEEEELi64ENS_10bfloat16_tEfNS_4arch4Sm90ELb1ELb0ELb0ELb0ELb0ELb0ELb0ELb1ELb1ELb0ELb0ELb0EEENS1_21CollectiveEpilogueFwdINS6_IJSA_SC_SB_EEES9_SE_SG_Li384ELb0ELb0ELb0ELb0EEENS1_30DynamicPersistentTileSchedulerILi384ELi32ELb0ELb0ELb1EEEEEEEEEvNT_6ParamsE:
        /* <DEDUP_REMOVED lines=23> */
.L_x_1551:
[----:B------:R-:W-:Y:S05]  /*0170*/  BSYNC B0 ;  /* 0x0000000000007941 */ /* 0x000fea0003800000 */
.L_x_1550:
        /* <DEDUP_REMOVED lines=37> */
.L_x_1552:
        /* <DEDUP_REMOVED lines=22> */
.L_x_1553:
        /* <DEDUP_REMOVED lines=18> */
.L_x_1554:
        /* <DEDUP_REMOVED lines=22> */
.L_x_1555:
        /* <DEDUP_REMOVED lines=22> */
.L_x_1556:
        /* <DEDUP_REMOVED lines=8> */
.L_x_1558:
        /* <DEDUP_REMOVED lines=18> */
[----:B------:R-:W-:Y:S01]  /*0ab0*/  ULDC.64 UR50, c[0x0][0x198] ;  /* 0x0000660000327ab9 */ /* 0x000fe20000000a00 */
[----:B------:R-:W-:Y:S01]  /*0ac0*/  UMOV UR39, URZ ;  /* 0x0000003f00277c82 */ /* 0x000fe20008000000 */
[----:B------:R-:W-:Y:S01]  /*0ad0*/  UMOV UR37, URZ ;  /* 0x0000003f00257c82 */ /* 0x000fe20008000000 */
[----:B------:R-:W-:Y:S01]  /*0ae0*/  LEA.HI R4, R3, R0, RZ, 0x7 ;  /* 0x0000000003047211 */ /* 0x000fe200078f38ff */
[----:B------:R-:W2:Y:S01]  /*0af0*/  S2UR UR6, SR_SWINHI ;  /* 0x00000000000679c3 */ /* 0x000ea20000002f00 */
[----:B------:R-:W-:-:S02]  /*0b00*/  UMOV UR36, URZ ;  /* 0x0000003f00247c82 */ /* 0x000fc40008000000 */
[----:B------:R-:W-:Y:S02]  /*0b10*/  LOP3.LUT R5, R4, 0xffffff80, RZ, 0xc0, !PT ;  /* 0xffffff8004057812 */ /* 0x000fe400078ec0ff */
        /* <DEDUP_REMOVED lines=37> */
.L_x_1605:
        /* <DEDUP_REMOVED lines=20> */
.L_x_1559:
[----:B------:R-:W-:Y:S01]  /*0eb0*/  ULDC UR6, c[0x0][0xdc4] ;  /* 0x0003710000067ab9 */ /* 0x000fe20000000800 */
[----:B------:R-:W-:Y:S01]  /*0ec0*/  UMOV UR41, UR7 ;  /* 0x0000000700297c82 */ /* 0x000fe20008000000 */
[----:B------:R-:W-:-:S11]  /*0ed0*/  UISETP.NE.AND UP0, UPT, UR6, 0x1, UPT ;  /* 0x000000010600788c */ /* 0x000fd6000bf05270 */
[----:B------:R-:W-:Y:S02]  /*0ee0*/  @UP0 ULDC.64 UR10, c[0x0][0xdc8] ;  /* 0x00037200000a0ab9 */ /* 0x000fe40000000a00 */
[----:B------:R-:W-:-:S04]  /*0ef0*/  UIMAD.WIDE.U32 UR4, UR7, UR10, URZ ;  /* 0x0000000a070472a5 */ /* 0x000fc8000f8e003f */
[----:B------:R-:W-:-:S04]  /*0f00*/  @UP0 USHF.R.U32.HI UR41, URZ, UR11, UR5 ;  /* 0x0000000b3f290299 */ /* 0x000fc80008011605 */
[----:B------:R-:W-:-:S12]  /*0f10*/  UIMAD UR4, UR41, UR6, URZ ;  /* 0x00000006290472a4 */ /* 0x000fd8000f8e023f */
.L_x_1560:
[----:B------:R-:W-:Y:S01]  /*0f20*/  ULOP3.LUT UR5, URZ, UR41, URZ, 0x33, !UPT ;  /* 0x000000293f057292 */ /* 0x000fe2000f8e333f */
[----:B------:R-:W-:Y:S01]  /*0f30*/  PLOP3.LUT P0, PT, PT, PT, PT, 0x80, 0x0 ;  /* 0x000000000000781c */ /* 0x000fe20003f0f070 */
[----:B------:R-:W-:Y:S01]  /*0f40*/  ULDC.64 UR10, c[0x0][0x3f8] ;  /* 0x0000fe00000a7ab9 */ /* 0x000fe20000000a00 */
[----:B------:R-:W-:Y:S01]  /*0f50*/  ULDC UR6, c[0x0][0xdac] ;  /* 0x00036b0000067ab9 */ /* 0x000fe20000000800 */
[----:B------:R-:W-:Y:S01]  /*0f60*/  UISETP.NE.U32.AND UP0, UPT, UR10, URZ, UPT ;  /* 0x0000003f0a00728c */ /* 0x000fe2000bf05070 */
[----:B------:R-:W-:Y:S01]  /*0f70*/  IMAD.MOV.U32 R3, RZ, RZ, RZ ;  /* 0x000000ffff037224 */ /* 0x000fe200078e00ff */
[----:B------:R-:W-:Y:S01]  /*0f80*/  UIADD3 UR5, UR5, UR6, URZ ;  /* 0x0000000605057290 */ /* 0x000fe2000fffe03f */
[----:B------:R-:W-:Y:S01]  /*0f90*/  CS2R R14, SRZ ;  /* 0x00000000000e7805 */ /* 0x000fe2000001ff00 */
[----:B------:R-:W-:Y:S01]  /*0fa0*/  UISETP.NE.AND.EX UP0, UPT, UR11, URZ, UPT, UP0 ;  /* 0x0000003f0b00728c */ /* 0x000fe2000bf05300 */
[----:B------:R-:W-:Y:S01]  /*0fb0*/  IMAD.MOV.U32 R119, RZ, RZ, RZ ;  /* 0x000000ffff777224 */ /* 0x000fe200078e00ff */
[----:B------:R-:W-:Y:S01]  /*0fc0*/  UIMAD UR42, UR5, 0xc0, URZ ;  /* 0x000000c0052a78a4 */ /* 0x000fe2000f8e023f */
[----:B------:R-:W-:Y:S01]  /*0fd0*/  IMAD.MOV.U32 R0, RZ, RZ, RZ ;  /* 0x000000ffff007224 */ /* 0x000fe200078e00ff */
[----:B------:R-:W-:Y:S01]  /*0fe0*/  ULDC UR52, c[0x0][0x404] ;  /* 0x0001010000347ab9 */ /* 0x000fe20000000800 */
[----:B------:R-:W-:Y:S01]  /*0ff0*/  ULDC UR9, c[0x0][0x288] ;  /* 0x0000a20000097ab9 */ /* 0x000fe20000000800 */
[----:B------:R-:W-:Y:S01]  /*1000*/  UIADD3 UR4, UR7, -UR4, URZ ;  /* 0x8000000407047290 */ /* 0x000fe2000fffe03f */
[----:B------:R-:W-:Y:S01]  /*1010*/  IMAD.MOV.U32 R19, RZ, RZ, RZ ;  /* 0x000000ffff137224 */ /* 0x000fe200078e00ff */
[----:B------:R-:W-:Y:S01]  /*1020*/  USEL UR52, UR52, 0x1, UP0 ;  /* 0x0000000134347887 */ /* 0x000fe20008000000 */
[----:B------:R-:W-:Y:S01]  /*1030*/  CS2R R20, SRZ ;  /* 0x0000000000147805 */ /* 0x000fe2000001ff00 */
[----:B------:R-:W-:Y:S01]  /*1040*/  UIADD3 UR5, UR42, 0x13f, -UR9 ;  /* 0x0000013f2a057890 */ /* 0x000fe2000fffe809 */
[----:B------:R-:W-:Y:S01]  /*1050*/  CS2R R24, SRZ ;  /* 0x0000000000187805 */ /* 0x000fe2000001ff00 */
[----:B------:R-:W-:Y:S01]  /*1060*/  ULDC UR10, c[0x0][0xdc4] ;  /* 0x00037100000a7ab9 */ /* 0x000fe20000000800 */
[----:B------:R-:W-:Y:S01]  /*1070*/  ULDC UR7, c[0x0][0x2e0] ;  /* 0x0000b80000077ab9 */ /* 0x000fe20000000800 */
[----:B------:R-:W-:Y:S01]  /*1080*/  UIMAD UR10, UR8, UR10, UR4 ;  /* 0x0000000a080a72a4 */ /* 0x000fe2000f8e0204 */
[----:B------:R-:W-:Y:S01]  /*1090*/  CS2R R26, SRZ ;  /* 0x00000000001a7805 */ /* 0x000fe2000001ff00 */
[----:B------:R-:W-:Y:S01]  /*10a0*/  UIMAD UR4, UR52, UR7, 0x7f ;  /* 0x0000007f340474a4 */ /* 0x000fe2000f8e0207 */
[----:B------:R-:W-:Y:S01]  /*10b0*/  CS2R R28, SRZ ;  /* 0x00000000001c7805 */ /* 0x000fe2000001ff00 */
[----:B------:R-:W-:Y:S01]  /*10c0*/  UIMAD UR6, UR52, UR7, UR5 ;  /* 0x00000007340672a4 */ /* 0x000fe2000f8e0205 */
[----:B------:R-:W-:Y:S01]  /*10d0*/  CS2R R30, SRZ ;  /* 0x00000000001e7805 */ /* 0x000fe2000001ff00 */
[----:B------:R-:W-:Y:S01]  /*10e0*/  USHF.R.S32.HI UR5, URZ, 0x1f, UR4 ;  /* 0x0000001f3f057899 */ /* 0x000fe20008011404 */
[----:B------:R-:W-:Y:S01]  /*10f0*/  CS2R R32, SRZ ;  /* 0x0000000000207805 */ /* 0x000fe2000001ff00 */
[----:B------:R-:W-:Y:S01]  /*1100*/  USHF.R.S32.HI UR7, URZ, 0x1f, UR6 ;  /* 0x0000001f3f077899 */ /* 0x000fe20008011406 */
[----:B------:R-:W-:Y:S01]  /*1110*/  CS2R R34, SRZ ;  /* 0x0000000000227805 */ /* 0x000fe2000001ff00 */
[----:B------:R-:W-:Y:S01]  /*1120*/  ULEA.HI UR5, UR5, UR4, URZ, 0x7 ;  /* 0x0000000405057291 */ /* 0x000fe2000f8f383f */
[----:B------:R-:W-:Y:S01]  /*1130*/  CS2R R36, SRZ ;  /* 0x0000000000247805 */ /* 0x000fe2000001ff00 */
[----:B------:R-:W-:Y:S01]  /*1140*/  ULEA.HI UR7, UR7, UR6, URZ, 0x7 ;  /* 0x0000000607077291 */ /* 0x000fe2000f8f383f */
[----:B------:R-:W-:Y:S01]  /*1150*/  CS2R R38, SRZ ;  /* 0x0000000000267805 */ /* 0x000fe2000001ff00 */
[----:B------:R-:W-:Y:S01]  /*1160*/  USHF.R.S32.HI UR47, URZ, 0x7, UR5 ;  /* 0x000000073f2f7899 */ /* 0x000fe20008011405 */
[----:B------:R-:W-:Y:S01]  /*1170*/  CS2R R40, SRZ ;  /* 0x0000000000287805 */ /* 0x000fe2000001ff00 */
[----:B------:R-:W-:Y:S01]  /*1180*/  USHF.R.S32.HI UR7, URZ, 0x7, UR7 ;  /* 0x000000073f077899 */ /* 0x000fe20008011407 */
[----:B------:R-:W-:Y:S01]  /*1190*/  CS2R R6, SRZ ;  /* 0x0000000000067805 */ /* 0x000fe2000001ff00 */
[----:B------:R-:W-:Y:S01]  /*11a0*/  ULDC UR43, c[0x0][0xdb8] ;  /* 0x00036e00002b7ab9 */ /* 0x000fe20000000800 */
[----:B------:R-:W-:Y:S01]  /*11b0*/  UMOV UR44, UR10 ;  /* 0x0000000a002c7c82 */ /* 0x000fe20008000000 */
[----:B------:R-:W-:Y:S01]  /*11c0*/  UISETP.LT.AND UP0, UPT, UR47, UR7, UPT ;  /* 0x000000072f00728c */ /* 0x000fe2000bf01270 */
[----:B------:R-:W-:Y:S01]  /*11d0*/  CS2R R8, SRZ ;  /* 0x0000000000087805 */ /* 0x000fe2000001ff00 */
[----:B------:R-:W-:Y:S01]  /*11e0*/  UISETP.NE.AND UP1, UPT, UR43, 0x1, UPT ;  /* 0x000000012b00788c */ /* 0x000fe2000bf25270 */
[----:B------:R-:W-:Y:S01]  /*11f0*/  CS2R R10, SRZ ;  /* 0x00000000000a7805 */ /* 0x000fe2000001ff00 */
[----:B------:R-:W-:Y:S01]  /*1200*/  USEL UR47, UR47, UR7, UP0 ;  /* 0x000000072f2f7287 */ /* 0x000fe20008000000 */
[----:B------:R-:W-:-:S02]  /*1210*/  IMAD.MOV.U32 R13, RZ, RZ, RZ ;  /* 0x000000ffff0d7224 */ /* 0x000fc400078e00ff */
[----:B------:R-:W-:Y:S01]  /*1220*/  IMAD.MOV.U32 R42, RZ, RZ, RZ ;  /* 0x000000ffff2a7224 */ /* 0x000fe200078e00ff */
[----:B------:R-:W-:-:S05]  /*1230*/  UISETP.GE.AND UP0, UPT, UR47, 0x1, UPT ;  /* 0x000000012f00788c */ /* 0x000fca000bf06270 */
[----:B------:R-:W-:Y:S01]  /*1240*/  @UP1 ULDC UR8, c[0x0][0xdbc] ;  /* 0x00036f0000081ab9 */ /* 0x000fe20000000800 */
[----:B------:R-:W-:Y:S01]  /*1250*/  PLOP3.LUT P1, PT, PT, PT, UP0, 0x80, 0x0 ;  /* 0x000000000000781c */ /* 0x000fe20003f2f008 */
[----:B------:R-:W-:Y:S01]  /*1260*/  UIMAD.WIDE.U32 UR4, UR10, UR8, URZ ;  /* 0x000000080a0472a5 */ /* 0x000fe2000f8e003f */
[----:B------:R-:W-:-:S03]  /*1270*/  @UP1 ULDC UR6, c[0x0][0xdc0] ;  /* 0x0003700000061ab9 */ /* 0x000fc60000000800 */
[----:B------:R-:W-:-:S04]  /*1280*/  @UP1 USHF.R.U32.HI UR44, URZ, UR6, UR5 ;  /* 0x000000063f2c1299 */ /* 0x000fc80008011605 */
[----:B------:R-:W-:-:S04]  /*1290*/  UIADD3 UR4, -UR44, URZ, URZ ;  /* 0x0000003f2c047290 */ /* 0x000fc8000fffe13f */
[----:B------:R-:W-:Y:S01]  /*12a0*/  UIMAD UR43, UR43, UR4, UR10 ;  /* 0x000000042b2b72a4 */ /* 0x000fe2000f8e020a */
[----:B------:R-:W-:Y:S11]  /*12b0*/  @!P1 BRA `(.L_x_1561) ;  /* 0x0000006c00e49947 */ /* 0x000ff60003800000 */
        /* <DEDUP_REMOVED lines=32> */
.L_x_1562:
        /* <DEDUP_REMOVED lines=9> */
.L_x_1664:
[----:B------:R-:W-:Y:S05]  /*1550*/  @!P0 BRA `(.L_x_1564) ;  /* 0x0000000000048947 */ /* 0x000fea0003800000 */
[----:B------:R-:W-:Y:S01]  /*1560*/  BPT.TRAP 0x1 ;  /* 0x000000040000795c */ /* 0x000fe20000300000 */
.L_x_1564:
[----:B-1----:R-:W-:Y:S02]  /*1570*/  IMAD.U32 R3, RZ, RZ, UR36 ;  /* 0x00000024ff037e24 */ /* 0x002fe4000f8e00ff */
[----:B------:R-:W-:-:S03]  /*1580*/  IMAD.U32 R0, RZ, RZ, UR37 ;  /* 0x00000025ff007e24 */ /* 0x000fc6000f8e00ff */
[----:B------:R-:W-:Y:S02]  /*1590*/  LEA R3, R3, UR40, 0x3 ;  /* 0x0000002803037c11 */ /* 0x000fe4000f8e18ff */
[----:B------:R-:W-:-:S04]  /*15a0*/  SHF.L.U32 R0, R0, 0x1f, RZ ;  /* 0x0000001f00007819 */ /* 0x000fc800000006ff */
[----:B------:R1:W2:Y:S01]  /*15b0*/  SYNCS.PHASECHK.TRANS64.TRYWAIT P2, [R3+URZ+0x16830], R0 ;  /* 0x01683000030075a7 */ /* 0x0002a2000804017f */
[----:B------:R-:W-:Y:S05]  /*15c0*/  @!P0 BRA `(.L_x_1565) ;  /* 0x0000000000048947 */ /* 0x000fea0003800000 */
[----:B------:R-:W-:Y:S01]  /*15d0*/  BPT.TRAP 0x1 ;  /* 0x000000040000795c */ /* 0x000fe20000300000 */
.L_x_1565:
[----:B------:R-:W-:Y:S01]  /*15e0*/  LOP3.LUT P1, RZ, R2, 0x7f, RZ, 0xc0, !PT ;  /* 0x0000007f02ff7812 */ /* 0x000fe2000782c0ff */
[----:B------:R-:W-:Y:S01]  /*15f0*/  IMAD.MOV.U32 R119, RZ, RZ, RZ ;  /* 0x000000ffff777224 */ /* 0x000fe200078e00ff */
[----:B--2---:R-:W-:Y:S11]  /*1600*/  @P2 BRA `(.L_x_1566) ;  /* 0x0000000000082947 */ /* 0x004ff60003800000 */
[----:B------:R-:W2:Y:S02]  /*1610*/  SYNCS.PHASECHK.TRANS64.TRYWAIT P2, [R3+URZ+0x16830], R0 ;  /* 0x01683000030075a7 */ /* 0x000ea4000804017f */
[----:B--2---:R-:W-:Y:S05]  /*1620*/  @!P2 BRA `(.L_x_1567) ;  /* 0x000000a40018a947 */ /* 0x004fea0003800000 */
.L_x_1566:
[----:B------:R-:W-:Y:S05]  /*1630*/  WARPSYNC.ALL ;  /* 0x0000000000007948 */ /* 0x000fea0003800000 */
[----:B------:R-:W-:Y:S01]  /*1640*/  UIADD3 UR4, UR40, 0xe400, URZ ;  /* 0x0000e40028047890 */ /* 0x000fe2000fffe03f */
[----:B------:R-:W-:Y:S01]  /*1650*/  WARPGROUP.ARRIVE ;  /* 0x00000000000079c5 */ /* 0x000fe20000000000 */
[----:B------:R-:W-:Y:S01]  /*1660*/  ULOP3.LUT UR16, UR53, 0x10000, URZ, 0xfc, !UPT ;  /* 0x0001000035107892 */ /* 0x000fe2000f8efc3f */
[----:B------:R-:W-:Y:S01]  /*1670*/  VIADD R96, R18, UR42 ;  /* 0x0000002a12607c36 */ /* 0x000fe20008000000 */
[----:B------:R-:W-:Y:S01]  /*1680*/  USHF.R.U32.HI UR4, URZ, 0x4, UR4 ;  /* 0x000000043f047899 */ /* 0x000fe20008011604 */
[----:B-12---:R-:W-:Y:S01]  /*1690*/  @!P1 VIADD R3, R3, 0x16840 ;  /* 0x0001684003039836 */ /* 0x006fe20000000000 */
[----:B------:R-:W-:Y:S01]  /*16a0*/  UMOV UR17, 0x40000040 ;  /* 0x4000004000117882 */ /* 0x000fe20000000000 */
[----:B------:R-:W-:Y:S01]  /*16b0*/  UMOV UR19, 0x40000040 ;  /* 0x4000004000137882 */ /* 0x000fe20000000000 */
[----:B------:R-:W-:Y:S01]  /*16c0*/  ULOP3.LUT UR4, UR4, 0x3fff, URZ, 0xc0, !UPT ;  /* 0x00003fff04047892 */ /* 0x000fe2000f8ec03f */
[----:B------:R-:W-:Y:S01]  /*16d0*/  IMAD.MOV.U32 R118, RZ, RZ, R119 ;  /* 0x000000ffff767224 */ /* 0x000fe200078e0077 */
[----:B------:R-:W-:Y:S01]  /*16e0*/  UMOV UR5, 0x40000040 ;  /* 0x4000004000057882 */ /* 0x000fe20000000000 */
[----:B------:R-:W-:Y:S01]  /*16f0*/  UMOV UR7, 0x40000040 ;  /* 0x4000004000077882 */ /* 0x000fe20000000000 */
[----:B------:R-:W-:Y:S01]  /*1700*/  ULOP3.LUT UR20, UR4, 0x10000, URZ, 0xfc, !UPT ;  /* 0x0001000004147892 */ /* 0x000fe2000f8efc3f */
[----:B------:R-:W-:Y:S01]  /*1710*/  @!P1 PRMT R3, RZ, 0x654, R3 ;  /* 0x00000654ff039816 */ /* 0x000fe20000000003 */
[----:B------:R-:W-:Y:S01]  /*1720*/  UIADD3 UR4, UR16, 0x2, URZ ;  /* 0x0000000210047890 */ /* 0x000fe2000fffe03f */
[--C-:B------:R-:W-:Y:S01]  /*1730*/  IMAD.MOV.U32 R117, RZ, RZ, R119.reuse ;  /* 0x000000ffff757224 */ /* 0x100fe200078e0077 */
[----:B------:R-:W-:Y:S01]  /*1740*/  ULEA UR18, UR36, UR20, 0xa ;  /* 0x0000001424127291 */ /* 0x000fe2000f8e503f */
[--C-:B------:R-:W-:Y:S01]  /*1750*/  IMAD.MOV.U32 R116, RZ, RZ, R119.reuse ;  /* 0x000000ffff747224 */ /* 0x100fe200078e0077 */
[----:B------:R-:W-:Y:S01]  /*1760*/  UIADD3 UR8, UR16, 0x4, URZ ;  /* 0x0000000410087890 */ /* 0x000fe2000fffe03f */
[--C-:B------:R-:W-:Y:S01]  /*1770*/  IMAD.MOV.U32 R115, RZ, RZ, R119.reuse ;  /* 0x000000ffff737224 */ /* 0x100fe200078e0077 */
[----:B------:R-:W-:Y:S01]  /*1780*/  UIADD3 UR6, UR18, 0x2, URZ ;  /* 0x0000000212067890 */ /* 0x000fe2000fffe03f */
[--C-:B------:R-:W-:Y:S01]  /*1790*/  IMAD.MOV.U32 R114, RZ, RZ, R119.reuse ;  /* 0x000000ffff727224 */ /* 0x100fe200078e0077 */
[----:B------:R-:W-:Y:S01]  /*17a0*/  UIADD3 UR10, UR18, 0x4, URZ ;  /* 0x00000004120a7890 */ /* 0x000fe2000fffe03f */
[--C-:B------:R-:W-:Y:S01]  /*17b0*/  IMAD.MOV.U32 R113, RZ, RZ, R119.reuse ;  /* 0x000000ffff717224 */ /* 0x100fe200078e0077 */
[----:B------:R-:W-:Y:S01]  /*17c0*/  UMOV UR9, 0x40000040 ;  /* 0x4000004000097882 */ /* 0x000fe20000000000 */
[----:B------:R-:W-:Y:S01]  /*17d0*/  HGMMA.64x128x16.F32.BF16 R24, gdesc[UR16], RZ, !UPT, gsb0 ;  /* 0x01e00000101879f0 */ /* 0x000fe2000c0018ff */
[----:B------:R-:W-:Y:S01]  /*17e0*/  UMOV UR11, 0x40000040 ;  /* 0x40000040000b7882 */ /* 0x000fe20000000000 */
[----:B------:R-:W-:Y:S01]  /*17f0*/  UIADD3 UR12, UR16, 0x6, URZ ;  /* 0x00000006100c7890 */ /* 0x000fe2000fffe03f */
[--C-:B------:R-:W-:Y:S01]  /*1800*/  IMAD.MOV.U32 R112, RZ, RZ, R119.reuse ;  /* 0x000000ffff707224 */ /* 0x100fe200078e0077 */
[----:B------:R-:W-:Y:S01]  /*1810*/  UIADD3 UR14, UR18, 0x6, URZ ;  /* 0x00000006120e7890 */ /* 0x000fe2000fffe03f */
[--C-:B------:R-:W-:Y:S01]  /*1820*/  IMAD.MOV.U32 R111, RZ, RZ, R119.reuse ;  /* 0x000000ffff6f7224 */ /* 0x100fe200078e0077 */
[----:B------:R-:W-:Y:S01]  /*1830*/  UMOV UR13, 0x40000040 ;  /* 0x40000040000d7882 */ /* 0x000fe20000000000 */
[----:B------:R-:W-:Y:S01]  /*1840*/  UMOV UR15, 0x40000040 ;  /* 0x40000040000f7882 */ /* 0x000fe20000000000 */
[----:B------:R-:W-:Y:S01]  /*1850*/  UIADD3 UR28, UR47, -0x2, URZ ;  /* 0xfffffffe2f1c7890 */ /* 0x000fe2000fffe03f */
        /* <DEDUP_REMOVED lines=11> */
[----:B------:R-:W-:Y:S01]  /*1910*/  IMAD.MOV.U32 R93, RZ, RZ, R119 ;  /* 0x000000ffff5d7224 */ /* 0x000fe200078e0077 */
[----:B------:R-:W-:Y:S02]  /*1920*/  WARPGROUP.DEPBAR.LE gsb0, 0x0 ;  /* 0x00008000000079c5 */ /* 0x000fe40000010000 */
[----:B------:R-:W-:-:S06]  /*1930*/  WARPGROUP.ARRIVE ;  /* 0x00000000000079c5 */ /* 0x000fcc0000000000 */
[----:B------:R-:W-:Y:S01]  /*1940*/  HGMMA.64x128x16.F32.BF16 R24, gdesc[UR4], R24, gsb0 ;  /* 0x01e00000041879f0 */ /* 0x000fe20008001818 */
[----:B------:R-:W-:Y:S01]  /*1950*/  UMOV UR6, 0xffffff80 ;  /* 0xffffff8000067882 */ /* 0x000fe20000000000 */
[----:B------:R-:W-:Y:S01]  /*1960*/  ULDC UR7, c[0x0][0x2e0] ;  /* 0x0000b80000077ab9 */ /* 0x000fe20000000800 */
[----:B------:R-:W-:-:S04]  /*1970*/  UIMAD UR6, UR47, UR6, 0x80 ;  /* 0x000000802f0674a4 */ /* 0x000fc8000f8e0206 */
[----:B------:R-:W-:-:S06]  /*1980*/  UIMAD UR6, UR52, UR7, UR6 ;  /* 0x00000007340672a4 */ /* 0x000fcc000f8e0206 */
[----:B------:R-:W-:-:S04]  /*1990*/  IMAD.U32 R6, RZ, RZ, UR6 ;  /* 0x00000006ff067e24 */ /* 0x000fc8000f8e00ff */
[----:B------:R-:W-:Y:S01]  /*19a0*/  IMAD R6, R17, -0x2, R6 ;  /* 0xfffffffe11067824 */ /* 0x000fe200078e0206 */
[----:B------:R-:W-:Y:S02]  /*19b0*/  WARPGROUP.DEPBAR.LE gsb0, 0x0 ;  /* 0x00008000000079c5 */ /* 0x000fe40000010000 */
[----:B------:R-:W-:-:S06]  /*19c0*/  WARPGROUP.ARRIVE ;  /* 0x00000000000079c5 */ /* 0x000fcc0000000000 */
[----:B------:R-:W-:Y:S01]  /*19d0*/  HGMMA.64x128x16.F32.BF16 R24, gdesc[UR8], R24, gsb0 ;  /* 0x01e00000081879f0 */ /* 0x000fe20008001818 */
[----:B------:R-:W-:Y:S02]  /*19e0*/  ULDC UR10, c[0x0][0x288] ;  /* 0x0000a200000a7ab9 */ /* 0x000fe40000000800 */
[----:B------:R-:W-:Y:S02]  /*19f0*/  UIADD3 UR11, UR6, 0x1, -UR10 ;  /* 0x00000001060b7890 */ /* 0x000fe4000fffe80a */
[----:B------:R-:W-:Y:S01]  /*1a00*/  UIMAD UR52, UR52, UR7, -UR10 ;  /* 0x00000007343472a4 */ /* 0x000fe2000f8e0a0a */
[----:B------:R-:W-:-:S03]  /*1a10*/  ULDC UR6, c[0x0][0x988] ;  /* 0x0002620000067ab9 */ /* 0x000fc60000000800 */
[----:B------:R-:W-:Y:S01]  /*1a20*/  IMAD.U32 R0, RZ, RZ, UR11 ;  /* 0x0000000bff007e24 */ /* 0x000fe2000f8e00ff */
[----:B------:R-:W-:-:S03]  /*1a30*/  UIADD3 UR52, UR42, UR52, URZ ;  /* 0x000000342a347290 */ /* 0x000fc6000fffe03f */
[----:B------:R-:W-:-:S05]  /*1a40*/  IMAD R89, R17, -0x2, R0 ;  /* 0xfffffffe11597824 */ /* 0x000fca00078e0200 */
[----:B------:R-:W-:-:S04]  /*1a50*/  IADD3 R5, R89, 0x8, R96 ;  /* 0x0000000859057810 */ /* 0x000fc80007ffe060 */
[----:B------:R-:W-:-:S04]  /*1a60*/  VIMNMX R0, R6, R5, PT ;  /* 0x0000000506007248 */ /* 0x000fc80003fe0100 */
[C---:B------:R-:W-:Y:S02]  /*1a70*/  ISETP.GT.AND P3, PT, R0.reuse, RZ, PT ;  /* 0x000000ff0000720c */ /* 0x040fe40003f64270 */
[C---:B------:R-:W-:Y:S02]  /*1a80*/  ISETP.GT.AND P4, PT, R0.reuse, 0x1, PT ;  /* 0x000000010000780c */ /* 0x040fe40003f84270 */
[----:B------:R-:W-:Y:S01]  /*1a90*/  ISETP.GT.AND P2, PT, R0, 0x8, PT ;  /* 0x000000080000780c */ /* 0x000fe20003f44270 */
[----:B------:R-:W-:Y:S02]  /*1aa0*/  WARPGROUP.DEPBAR.LE gsb0, 0x0 ;  /* 0x00008000000079c5 */ /* 0x000fe40000010000 */
[----:B------:R-:W-:-:S06]  /*1ab0*/  WARPGROUP.ARRIVE ;  /* 0x00000000000079c5 */ /* 0x000fcc0000000000 */
[----:B------:R-:W-:Y:S03]  /*1ac0*/  HGMMA.64x128x16.F32.BF16 R24, gdesc[UR12], R24, gsb0 ;  /* 0x01e000000c1879f0 */ /* 0x000fe60008001818 */
[----:B------:R-:W-:Y:S02]  /*1ad0*/  WARPGROUP.DEPBAR.LE gsb0, 0x0 ;  /* 0x00008000000079c5 */ /* 0x000fe40000010000 */
[----:B------:R-:W-:Y:S01]  /*1ae0*/  FSEL R4, R26, -INF , P3 ;  /* 0xff8000001a047808 */ /* 0x000fe20001800000 */
[----:B------:R1:W-:Y:S01]  /*1af0*/  @!P1 SYNCS.ARRIVE.TRANS64.RED.A1T0 RZ, [R3+URZ], RZ ;  /* 0x000000ff03ff99a7 */ /* 0x0003e2000810043f */
[----:B------:R-:W-:Y:S02]  /*1b00*/  FSEL R98, R27, -INF , P4 ;  /* 0xff8000001b627808 */ /* 0x000fe40002000000 */
[----:B------:R-:W-:Y:S02]  /*1b10*/  ISETP.GT.AND P3, PT, R0, 0x9, PT ;  /* 0x000000090000780c */ /* 0x000fe40003f64270 */
[----:B------:R-:W-:-:S02]  /*1b20*/  FSEL R100, R30, -INF , P2 ;  /* 0xff8000001e647808 */ /* 0x000fc40001000000 */
[----:B------:R-:W-:Y:S02]  /*1b30*/  FMNMX.FTZ R5, R4, R98, !PT ;  /* 0x0000006204057209 */ /* 0x000fe40007810000 */
[----:B------:R-:W-:Y:S02]  /*1b40*/  ISETP.GT.AND P2, PT, R0, 0x10, PT ;  /* 0x000000100000780c */ /* 0x000fe40003f44270 */
        /* <DEDUP_REMOVED lines=47> */
[C---:B------:R-:W-:Y:S02]  /*1e40*/  ISETP.GT.AND P2, PT, R0.reuse, 0x50, PT ;  /* 0x000000500000780c */ /* 0x040fe40003f44270 */
        /* <DEDUP_REMOVED lines=35> */
[----:B------:R-:W-:Y:S02]  /*2080*/  FSEL R87, R87, -INF , P3 ;  /* 0xff80000057577808 */ /* 0x000fe40001800000 */
[----:B------:R-:W-:-:S04]  /*2090*/  FMNMX.FTZ R0, R13, R0, !PT ;  /* 0x000000000d007209 */ /* 0x000fc80007810000 */
[----:B------:R-:W-:-:S05]  /*20a0*/  FMNMX.FTZ R27, R87, R0, !PT ;  /* 0x00000000571b7209 */ /* 0x000fca0007810000 */
[----:B------:R-:W2:Y:S02]  /*20b0*/  SHFL.BFLY PT, R0, R27, 0x2, 0x1f ;  /* 0x0c401f001b007f89 */ /* 0x000ea400000e0000 */
[----:B--2---:R-:W-:Y:S01]  /*20c0*/  FMNMX.FTZ R31, R27, R0, !PT ;  /* 0x000000001b1f7209 */ /* 0x004fe20007810000 */
[----:B------:R-:W-:Y:S01]  /*20d0*/  IMAD.U32 R0, RZ, RZ, UR6 ;  /* 0x00000006ff007e24 */ /* 0x000fe2000f8e00ff */
[----:B------:R-:W-:-:S03]  /*20e0*/  USHF.R.S32.HI UR6, URZ, 0x1f, UR52 ;  /* 0x0000001f3f067899 */ /* 0x000fc60008011434 */
[----:B------:R-:W2:Y:S01]  /*20f0*/  SHFL.BFLY PT, R62, R31, 0x1, 0x1f ;  /* 0x0c201f001f3e7f89 */ /* 0x000ea200000e0000 */
[----:B------:R-:W-:-:S04]  /*2100*/  ULEA.HI UR6, UR6, UR52, URZ, 0x7 ;  /* 0x0000003406067291 */ /* 0x000fc8000f8f383f */
[----:B------:R-:W-:-:S04]  /*2110*/  USHF.R.S32.HI UR6, URZ, 0x7, UR6 ;  /* 0x000000073f067899 */ /* 0x000fc80008011406 */
[----:B------:R-:W-:-:S04]  /*2120*/  UISETP.LT.AND UP0, UPT, URZ, UR6, UPT ;  /* 0x000000063f00728c */ /* 0x000fc8000bf01270 */
[----:B------:R-:W-:-:S04]  /*2130*/  USEL UR26, URZ, UR6, !UP0 ;  /* 0x000000063f1a7287 */ /* 0x000fc8000c000000 */
[----:B------:R-:W-:Y:S01]  /*2140*/  UISETP.GE.AND UP0, UPT, UR28, UR26, UPT ;  /* 0x0000001a1c00728c */ /* 0x000fe2000bf06270 */
[----:B--2---:R-:W-:Y:S02]  /*2150*/  FMNMX.FTZ R9, R31, R62, !PT ;  /* 0x0000003e1f097209 */ /* 0x004fe40007810000 */
[----:B------:R-:W-:Y:S01]  /*2160*/  VIADDMNMX R62, R96, R89, R6, PT ;  /* 0x00000059603e7246 */ /* 0x000fe20003800106 */
[----:B------:R-:W-:Y:S01]  /*2170*/  IMAD.MOV.U32 R96, RZ, RZ, R119 ;  /* 0x000000ffff607224 */ /* 0x000fe200078e0077 */
[C---:B------:R-:W-:Y:S01]  /*2180*/  FSETP.NEU.FTZ.AND P2, PT, R9.reuse, -INF , PT ;  /* 0xff8000000900780b */ /* 0x040fe20003f5d000 */
[----:B------:R-:W-:Y:S01]  /*2190*/  FMUL.FTZ R21, R9, R0 ;  /* 0x0000000009157220 */ /* 0x000fe20000410000 */
[C---:B------:R-:W-:Y:S02]  /*21a0*/  ISETP.GT.AND P3, PT, R62.reuse, RZ, PT ;  /* 0x000000ff3e00720c */ /* 0x040fe40003f64270 */
[----:B------:R-:W-:Y:S02]  /*21b0*/  ISETP.GT.AND P4, PT, R62, 0x1, PT ;  /* 0x000000013e00780c */ /* 0x000fe40003f84270 */
[----:B------:R-:W-:-:S02]  /*21c0*/  FSEL R21, R21, RZ, P2 ;  /* 0x000000ff15157208 */ /* 0x000fc40001000000 */
[----:B------:R-:W-:Y:S02]  /*21d0*/  ISETP.GT.AND P2, PT, R62, 0x8, PT ;  /* 0x000000083e00780c */ /* 0x000fe40003f44270 */
[----:B------:R-:W-:Y:S01]  /*21e0*/  FSEL R27, R24, -INF , P3 ;  /* 0xff800000181b7808 */ /* 0x000fe20001800000 */
[-CC-:B------:R-:W-:Y:S01]  /*21f0*/  FFMA.FTZ R135, R11, R0.reuse, -R21.reuse ;  /* 0x000000000b877223 */ /* 0x180fe20000010815 */
[----:B------:R-:W-:Y:S01]  /*2200*/  FSEL R31, R25, -INF , P4 ;  /* 0xff800000191f7808 */ /* 0x000fe20002000000 */
[-CC-:B------:R-:W-:Y:S01]  /*2210*/  FFMA.FTZ R4, R4, R0.reuse, -R21.reuse ;  /* 0x0000000004047223 */ /* 0x180fe20000010815 */
[----:B------:R-:W-:Y:S01]  /*2220*/  ISETP.GT.AND P3, PT, R62, 0x9, PT ;  /* 0x000000093e00780c */ /* 0x000fe20003f64270 */
[-CC-:B------:R-:W-:Y:S01]  /*2230*/  FFMA.FTZ R149, R98, R0.reuse, -R21.reuse ;  /* 0x0000000062957223 */ /* 0x180fe20000010815 */
[----:B------:R-:W-:Y:S01]  /*2240*/  FSEL R25, R28, -INF , P2 ;  /* 0xff8000001c197808 */ /* 0x000fe20001000000 */
[-CC-:B------:R-:W-:Y:S01]  /*2250*/  FFMA.FTZ R151, R100, R0.reuse, -R21.reuse ;  /* 0x0000000064977223 */ /* 0x180fe20000010815 */
[----:B------:R-:W-:Y:S01]  /*2260*/  FMNMX.FTZ R24, R27, R31, !PT ;  /* 0x0000001f1b187209 */ /* 0x000fe20007810000 */
[-CC-:B------:R-:W-:Y:S01]  /*2270*/  FFMA.FTZ R131, R5, R0.reuse, -R21.reuse ;  /* 0x0000000005837223 */ /* 0x180fe20000010815 */
[----:B------:R-:W-:Y:S01]  /*2280*/  ISETP.GT.AND P2, PT, R62, 0x10, PT ;  /* 0x000000103e00780c */ /* 0x000fe20003f44270 */
[----:B------:R-:W-:Y:S01]  /*2290*/  MUFU.EX2 R4, R4 ;  /* 0x0000000400047308 */ /* 0x000fe20000000800 */
[----:B------:R-:W-:Y:S01]  /*22a0*/  FSEL R29, R29, -INF , P3 ;  /* 0xff8000001d1d7808 */ /* 0x000fe20001800000 */
[--C-:B------:R-:W-:Y:S01]  /*22b0*/  FFMA.FTZ R42, R42, R0, -R21.reuse ;  /* 0x000000002a2a7223 */ /* 0x100fe20000010815 */
[----:B------:R-:W-:Y:S01]  /*22c0*/  FMNMX.FTZ R24, R25, R24, !PT ;  /* 0x0000001819187209 */ /* 0x000fe20007810000 */
[-CC-:B------:R-:W-:Y:S01]  /*22d0*/  FFMA.FTZ R6, R102, R0.reuse, -R21.reuse ;  /* 0x0000000066067223 */ /* 0x180fe20000010815 */
[----:B------:R-:W-:Y:S01]  /*22e0*/  ISETP.GT.AND P3, PT, R62, 0x11, PT ;  /* 0x000000113e00780c */ /* 0x000fe20003f64270 */
[--C-:B------:R-:W-:Y:S01]  /*22f0*/  FFMA.FTZ R145, R104, R0, -R21.reuse ;  /* 0x0000000068917223 */ /* 0x100fe20000010815 */
[----:B------:R-:W-:Y:S01]  /*2300*/  FSEL R35, R32, -INF , P2 ;  /* 0xff80000020237808 */ /* 0x000fe20001000000 */
[----:B------:R-:W2:Y:S01]  /*2310*/  MUFU.EX2 R149, R149 ;  /* 0x0000009500957308 */ /* 0x000ea20000000800 */
[----:B------:R-:W-:Y:S01]  /*2320*/  FMNMX.FTZ R24, R29, R24, !PT ;  /* 0x000000181d187209 */ /* 0x000fe20007810000 */
[-CC-:B------:R-:W-:Y:S01]  /*2330*/  FFMA.FTZ R8, R8, R0.reuse, -R21.reuse ;  /* 0x0000000008087223 */ /* 0x180fe20000010815 */
[----:B------:R-:W-:Y:S01]  /*2340*/  ISETP.GT.AND P2, PT, R62, 0x18, PT ;  /* 0x000000183e00780c */ /* 0x000fe20003f44270 */
[-CC-:B------:R-:W-:Y:S01]  /*2350*/  FFMA.FTZ R147, R94, R0.reuse, -R21.reuse ;  /* 0x000000005e937223 */ /* 0x180fe20000010815 */
[----:B------:R-:W-:Y:S01]  /*2360*/  FSEL R33, R33, -INF , P3 ;  /* 0xff80000021217808 */ /* 0x000fe20001800000 */
[--C-:B------:R-:W-:Y:S01]  /*2370*/  FFMA.FTZ R121, R7, R0, -R21.reuse ;  /* 0x0000000007797223 */ /* 0x100fe20000010815 */
[----:B------:R-:W-:Y:S01]  /*2380*/  FMNMX.FTZ R24, R35, R24, !PT ;  /* 0x0000001823187209 */ /* 0x000fe20007810000 */
[----:B------:R-:W3:Y:S01]  /*2390*/  MUFU.EX2 R151, R151 ;  /* 0x0000009700977308 */ /* 0x000ee20000000800 */
[----:B------:R-:W-:Y:S01]  /*23a0*/  ISETP.GT.AND P3, PT, R62, 0x19, PT ;  /* 0x000000193e00780c */ /* 0x000fe20003f64270 */
[-CC-:B------:R-:W-:Y:S01]  /*23b0*/  FFMA.FTZ R92, R92, R0.reuse, -R21.reuse ;  /* 0x000000005c5c7223 */ /* 0x180fe20000010815 */
[----:B------:R-:W-:Y:S01]  /*23c0*/  FSEL R39, R36, -INF , P2 ;  /* 0xff80000024277808 */ /* 0x000fe20001000000 */
[--C-:B------:R-:W-:Y:S01]  /*23d0*/  FFMA.FTZ R141, R90, R0, -R21.reuse ;  /* 0x000000005a8d7223 */ /* 0x100fe20000010815 */
[----:B------:R-:W-:Y:S01]  /*23e0*/  FMNMX.FTZ R24, R33, R24, !PT ;  /* 0x0000001821187209 */ /* 0x000fe20007810000 */
[-CC-:B------:R-:W-:Y:S01]  /*23f0*/  FFMA.FTZ R88, R88, R0.reuse, -R21.reuse ;  /* 0x0000000058587223 */ /* 0x180fe20000010815 */
[----:B------:R-:W-:Y:S01]  /*2400*/  ISETP.GT.AND P2, PT, R62, 0x20, PT ;  /* 0x000000203e00780c */ /* 0x000fe20003f44270 */
[----:B------:R-:W4:Y:S01]  /*2410*/  MUFU.EX2 R6, R6 ;  /* 0x0000000600067308 */ /* 0x000f220000000800 */
[----:B------:R-:W-:Y:S01]  /*2420*/  FSEL R37, R37, -INF , P3 ;  /* 0xff80000025257808 */ /* 0x000fe20001800000 */
[--C-:B------:R-:W-:Y:S01]  /*2430*/  FFMA.FTZ R143, R46, R0, -R21.reuse ;  /* 0x000000002e8f7223 */ /* 0x100fe20000010815 */
[----:B------:R-:W-:Y:S01]  /*2440*/  FMNMX.FTZ R24, R39, R24, !PT ;  /* 0x0000001827187209 */ /* 0x000fe20007810000 */
[-CC-:B------:R-:W-:Y:S01]  /*2450*/  FFMA.FTZ R123, R13, R0.reuse, -R21.reuse ;  /* 0x000000000d7b7223 */ /* 0x180fe20000010815 */
[----:B------:R-:W-:Y:S01]  /*2460*/  ISETP.GT.AND P3, PT, R62, 0x21, PT ;  /* 0x000000213e00780c */ /* 0x000fe20003f64270 */
[-CC-:B------:R-:W-:Y:S01]  /*2470*/  FFMA.FTZ R137, R50, R0.reuse, -R21.reuse ;  /* 0x0000000032897223 */ /* 0x180fe20000010815 */
[----:B------:R-:W-:Y:S01]  /*2480*/  FSEL R43, R40, -INF , P2 ;  /* 0xff800000282b7808 */ /* 0x000fe20001000000 */
[--C-:B------:R-:W-:Y:S01]  /*2490*/  FFMA.FTZ R40, R38, R0, -R21.reuse ;  /* 0x0000000026287223 */ /* 0x100fe20000010815 */
[----:B------:R-:W-:Y:S01]  /*24a0*/  FMNMX.FTZ R24, R37, R24, !PT ;  /* 0x0000001825187209 */ /* 0x000fe20007810000 */
[----:B------:R-:W5:Y:S01]  /*24b0*/  MUFU.EX2 R145, R145 ;  /* 0x0000009100917308 */ /* 0x000f620000000800 */
[----:B------:R-:W-:Y:S01]  /*24c0*/  ISETP.GT.AND P2, PT, R62, 0x28, PT ;  /* 0x000000283e00780c */ /* 0x000fe20003f44270 */
[-CC-:B------:R-:W-:Y:S01]  /*24d0*/  FFMA.FTZ R129, R15, R0.reuse, -R21.reuse ;  /* 0x000000000f817223 */ /* 0x180fe20000010815 */
[----:B------:R-:W-:Y:S01]  /*24e0*/  FSEL R41, R41, -INF , P3 ;  /* 0xff80000029297808 */ /* 0x000fe20001800000 */
[--C-:B------:R-:W-:Y:S01]  /*24f0*/  FFMA.FTZ R139, R54, R0, -R21.reuse ;  /* 0x00000000368b7223 */ /* 0x100fe20000010815 */
[----:B------:R-:W-:Y:S01]  /*2500*/  FMNMX.FTZ R24, R43, R24, !PT ;  /* 0x000000182b187209 */ /* 0x000fe20007810000 */
[----:B------:R-:W-:Y:S01]  /*2510*/  FFMA.FTZ R127, R19, R0, -R21 ;  /* 0x00000000137f7223 */ /* 0x000fe20000010815 */
[----:B------:R-:W-:Y:S01]  /*2520*/  ISETP.GT.AND P3, PT, R62, 0x29, PT ;  /* 0x000000293e00780c */ /* 0x000fe20003f64270 */
[----:B------:R-:W1:Y:S01]  /*2530*/  MUFU.EX2 R8, R8 ;  /* 0x0000000800087308 */ /* 0x000e620000000800 */
[----:B------:R-:W-:Y:S01]  /*2540*/  FSEL R47, R44, -INF , P2 ;  /* 0xff8000002c2f7808 */ /* 0x000fe20001000000 */
[----:B--2---:R-:W-:Y:S01]  /*2550*/  FADD.FTZ R44, R4, R149 ;  /* 0x00000095042c7221 */ /* 0x004fe20000010000 */
        /* <DEDUP_REMOVED lines=13> */
[----:B------:R3:W2:Y:S01]  /*2630*/  MUFU.EX2 R24, R92 ;  /* 0x0000005c00187308 */ /* 0x0006a20000000800 */
[----:B------:R-:W-:Y:S01]  /*2640*/  ISETP.GT.AND P2, PT, R62, 0x38, PT ;  /* 0x000000383e00780c */ /* 0x000fe20003f44270 */
[-CC-:B------:R-:W-:Y:S01]  /*2650*/  FFMA.FTZ R14, R14, R0.reuse, -R21.reuse ;  /* 0x000000000e0e7223 */ /* 0x180fe20000010815 */
[----:B------:R-:W-:Y:S01]  /*2660*/  FSEL R49, R49, -INF , P3 ;  /* 0xff80000031317808 */ /* 0x000fe20001800000 */
[--C-:B------:R-:W-:Y:S01]  /*2670*/  FFMA.FTZ R125, R74, R0, -R21.reuse ;  /* 0x000000004a7d7223 */ /* 0x100fe20000010815 */
[----:B------:R-:W-:Y:S01]  /*2680*/  FMNMX.FTZ R28, R51, R28, !PT ;  /* 0x0000001c331c7209 */ /* 0x000fe20007810000 */
[-CC-:B------:R-:W-:Y:S01]  /*2690*/  FFMA.FTZ R12, R12, R0.reuse, -R21.reuse ;  /* 0x000000000c0c7223 */ /* 0x180fe20000010815 */
[----:B------:R-:W-:Y:S01]  /*26a0*/  ISETP.GT.AND P3, PT, R62, 0x39, PT ;  /* 0x000000393e00780c */ /* 0x000fe20003f64270 */
[----:B------:R-:W2:Y:S01]  /*26b0*/  MUFU.EX2 R141, R141 ;  /* 0x0000008d008d7308 */ /* 0x000ea20000000800 */
[----:B------:R-:W-:Y:S01]  /*26c0*/  FSEL R55, R52, -INF , P2 ;  /* 0xff80000034377808 */ /* 0x000fe20001000000 */
[----:B------:R-:W-:Y:S01]  /*26d0*/  FFMA.FTZ R10, R10, R0, -R21 ;  /* 0x000000000a0a7223 */ /* 0x000fe20000010815 */
[----:B------:R-:W-:Y:S01]  /*26e0*/  FMNMX.FTZ R32, R49, R28, !PT ;  /* 0x0000001c31207209 */ /* 0x000fe20007810000 */
[--C-:B------:R-:W-:Y:S01]  /*26f0*/  IMAD.MOV.U32 R104, RZ, RZ, R119.reuse ;  /* 0x000000ffff687224 */ /* 0x100fe200078e0077 */
[C---:B------:R-:W-:Y:S01]  /*2700*/  ISETP.GT.AND P2, PT, R62.reuse, 0x40, PT ;  /* 0x000000403e00780c */ /* 0x040fe20003f44270 */
[--C-:B------:R-:W-:Y:S01]  /*2710*/  IMAD.MOV.U32 R102, RZ, RZ, R119.reuse ;  /* 0x000000ffff667224 */ /* 0x100fe200078e0077 */
[----:B------:R-:W-:Y:S01]  /*2720*/  FSEL R53, R53, -INF , P3 ;  /* 0xff80000035357808 */ /* 0x000fe20001800000 */
[----:B------:R4:W-:Y:S01]  /*2730*/  MUFU.EX2 R28, R88 ;  /* 0x00000058001c7308 */ /* 0x0009e20000000800 */
[----:B------:R-:W-:Y:S01]  /*2740*/  FMNMX.FTZ R32, R55, R32, !PT ;  /* 0x0000002037207209 */ /* 0x000fe20007810000 */
[--C-:B------:R-:W-:Y:S01]  /*2750*/  IMAD.MOV.U32 R100, RZ, RZ, R119.reuse ;  /* 0x000000ffff647224 */ /* 0x100fe200078e0077 */
[----:B------:R-:W-:Y:S01]  /*2760*/  ISETP.GT.AND P3, PT, R62, 0x41, PT ;  /* 0x000000413e00780c */ /* 0x000fe20003f64270 */
[--C-:B------:R-:W-:Y:S01]  /*2770*/  IMAD.MOV.U32 R98, RZ, RZ, R119.reuse ;  /* 0x000000ffff627224 */ /* 0x100fe200078e0077 */
[----:B------:R-:W-:Y:S01]  /*2780*/  FSEL R59, R56, -INF , P2 ;  /* 0xff800000383b7808 */ /* 0x000fe20001000000 */
[--C-:B------:R-:W-:Y:S01]  /*2790*/  IMAD.MOV.U32 R94, RZ, RZ, R119.reuse ;  /* 0x000000ffff5e7224 */ /* 0x100fe200078e0077 */
[----:B------:R-:W-:Y:S01]  /*27a0*/  FMNMX.FTZ R32, R53, R32, !PT ;  /* 0x0000002035207209 */ /* 0x000fe20007810000 */
[----:B------:R-:W-:Y:S01]  /*27b0*/  MUFU.EX2 R143, R143 ;  /* 0x0000008f008f7308 */ /* 0x000fe20000000800 */
[C---:B------:R-:W-:Y:S01]  /*27c0*/  ISETP.GT.AND P2, PT, R62.reuse, 0x48, PT ;  /* 0x000000483e00780c */ /* 0x040fe20003f44270 */
[--C-:B---3--:R-:W-:Y:S01]  /*27d0*/  IMAD.MOV.U32 R92, RZ, RZ, R119.reuse ;  /* 0x000000ffff5c7224 */ /* 0x108fe200078e0077 */
[----:B------:R-:W-:Y:S01]  /*27e0*/  FSEL R57, R57, -INF , P3 ;  /* 0xff80000039397808 */ /* 0x000fe20001800000 */
[--C-:B------:R-:W-:Y:S01]  /*27f0*/  IMAD.MOV.U32 R90, RZ, RZ, R119.reuse ;  /* 0x000000ffff5a7224 */ /* 0x100fe200078e0077 */
[----:B------:R-:W-:Y:S01]  /*2800*/  FMNMX.FTZ R32, R59, R32, !PT ;  /* 0x000000203b207209 */ /* 0x000fe20007810000 */
[----:B----4-:R-:W-:Y:S01]  /*2810*/  IMAD.MOV.U32 R88, RZ, RZ, R119 ;  /* 0x000000ffff587224 */ /* 0x010fe200078e0077 */
[----:B------:R-:W-:Y:S01]  /*2820*/  ISETP.GT.AND P3, PT, R62, 0x49, PT ;  /* 0x000000493e00780c */ /* 0x000fe20003f64270 */
[----:B------:R-:W-:Y:S01]  /*2830*/  MUFU.EX2 R137, R137 ;  /* 0x0000008900897308 */ /* 0x000fe20000000800 */
[----:B------:R-:W-:-:S02]  /*2840*/  FSEL R63, R60, -INF , P2 ;  /* 0xff8000003c3f7808 */ /* 0x000fc40001000000 */
[----:B------:R-:W-:Y:S02]  /*2850*/  FMNMX.FTZ R36, R57, R32, !PT ;  /* 0x0000002039247209 */ /* 0x000fe40007810000 */
[C---:B------:R-:W-:Y:S02]  /*2860*/  ISETP.GT.AND P2, PT, R62.reuse, 0x50, PT ;  /* 0x000000503e00780c */ /* 0x040fe40003f44270 */
[----:B------:R-:W-:Y:S01]  /*2870*/  FSEL R61, R61, -INF , P3 ;  /* 0xff8000003d3d7808 */ /* 0x000fe20001800000 */
[----:B------:R-:W-:Y:S01]  /*2880*/  MUFU.EX2 R32, R42 ;  /* 0x0000002a00207308 */ /* 0x000fe20000000800 */
[----:B------:R-:W-:Y:S02]  /*2890*/  FMNMX.FTZ R36, R63, R36, !PT ;  /* 0x000000243f247209 */ /* 0x000fe40007810000 */
[----:B------:R-:W-:Y:S02]  /*28a0*/  ISETP.GT.AND P3, PT, R62, 0x51, PT ;  /* 0x000000513e00780c */ /* 0x000fe40003f64270 */
[----:B------:R-:W-:-:S02]  /*28b0*/  FSEL R67, R64, -INF , P2 ;  /* 0xff80000040437808 */ /* 0x000fc40001000000 */
[----:B------:R-:W-:Y:S01]  /*28c0*/  FMNMX.FTZ R36, R61, R36, !PT ;  /* 0x000000243d247209 */ /* 0x000fe20007810000 */
[----:B------:R-:W-:Y:S01]  /*28d0*/  MUFU.EX2 R139, R139 ;  /* 0x0000008b008b7308 */ /* 0x000fe20000000800 */
[C---:B------:R-:W-:Y:S02]  /*28e0*/  ISETP.GT.AND P2, PT, R62.reuse, 0x58, PT ;  /* 0x000000583e00780c */ /* 0x040fe40003f44270 */
[----:B------:R-:W-:Y:S02]  /*28f0*/  FSEL R71, R65, -INF , P3 ;  /* 0xff80000041477808 */ /* 0x000fe40001800000 */
[----:B------:R-:W-:Y:S02]  /*2900*/  FMNMX.FTZ R36, R67, R36, !PT ;  /* 0x0000002443247209 */ /* 0x000fe40007810000 */
[----:B------:R-:W-:Y:S01]  /*2910*/  ISETP.GT.AND P3, PT, R62, 0x59, PT ;  /* 0x000000593e00780c */ /* 0x000fe20003f64270 */
[----:B------:R-:W-:Y:S01]  /*2920*/  MUFU.EX2 R34, R34 ;  /* 0x0000002200227308 */ /* 0x000fe20000000800 */
[----:B------:R-:W-:-:S02]  /*2930*/  FSEL R65, R68, -INF , P2 ;  /* 0xff80000044417808 */ /* 0x000fc40001000000 */
[----:B------:R-:W-:Y:S02]  /*2940*/  FMNMX.FTZ R38, R71, R36, !PT ;  /* 0x0000002447267209 */ /* 0x000fe40007810000 */
[C---:B------:R-:W-:Y:S02]  /*2950*/  ISETP.GT.AND P2, PT, R62.reuse, 0x60, PT ;  /* 0x000000603e00780c */ /* 0x040fe40003f44270 */
[----:B------:R-:W-:Y:S01]  /*2960*/  FSEL R69, R69, -INF , P3 ;  /* 0xff80000045457808 */ /* 0x000fe20001800000 */
[----:B------:R3:W-:Y:S01]  /*2970*/  MUFU.EX2 R36, R40 ;  /* 0x0000002800247308 */ /* 0x0007e20000000800 */
        /* <DEDUP_REMOVED lines=27> */
[----:B------:R-:W-:Y:S02]  /*2b30*/  FSEL R85, R85, -INF , P3 ;  /* 0xff80000055557808 */ /* 0x000fe40001800000 */
[----:B------:R-:W-:Y:S01]  /*2b40*/  FMNMX.FTZ R38, R91, R38, !PT ;  /* 0x000000265b267209 */ /* 0x000fe20007810000 */
[----:B------:R-:W-:Y:S01]  /*2b50*/  MUFU.EX2 R20, R20 ;  /* 0x0000001400147308 */ /* 0x000fe20000000800 */
[----:B------:R-:W-:Y:S02]  /*2b60*/  F2FP.BF16.F32.PACK_AB R149, R149, R4 ;  /* 0x000000049595723e */ /* 0x000fe400000010ff */
[----:B------:R-:W-:-:S05]  /*2b70*/  FMNMX.FTZ R38, R85, R38, !PT ;  /* 0x0000002655267209 */ /* 0x000fca0007810000 */
[----:B------:R-:W4:Y:S01]  /*2b80*/  SHFL.BFLY PT, R11, R38, 0x2, 0x1f ;  /* 0x0c401f00260b7f89 */ /* 0x000f2200000e0000 */
[----:B------:R-:W-:Y:S08]  /*2b90*/  MUFU.EX2 R131, R131 ;  /* 0x0000008300837308 */ /* 0x000ff00000000800 */
[----:B------:R-:W-:Y:S08]  /*2ba0*/  MUFU.EX2 R14, R14 ;  /* 0x0000000e000e7308 */ /* 0x000ff00000000800 */
[----:B------:R-:W-:Y:S01]  /*2bb0*/  MUFU.EX2 R125, R125 ;  /* 0x0000007d007d7308 */ /* 0x000fe20000000800 */
[----:B----4-:R-:W-:Y:S01]  /*2bc0*/  FMNMX.FTZ R11, R38, R11, !PT ;  /* 0x0000000b260b7209 */ /* 0x010fe20007810000 */
[----:B------:R-:W-:-:S06]  /*2bd0*/  FFMA.FTZ R38, R75, R0, -R21 ;  /* 0x000000004b267223 */ /* 0x000fcc0000010815 */
[----:B------:R-:W-:Y:S01]  /*2be0*/  MUFU.EX2 R127, R127 ;  /* 0x0000007f007f7308 */ /* 0x000fe20000000800 */
[----:B---3--:R-:W3:Y:S07]  /*2bf0*/  SHFL.BFLY PT, R40, R11, 0x1, 0x1f ;  /* 0x0c201f000b287f89 */ /* 0x008eee00000e0000 */
[----:B------:R-:W-:Y:S08]  /*2c00*/  MUFU.EX2 R38, R38 ;  /* 0x0000002600267308 */ /* 0x000ff00000000800 */
[----:B------:R-:W-:Y:S08]  /*2c10*/  MUFU.EX2 R12, R12 ;  /* 0x0000000c000c7308 */ /* 0x000ff00000000800 */
[----:B------:R-:W-:Y:S01]  /*2c20*/  MUFU.EX2 R121, R121 ;  /* 0x0000007900797308 */ /* 0x000fe20000000800 */
[----:B---3--:R-:W-:Y:S01]  /*2c30*/  FMNMX.FTZ R5, R11, R40, !PT ;  /* 0x000000280b057209 */ /* 0x008fe20007810000 */
[----:B------:R-:W-:-:S03]  /*2c40*/  FFMA.FTZ R40, R87, R0, -R21 ;  /* 0x0000000057287223 */ /* 0x000fc60000010815 */
[C---:B------:R-:W-:Y:S01]  /*2c50*/  FSETP.NEU.FTZ.AND P2, PT, R5.reuse, -INF , PT ;  /* 0xff8000000500780b */ /* 0x040fe20003f5d000 */
[----:B------:R-:W-:Y:S02]  /*2c60*/  FMUL.FTZ R42, R5, R0 ;  /* 0x00000000052a7220 */ /* 0x000fe40000410000 */
[----:B------:R-:W-:Y:S03]  /*2c70*/  MUFU.EX2 R10, R10 ;  /* 0x0000000a000a7308 */ /* 0x000fe60000000800 */
[----:B------:R-:W-:Y:S02]  /*2c80*/  FSEL R42, R42, RZ, P2 ;  /* 0x000000ff2a2a7208 */ /* 0x000fe40001000000 */
[----:B------:R-:W-:-:S03]  /*2c90*/  PLOP3.LUT P2, PT, PT, PT, UP0, 0x80, 0x0 ;  /* 0x000000000000781c */ /* 0x000fc60003f4f008 */
[----:B------:R-:W-:Y:S01]  /*2ca0*/  MUFU.EX2 R123, R123 ;  /* 0x0000007b007b7308 */ /* 0x000fe20000000800 */
[-CC-:B------:R-:W-:Y:S01]  /*2cb0*/  FFMA.FTZ R148, R27, R0.reuse, -R42.reuse ;  /* 0x000000001b947223 */ /* 0x180fe2000001082a */
[-CC-:B------:R-:W-:Y:S01]  /*2cc0*/  FFMA.FTZ R7, R31, R0.reuse, -R42.reuse ;  /* 0x000000001f077223 */ /* 0x180fe2000001082a */
[-CC-:B------:R-:W-:Y:S01]  /*2cd0*/  FFMA.FTZ R150, R25, R0.reuse, -R42.reuse ;  /* 0x0000000019967223 */ /* 0x180fe2000001082a */
[-C--:B------:R-:W-:Y:S01]  /*2ce0*/  FFMA.FTZ R11, R29, R0.reuse, -R42 ;  /* 0x000000001d0b7223 */ /* 0x080fe2000001082a */
[----:B------:R-:W-:Y:S01]  /*2cf0*/  FADD.FTZ R29, R151, R44 ;  /* 0x0000002c971d7221 */ /* 0x000fe20000010000 */
[-CC-:B------:R-:W-:Y:S01]  /*2d00*/  FFMA.FTZ R144, R35, R0.reuse, -R42.reuse ;  /* 0x0000000023907223 */ /* 0x180fe2000001082a */
[-CC-:B------:R-:W-:Y:S01]  /*2d10*/  FFMA.FTZ R13, R33, R0.reuse, -R42.reuse ;  /* 0x00000000210d7223 */ /* 0x180fe2000001082a */
[----:B------:R-:W-:Y:S01]  /*2d20*/  MUFU.EX2 R148, R148 ;  /* 0x0000009400947308 */ /* 0x000fe20000000800 */
[----:B------:R-:W-:Y:S01]  /*2d30*/  FADD.FTZ R44, R6, R29 ;  /* 0x0000001d062c7221 */ /* 0x000fe20000010000 */
[-CC-:B------:R-:W-:Y:S01]  /*2d40*/  FFMA.FTZ R146, R39, R0.reuse, -R42.reuse ;  /* 0x0000000027927223 */ /* 0x180fe2000001082a */
[-CC-:B------:R-:W-:Y:S01]  /*2d50*/  FFMA.FTZ R15, R37, R0.reuse, -R42.reuse ;  /* 0x00000000250f7223 */ /* 0x180fe2000001082a */
[-C--:B------:R-:W-:Y:S01]  /*2d60*/  FFMA.FTZ R140, R43, R0.reuse, -R42 ;  /* 0x000000002b8c7223 */ /* 0x080fe2000001082a */
[----:B-----5:R-:W-:Y:S01]  /*2d70*/  FADD.FTZ R31, R145, R44 ;  /* 0x0000002c911f7221 */ /* 0x020fe20000010000 */
[-CC-:B------:R-:W-:Y:S01]  /*2d80*/  FFMA.FTZ R19, R41, R0.reuse, -R42.reuse ;  /* 0x0000000029137223 */ /* 0x180fe2000001082a */
[-CC-:B------:R-:W-:Y:S01]  /*2d90*/  FFMA.FTZ R142, R47, R0.reuse, -R42.reuse ;  /* 0x000000002f8e7223 */ /* 0x180fe2000001082a */
[----:B------:R-:W3:Y:S01]  /*2da0*/  MUFU.EX2 R7, R7 ;  /* 0x0000000700077308 */ /* 0x000ee20000000800 */
[----:B-1----:R-:W-:Y:S01]  /*2db0*/  FADD.FTZ R44, R8, R31 ;  /* 0x0000001f082c7221 */ /* 0x002fe20000010000 */
[-CC-:B------:R-:W-:Y:S01]  /*2dc0*/  FFMA.FTZ R21, R45, R0.reuse, -R42.reuse ;  /* 0x000000002d157223 */ /* 0x180fe2000001082a */
[-CC-:B------:R-:W-:Y:S01]  /*2dd0*/  FFMA.FTZ R136, R51, R0.reuse, -R42.reuse ;  /* 0x0000000033887223 */ /* 0x180fe2000001082a */
[-C--:B------:R-:W-:Y:S01]  /*2de0*/  FFMA.FTZ R25, R49, R0.reuse, -R42 ;  /* 0x0000000031197223 */ /* 0x080fe2000001082a */
[----:B--2---:R-:W-:Y:S01]  /*2df0*/  FADD.FTZ R31, R147, R44 ;  /* 0x0000002c931f7221 */ /* 0x004fe20000010000 */
[-CC-:B------:R-:W-:Y:S01]  /*2e00*/  FFMA.FTZ R138, R55, R0.reuse, -R42.reuse ;  /* 0x00000000378a7223 */ /* 0x180fe2000001082a */
[-CC-:B------:R-:W-:Y:S01]  /*2e10*/  FFMA.FTZ R27, R53, R0.reuse, -R42.reuse ;  /* 0x00000000351b7223 */ /* 0x180fe2000001082a */
[----:B------:R-:W1:Y:S01]  /*2e20*/  MUFU.EX2 R150, R150 ;  /* 0x0000009600967308 */ /* 0x000e620000000800 */
[----:B------:R-:W-:Y:S01]  /*2e30*/  FADD.FTZ R46, R24, R31 ;  /* 0x0000001f182e7221 */ /* 0x000fe20000010000 */
[-CC-:B------:R-:W-:Y:S01]  /*2e40*/  FFMA.FTZ R132, R59, R0.reuse, -R42.reuse ;  /* 0x000000003b847223 */ /* 0x180fe2000001082a */
[-CC-:B------:R-:W-:Y:S01]  /*2e50*/  FFMA.FTZ R29, R57, R0.reuse, -R42.reuse ;  /* 0x00000000391d7223 */ /* 0x180fe2000001082a */
[-C--:B------:R-:W-:Y:S01]  /*2e60*/  FFMA.FTZ R134, R63, R0.reuse, -R42 ;  /* 0x000000003f867223 */ /* 0x080fe2000001082a */
[----:B------:R-:W-:Y:S01]  /*2e70*/  FADD.FTZ R35, R141, R46 ;  /* 0x0000002e8d237221 */ /* 0x000fe20000010000 */
[-CC-:B------:R-:W-:Y:S01]  /*2e80*/  FFMA.FTZ R31, R61, R0.reuse, -R42.reuse ;  /* 0x000000003d1f7223 */ /* 0x180fe2000001082a */
[-CC-:B------:R-:W-:Y:S01]  /*2e90*/  FFMA.FTZ R128, R67, R0.reuse, -R42.reuse ;  /* 0x0000000043807223 */ /* 0x180fe2000001082a */
[----:B------:R-:W2:Y:S01]  /*2ea0*/  MUFU.EX2 R11, R11 ;  /* 0x0000000b000b7308 */ /* 0x000ea20000000800 */
[----:B---3--:R-:W-:Y:S01]  /*2eb0*/  FADD.FTZ R33, R148, R7 ;  /* 0x0000000794217221 */ /* 0x008fe20000010000 */
[----:B------:R-:W-:Y:S01]  /*2ec0*/  FADD.FTZ R46, R28, R35 ;  /* 0x000000231c2e7221 */ /* 0x000fe20000010000 */
[-CC-:B------:R-:W-:Y:S01]  /*2ed0*/  FFMA.FTZ R130, R65, R0.reuse, -R42.reuse ;  /* 0x0000000041827223 */ /* 0x180fe2000001082a */
[-CC-:B------:R-:W-:Y:S01]  /*2ee0*/  FFMA.FTZ R69, R69, R0.reuse, -R42.reuse ;  /* 0x0000000045457223 */ /* 0x180fe2000001082a */
[----:B------:R-:W-:Y:S01]  /*2ef0*/  F2FP.BF16.F32.PACK_AB R151, R6, R151 ;  /* 0x000000970697723e */ /* 0x000fe200000010ff */
[-CC-:B------:R-:W-:Y:S01]  /*2f00*/  FFMA.FTZ R79, R79, R0.reuse, -R42.reuse ;  /* 0x000000004f4f7223 */ /* 0x180fe2000001082a */
[-CC-:B------:R-:W-:Y:S01]  /*2f10*/  FFMA.FTZ R73, R73, R0.reuse, -R42.reuse ;  /* 0x0000000049497223 */ /* 0x180fe2000001082a */
[----:B------:R-:W3:Y:S01]  /*2f20*/  MUFU.EX2 R144, R144 ;  /* 0x0000009000907308 */ /* 0x000ee20000000800 */
[----:B-1----:R-:W-:Y:S01]  /*2f30*/  FADD.FTZ R44, R150, R33 ;  /* 0x00000021962c7221 */ /* 0x002fe20000010000 */
[-CC-:B------:R-:W-:Y:S01]  /*2f40*/  FFMA.FTZ R83, R83, R0.reuse, -R42.reuse ;  /* 0x0000000053537223 */ /* 0x180fe2000001082a */
[-CC-:B------:R-:W-:Y:S01]  /*2f50*/  FFMA.FTZ R77, R77, R0.reuse, -R42.reuse ;  /* 0x000000004d4d7223 */ /* 0x180fe2000001082a */
[-CC-:B------:R-:W-:Y:S01]  /*2f60*/  FFMA.FTZ R89, R89, R0.reuse, -R42.reuse ;  /* 0x0000000059597223 */ /* 0x180fe2000001082a */
[-CC-:B------:R-:W-:Y:S01]  /*2f70*/  FFMA.FTZ R81, R81, R0.reuse, -R42.reuse ;  /* 0x0000000051517223 */ /* 0x180fe2000001082a */
[----:B------:R-:W-:Y:S01]  /*2f80*/  FFMA.FTZ R91, R91, R0, -R42 ;  /* 0x000000005b5b7223 */ /* 0x000fe2000001082a */
[----:B------:R-:W-:Y:S01]  /*2f90*/  F2FP.BF16.F32.PACK_AB R148, R7, R148 ;  /* 0x000000940794723e */ /* 0x000fe200000010ff */
[----:B------:R-:W1:Y:S01]  /*2fa0*/  MUFU.EX2 R13, R13 ;  /* 0x0000000d000d7308 */ /* 0x000e620000000800 */
[----:B--2---:R-:W-:Y:S01]  /*2fb0*/  FADD.FTZ R33, R11, R44 ;  /* 0x0000002c0b217221 */ /* 0x004fe20000010000 */
[----:B------:R-:W-:-:S02]  /*2fc0*/  F2FP.BF16.F32.PACK_AB R145, R8, R145 ;  /* 0x000000910891723e */ /* 0x000fc400000010ff */
[----:B------:R-:W-:Y:S02]  /*2fd0*/  F2FP.BF16.F32.PACK_AB R147, R24, R147 ;  /* 0x000000931893723e */ /* 0x000fe400000010ff */
[----:B------:R-:W-:Y:S02]  /*2fe0*/  F2FP.BF16.F32.PACK_AB R141, R28, R141 ;  /* 0x0000008d1c8d723e */ /* 0x000fe400000010ff */
[----:B------:R-:W2:Y:S01]  /*2ff0*/  MUFU.EX2 R146, R146 ;  /* 0x0000009200927308 */ /* 0x000ea20000000800 */
[----:B---3--:R-:W-:Y:S01]  /*3000*/  FADD.FTZ R44, R144, R33 ;  /* 0x00000021902c7221 */ /* 0x008fe20000010000 */
[----:B------:R-:W-:Y:S01]  /*3010*/  FADD.FTZ R33, R143, R46 ;  /* 0x0000002e8f217221 */ /* 0x000fe20000010000 */
[C---:B------:R-:W-:Y:S02]  /*3020*/  F2FP.BF16.F32.PACK_AB R143, R32.reuse, R143 ;  /* 0x0000008f208f723e */ /* 0x040fe400000010ff */
[----:B------:R-:W-:Y:S01]  /*3030*/  F2FP.BF16.F32.PACK_AB R150, R11, R150 ;  /* 0x000000960b96723e */ /* 0x000fe200000010ff */
[----:B------:R-:W-:Y:S01]  /*3040*/  FADD.FTZ R46, R32, R33 ;  /* 0x00000021202e7221 */ /* 0x000fe20000010000 */
[-C--:B------:R-:W-:Y:S01]  /*3050*/  FFMA.FTZ R33, R71, R0.reuse, -R42 ;  /* 0x0000000047217223 */ /* 0x080fe2000001082a */
[----:B------:R-:W3:Y:S01]  /*3060*/  MUFU.EX2 R15, R15 ;  /* 0x0000000f000f7308 */ /* 0x000ee20000000800 */
[----:B-1----:R-:W-:Y:S01]  /*3070*/  FADD.FTZ R35, R13, R44 ;  /* 0x0000002c0d237221 */ /* 0x002fe20000010000 */
[----:B------:R-:W-:Y:S01]  /*3080*/  FADD.FTZ R37, R137, R46 ;  /* 0x0000002e89257221 */ /* 0x000fe20000010000 */
[----:B------:R-:W-:Y:S01]  /*3090*/  FFMA.FTZ R42, R85, R0, -R42 ;  /* 0x00000000552a7223 */ /* 0x000fe2000001082a */
[----:B------:R-:W-:-:S02]  /*30a0*/  F2FP.BF16.F32.PACK_AB R137, R36, R137 ;  /* 0x000000892489723e */ /* 0x000fc400000010ff */
[----:B------:R-:W-:Y:S01]  /*30b0*/  FADD.FTZ R46, R36, R37 ;  /* 0x00000025242e7221 */ /* 0x000fe20000010000 */
[----:B------:R-:W-:Y:S01]  /*30c0*/  F2FP.BF16.F32.PACK_AB R144, R13, R144 ;  /* 0x000000900d90723e */ /* 0x000fe200000010ff */
[----:B------:R-:W1:Y:S01]  /*30d0*/  MUFU.EX2 R140, R140 ;  /* 0x0000008c008c7308 */ /* 0x000e620000000800 */
[----:B--2---:R-:W-:-:S07]  /*30e0*/  FADD.FTZ R44, R146, R35 ;  /* 0x00000023922c7221 */ /* 0x004fce0000010000 */
[----:B------:R-:W2:Y:S01]  /*30f0*/  MUFU.EX2 R19, R19 ;  /* 0x0000001300137308 */ /* 0x000ea20000000800 */
[C---:B---3--:R-:W-:Y:S01]  /*3100*/  FADD.FTZ R35, R15.reuse, R44 ;  /* 0x0000002c0f237221 */ /* 0x048fe20000010000 */
[----:B------:R-:W-:-:S06]  /*3110*/  F2FP.BF16.F32.PACK_AB R146, R15, R146 ;  /* 0x000000920f92723e */ /* 0x000fcc00000010ff */
[----:B------:R-:W3:Y:S01]  /*3120*/  MUFU.EX2 R142, R142 ;  /* 0x0000008e008e7308 */ /* 0x000ee20000000800 */
[----:B-1----:R-:W-:Y:S01]  /*3130*/  FADD.FTZ R44, R140, R35 ;  /* 0x000000238c2c7221 */ /* 0x002fe20000010000 */
[----:B------:R-:W-:Y:S01]  /*3140*/  FADD.FTZ R35, R139, R46 ;  /* 0x0000002e8b237221 */ /* 0x000fe20000010000 */
[----:B------:R-:W-:-:S03]  /*3150*/  F2FP.BF16.F32.PACK_AB R139, R34, R139 ;  /* 0x0000008b228b723e */ /* 0x000fc600000010ff */
[----:B------:R-:W-:Y:S02]  /*3160*/  FADD.FTZ R46, R34, R35 ;  /* 0x00000023222e7221 */ /* 0x000fe40000010000 */
[----:B------:R-:W1:Y:S01]  /*3170*/  MUFU.EX2 R21, R21 ;  /* 0x0000001500157308 */ /* 0x000e620000000800 */
[----:B--2---:R-:W-:Y:S01]  /*3180*/  FADD.FTZ R3, R19, R44 ;  /* 0x0000002c13037221 */ /* 0x004fe20000010000 */
[----:B------:R-:W-:Y:S01]  /*3190*/  FADD.FTZ R35, R133, R46 ;  /* 0x0000002e85237221 */ /* 0x000fe20000010000 */
[C---:B------:R-:W-:Y:S02]  /*31a0*/  F2FP.BF16.F32.PACK_AB R133, R30.reuse, R133 ;  /* 0x000000851e85723e */ /* 0x040fe400000010ff */
[----:B------:R-:W-:Y:S01]  /*31b0*/  F2FP.BF16.F32.PACK_AB R140, R19, R140 ;  /* 0x0000008c138c723e */ /* 0x000fe200000010ff */
[----:B------:R-:W-:Y:S02]  /*31c0*/  FADD.FTZ R46, R30, R35 ;  /* 0x000000231e2e7221 */ /* 0x000fe40000010000 */
[----:B------:R-:W2:Y:S01]  /*31d0*/  MUFU.EX2 R136, R136 ;  /* 0x0000008800887308 */ /* 0x000ea20000000800 */
[----:B---3--:R-:W-:Y:S01]  /*31e0*/  FADD.FTZ R44, R142, R3 ;  /* 0x000000038e2c7221 */ /* 0x008fe20000010000 */
[----:B------:R-:W-:Y:S01]  /*31f0*/  FADD.FTZ R35, R135, R46 ;  /* 0x0000002e87237221 */ /* 0x000fe20000010000 */
[----:B------:R-:W-:-:S03]  /*3200*/  F2FP.BF16.F32.PACK_AB R135, R26, R135 ;  /* 0x000000871a87723e */ /* 0x000fc600000010ff */
[----:B------:R-:W-:Y:S02]  /*3210*/  FADD.FTZ R46, R26, R35 ;  /* 0x000000231a2e7221 */ /* 0x000fe40000010000 */
[----:B------:R-:W3:Y:S01]  /*3220*/  MUFU.EX2 R25, R25 ;  /* 0x0000001900197308 */ /* 0x000ee20000000800 */
[----:B-1----:R-:W-:Y:S01]  /*3230*/  FADD.FTZ R3, R21, R44 ;  /* 0x0000002c15037221 */ /* 0x002fe20000010000 */
[----:B------:R-:W-:Y:S01]  /*3240*/  FADD.FTZ R35, R129, R46 ;  /* 0x0000002e81237221 */ /* 0x000fe20000010000 */
[----:B------:R-:W-:Y:S02]  /*3250*/  F2FP.BF16.F32.PACK_AB R129, R20, R129 ;  /* 0x000000811481723e */ /* 0x000fe400000010ff */
[----:B------:R-:W-:-:S03]  /*3260*/  F2FP.BF16.F32.PACK_AB R142, R21, R142 ;  /* 0x0000008e158e723e */ /* 0x000fc600000010ff */
        /* <DEDUP_REMOVED lines=9> */
[----:B------:R-:W-:Y:S01]  /*3300*/  FADD.FTZ R44, R20, R35 ;  /* 0x00000023142c7221 */ /* 0x000fe20000010000 */
[----:B------:R-:W-:-:S03]  /*3310*/  F2FP.BF16.F32.PACK_AB R138, R27, R138 ;  /* 0x0000008a1b8a723e */ /* 0x000fc600000010ff */
[----:B------:R-:W-:Y:S01]  /*3320*/  FADD.FTZ R35, R131, R44 ;  /* 0x0000002c83237221 */ /* 0x000fe20000010000 */
[----:B------:R-:W-:Y:S01]  /*3330*/  F2FP.BF16.F32.PACK_AB R131, R14, R131 ;  /* 0x000000830e83723e */ /* 0x000fe200000010ff */
[----:B------:R-:W2:Y:S01]  /*3340*/  MUFU.EX2 R134, R134 ;  /* 0x0000008600867308 */ /* 0x000ea20000000800 */
[----:B---3--:R-:W-:Y:S01]  /*3350*/  FADD.FTZ R4, R132, R3 ;  /* 0x0000000384047221 */ /* 0x008fe20000010000 */
[----:B------:R-:W-:-:S04]  /*3360*/  FADD.FTZ R6, R14, R35 ;  /* 0x000000230e067221 */ /* 0x000fc80000010000 */
[----:B------:R-:W-:Y:S01]  /*3370*/  FADD.FTZ R35, R125, R6 ;  /* 0x000000067d237221 */ /* 0x000fe20000010000 */
[C---:B------:R-:W-:Y:S01]  /*3380*/  F2FP.BF16.F32.PACK_AB R125, R38.reuse, R125 ;  /* 0x0000007d267d723e */ /* 0x040fe200000010ff */
        /* <DEDUP_REMOVED lines=8> */
[----:B------:R-:W-:-:S06]  /*3410*/  FADD.FTZ R6, R12, R35 ;  /* 0x000000230c067221 */ /* 0x000fcc0000010000 */
        /* <DEDUP_REMOVED lines=16> */
[----:B------:R-:W-:-:S05]  /*3520*/  F2FP.BF16.F32.PACK_AB R130, R69, R130 ;  /* 0x000000824582723e */ /* 0x000fca00000010ff */
        /* <DEDUP_REMOVED lines=14> */
[----:B------:R-:W-:Y:S01]  /*3610*/  F2FP.BF16.F32.PACK_AB R120, R120, R89 ;  /* 0x000000597878723e */ /* 0x000fe200000010ff */
[----:B------:R-:W-:-:S05]  /*3620*/  IMAD.MOV.U32 R89, RZ, RZ, R119 ;  /* 0x000000ffff597224 */ /* 0x000fca00078e0077 */
[----:B------:R-:W1:Y:S01]  /*3630*/  MUFU.EX2 R40, R40 ;  /* 0x0000002800287308 */ /* 0x000e620000000800 */
[----:B--2---:R-:W-:Y:S01]  /*3640*/  FADD.FTZ R7, R91, R4 ;  /* 0x000000045b077221 */ /* 0x004fe20000010000 */
[----:B---3--:R-:W-:-:S03]  /*3650*/  F2FP.BF16.F32.PACK_AB R122, R42, R91 ;  /* 0x0000005b2a7a723e */ /* 0x008fc600000010ff */
[----:B------:R-:W-:Y:S01]  /*3660*/  FADD.FTZ R4, R42, R7 ;  /* 0x000000072a047221 */ /* 0x000fe20000010000 */
[----:B------:R-:W-:Y:S02]  /*3670*/  IMAD.MOV.U32 R91, RZ, RZ, R119 ;  /* 0x000000ffff5b7224 */ /* 0x000fe400078e0077 */
[C---:B-1----:R-:W-:Y:S01]  /*3680*/  FADD.FTZ R3, R40.reuse, R35 ;  /* 0x0000002328037221 */ /* 0x042fe20000010000 */
[----:B------:R-:W-:Y:S01]  /*3690*/  F2FP.BF16.F32.PACK_AB R123, R40, R123 ;  /* 0x0000007b287b723e */ /* 0x000fe200000010ff */
[----:B------:R-:W-:Y:S06]  /*36a0*/  @!P2 BRA `(.L_x_1568) ;  /* 0x0000002400c4a947 */ /* 0x000fec0003800000 */
        /* <DEDUP_REMOVED lines=19> */
[----:B------:R-:W-:Y:S01]  /*37e0*/  UMOV UR27, UR36 ;  /* 0x00000024001b7c82 */ /* 0x000fe20008000000 */
[----:B------:R-:W-:Y:S01]  /*37f0*/  ULDC UR24, c[0x0][0x2e0] ;  /* 0x0000b80000187ab9 */ /* 0x000fe20000000800 */
[----:B------:R-:W-:Y:S01]  /*3800*/  ULDC UR21, c[0x0][0x288] ;  /* 0x0000a20000157ab9 */ /* 0x000fe20000000800 */
[----:B------:R-:W-:Y:S01]  /*3810*/  ULDC UR25, c[0x0][0x404] ;  /* 0x0001010000197ab9 */ /* 0x000fe20000000800 */
[----:B------:R-:W-:-:S05]  /*3820*/  ULDC.64 UR22, c[0x0][0x3f8] ;  /* 0x0000fe0000167ab9 */ /* 0x000fca0000000a00 */
.L_x_1577:
        /* <DEDUP_REMOVED lines=9> */
.L_x_1570:
[----:B------:R-:W-:Y:S01]  /*38c0*/  ULEA UR6, UR36, UR40, 0x3 ;  /* 0x0000002824067291 */ /* 0x000fe2000f8e183f */
[----:B------:R-:W-:-:S05]  /*38d0*/  IMAD.U32 R0, RZ, RZ, UR37 ;  /* 0x00000025ff007e24 */ /* 0x000fca000f8e00ff */
[----:B------:R-:W-:-:S04]  /*38e0*/  SHF.L.U32 R0, R0, 0x1f, RZ ;  /* 0x0000001f00007819 */ /* 0x000fc800000006ff */
[----:B------:R1:W2:Y:S01]  /*38f0*/  SYNCS.PHASECHK.TRANS64.TRYWAIT P3, [UR6+0x16830], R0 ;  /* 0x01683000ff0075a7 */ /* 0x0002a20008060146 */
[----:B------:R-:W-:Y:S05]  /*3900*/  @!P0 BRA `(.L_x_1571) ;  /* 0x0000000000048947 */ /* 0x000fea0003800000 */
[----:B------:R-:W-:Y:S01]  /*3910*/  BPT.TRAP 0x1 ;  /* 0x000000040000795c */ /* 0x000fe20000300000 */
.L_x_1571:
[----:B--2---:R-:W-:Y:S05]  /*3920*/  @P3 BRA `(.L_x_1569) ;  /* 0x0000000000083947 */ /* 0x004fea0003800000 */
[----:B------:R-:W2:Y:S02]  /*3930*/  SYNCS.PHASECHK.TRANS64.TRYWAIT P3, [UR6+0x16830], R0 ;  /* 0x01683000ff0075a7 */ /* 0x000ea40008060146 */
[----:B--2---:R-:W-:Y:S05]  /*3940*/  @!P3 BRA `(.L_x_1572) ;  /* 0x000000800064b947 */ /* 0x004fea0003800000 */
.L_x_1569:
        /* <DEDUP_REMOVED lines=25> */
.L_x_1574:
[----:B------:R-:W-:Y:S01]  /*3ae0*/  ULEA UR6, UR27, UR40, 0x3 ;  /* 0x000000281b067291 */ /* 0x000fe2000f8e183f */
[----:B------:R-:W-:-:S05]  /*3af0*/  IMAD.U32 R0, RZ, RZ, UR29 ;  /* 0x0000001dff007e24 */ /* 0x000fca000f8e00ff */
[----:B------:R-:W-:-:S04]  /*3b00*/  SHF.L.U32 R0, R0, 0x1f, RZ ;  /* 0x0000001f00007819 */ /* 0x000fc800000006ff */
[----:B------:R1:W2:Y:S01]  /*3b10*/  SYNCS.PHASECHK.TRANS64.TRYWAIT P2, [UR6+0x16850], R0 ;  /* 0x01685000ff0075a7 */ /* 0x0002a20008040146 */
[----:B------:R-:W-:Y:S05]  /*3b20*/  @!P0 BRA `(.L_x_1575) ;  /* 0x0000000000048947 */ /* 0x000fea0003800000 */
[----:B------:R-:W-:Y:S01]  /*3b30*/  BPT.TRAP 0x1 ;  /* 0x000000040000795c */ /* 0x000fe20000300000 */
.L_x_1575:
[----:B--2---:R-:W-:Y:S05]  /*3b40*/  @P2 BRA `(.L_x_1573) ;  /* 0x0000000000082947 */ /* 0x004fea0003800000 */
[----:B------:R-:W2:Y:S02]  /*3b50*/  SYNCS.PHASECHK.TRANS64.TRYWAIT P2, [UR6+0x16850], R0 ;  /* 0x01685000ff0075a7 */ /* 0x000ea40008040146 */
[----:B--2---:R-:W-:Y:S05]  /*3b60*/  @!P2 BRA `(.L_x_1576) ;  /* 0x0000007c00f4a947 */ /* 0x004fea0003800000 */
.L_x_1573:
[----:B------:R-:W-:Y:S01]  /*3b70*/  UIADD3 UR6, UR40, 0x400, URZ ;  /* 0x0000040028067890 */ /* 0x000fe2000fffe03f */
[----:B------:R-:W-:Y:S01]  /*3b80*/  WARPGROUP.ARRIVE ;  /* 0x00000000000079c5 */ /* 0x000fe20000000000 */
[----:B------:R-:W-:Y:S01]  /*3b90*/  UMOV UR7, 0x40000040 ;  /* 0x4000004000077882 */ /* 0x000fe20000000000 */
[----:B------:R-:W-:Y:S02]  /*3ba0*/  UISETP.NE.U32.AND UP0, UPT, UR22, URZ, UPT ;  /* 0x0000003f1600728c */ /* 0x000fe4000bf05070 */
[----:B------:R-:W-:Y:S02]  /*3bb0*/  USHF.R.U32.HI UR6, URZ, 0x4, UR6 ;  /* 0x000000043f067899 */ /* 0x000fe40008011606 */
[----:B------:R-:W-:Y:S02]  /*3bc0*/  UISETP.NE.AND.EX UP0, UPT, UR23, URZ, UPT, UP0 ;  /* 0x0000003f1700728c */ /* 0x000fe4000bf05300 */
[----:B------:R-:W-:Y:S01]  /*3bd0*/  ULOP3.LUT UR6, UR6, 0x3fff, URZ, 0xc0, !UPT ;  /* 0x00003fff06067892 */ /* 0x000fe2000f8ec03f */
[----:B------:R-:W-:-:S03]  /*3be0*/  UMOV UR29, UR37 ;  /* 0x00000025001d7c82 */ /* 0x000fc60008000000 */
[----:B------:R-:W-:-:S07]  /*3bf0*/  ULEA UR10, UR27, UR6, 0xa ;  /* 0x000000061b0a7291 */ /* 0x000fce000f8e503f */
[----:B------:R-:W-:Y:S02]  /*3c00*/  UMOV UR6, UR10 ;  /* 0x0000000a00067c82 */ /* 0x000fe40008000000 */
[----:B------:R-:W-:Y:S01]  /*3c10*/  HGMMA.64x64x16.F32.BF16 R88, R148, gdesc[UR4].tnspB, R88, gsb0 ;  /* 0x40e0000494587df0 */ /* 0x000fe20008001858 */
[----:B------:R-:W-:Y:S01]  /*3c20*/  UMOV UR6, 0xffffff80 ;  /* 0xffffff8000067882 */ /* 0x000fe20000000000 */
[----:B------:R-:W-:Y:S02]  /*3c30*/  USEL UR7, UR25, 0x1, UP0 ;  /* 0x0000000119077887 */ /* 0x000fe40008000000 */
[----:B------:R-:W-:Y:S02]  /*3c40*/  UIMAD UR6, UR28, UR6, 0x1 ;  /* 0x000000011c0674a4 */ /* 0x000fe4000f8e0206 */
[----:B------:R-:W-:Y:S02]  /*3c50*/  UISETP.GT.AND UP0, UPT, UR28, UR26, UPT ;  /* 0x0000001a1c00728c */ /* 0x000fe4000bf04270 */
[----:B------:R-:W-:-:S02]  /*3c60*/  UIADD3 UR6, UR42, UR6, URZ ;  /* 0x000000062a067290 */ /* 0x000fc4000fffe03f */
[----:B------:R-:W-:Y:S02]  /*3c70*/  UIADD3 UR28, UR28, -0x1, URZ ;  /* 0xffffffff1c1c7890 */ /* 0x000fe4000fffe03f */
[----:B------:R-:W-:-:S03]  /*3c80*/  UIMAD UR6, UR7, UR24, UR6 ;  /* 0x00000018070672a4 */ /* 0x000fc6000f8e0206 */
[----:B------:R-:W-:Y:S01]  /*3c90*/  UMOV UR7, 0x40000040 ;  /* 0x4000004000077882 */ /* 0x000fe20000000000 */
[----:B------:R-:W-:-:S06]  /*3ca0*/  UIADD3 UR6, UR6, -UR21, URZ ;  /* 0x8000001506067290 */ /* 0x000fcc000fffe03f */
[----:B-12---:R-:W-:Y:S01]  /*3cb0*/  IMAD.U32 R0, RZ, RZ, UR6 ;  /* 0x00000006ff007e24 */ /* 0x006fe2000f8e00ff */
[----:B------:R-:W-:-:S03]  /*3cc0*/  UIADD3 UR6, UR10, 0x80, URZ ;  /* 0x000000800a067890 */ /* 0x000fc6000fffe03f */
[----:B------:R-:W-:-:S04]  /*3cd0*/  IMAD R5, R17, -0x2, R0 ;  /* 0xfffffffe11057824 */ /* 0x000fc800078e0200 */
[----:B------:R-:W-:-:S05]  /*3ce0*/  IMAD.IADD R8, R18, 0x1, R5 ;  /* 0x0000000112087824 */ /* 0x000fca00078e0205 */
[C---:B------:R-:W-:Y:S02]  /*3cf0*/  ISETP.GT.AND P2, PT, R8.reuse, RZ, PT ;  /* 0x000000ff0800720c */ /* 0x040fe40003f44270 */
[----:B------:R-:W-:Y:S02]  /*3d00*/  ISETP.GT.AND P3, PT, R8, 0x1, PT ;  /* 0x000000010800780c */ /* 0x000fe40003f64270 */
[----:B------:R-:W-:Y:S02]  /*3d10*/  FSEL R9, R24, -INF , P2 ;  /* 0xff80000018097808 */ /* 0x000fe40001000000 */
[----:B------:R-:W-:Y:S02]  /*3d20*/  ISETP.GT.AND P2, PT, R8, 0x8, PT ;  /* 0x000000080800780c */ /* 0x000fe40003f44270 */
[----:B------:R-:W-:Y:S02]  /*3d30*/  FSEL R25, R25, -INF , P3 ;  /* 0xff80000019197808 */ /* 0x000fe40001800000 */
[----:B------:R-:W-:-:S02]  /*3d40*/  FMNMX.FTZ R0, R9, R6, !PT ;  /* 0x0000000609007209 */ /* 0x000fc40007810000 */
[----:B------:R-:W-:Y:S02]  /*3d50*/  ISETP.GT.AND P3, PT, R8, 0x9, PT ;  /* 0x000000090800780c */ /* 0x000fe40003f64270 */
[----:B------:R-:W-:Y:S02]  /*3d60*/  FSEL R11, R28, -INF , P2 ;  /* 0xff8000001c0b7808 */ /* 0x000fe40001000000 */
[----:B------:R-:W-:Y:S02]  /*3d70*/  FMNMX.FTZ R0, R25, R0, !PT ;  /* 0x0000000019007209 */ /* 0x000fe40007810000 */
        /* <DEDUP_REMOVED lines=12> */
[----:B------:R-:W-:Y:S01]  /*3e40*/  ISETP.GT.AND P2, PT, R8, 0x20, PT ;  /* 0x000000200800780c */ /* 0x000fe20003f44270 */
[----:B------:R-:W-:Y:S02]  /*3e50*/  WARPGROUP.DEPBAR.LE gsb0, 0x0 ;  /* 0x00008000000079c5 */ /* 0x000fe40000010000 */
[----:B------:R-:W-:Y:S01]  /*3e60*/  WARPGROUP.ARRIVE ;  /* 0x00000000000079c5 */ /* 0x000fe20000000000 */
[----:B------:R-:W-:-:S02]  /*3e70*/  FSEL R37, R37, -INF , P3 ;  /* 0xff80000025257808 */ /* 0x000fc40001800000 */
[----:B------:R-:W-:Y:S02]  /*3e80*/  FMNMX.FTZ R0, R15, R0, !PT ;  /* 0x000000000f007209 */ /* 0x000fe40007810000 */
[----:B------:R-:W-:Y:S01]  /*3e90*/  ISETP.GT.AND P3, PT, R8, 0x21, PT ;  /* 0x000000210800780c */ /* 0x000fe20003f64270 */
[----:B------:R-:W-:Y:S01]  /*3ea0*/  HGMMA.64x64x16.F32.BF16 R88, R144, gdesc[UR4].tnspB, R88, gsb0 ;  /* 0x40e0000490587df0 */ /* 0x000fe20008001858 */
[----:B------:R-:W-:Y:S01]  /*3eb0*/  UIADD3 UR6, UR10, 0x100, URZ ;  /* 0x000001000a067890 */ /* 0x000fe2000fffe03f */
[----:B------:R-:W-:Y:S01]  /*3ec0*/  FSEL R19, R40, -INF , P2 ;  /* 0xff80000028137808 */ /* 0x000fe20001000000 */
[----:B------:R-:W-:Y:S01]  /*3ed0*/  UMOV UR7, 0x40000040 ;  /* 0x4000004000077882 */ /* 0x000fe20000000000 */
        /* <DEDUP_REMOVED lines=11> */
[----:B------:R-:W-:Y:S02]  /*3f90*/  FMNMX.FTZ R0, R45, R0, !PT ;  /* 0x000000002d007209 */ /* 0x000fe40007810000 */
[----:B------:R-:W-:Y:S02]  /*3fa0*/  FSEL R49, R49, -INF , P3 ;  /* 0xff80000031317808 */ /* 0x000fe40001800000 */
[----:B------:R-:W-:-:S04]  /*3fb0*/  ISETP.GT.AND P3, PT, R8, 0x39, PT ;  /* 0x000000390800780c */ /* 0x000fc80003f64270 */
        /* <DEDUP_REMOVED lines=14> */
[----:B------:R-:W-:Y:S01]  /*40a0*/  FSEL R81, R81, -INF , P3 ;  /* 0xff80000051517808 */ /* 0x000fe20001800000 */
[----:B------:R-:W-:Y:S02]  /*40b0*/  WARPGROUP.DEPBAR.LE gsb0, 0x0 ;  /* 0x00008000000079c5 */ /* 0x000fe40000010000 */
[----:B------:R-:W-:Y:S01]  /*40c0*/  WARPGROUP.ARRIVE ;  /* 0x00000000000079c5 */ /* 0x000fe20000000000 */
[----:B------:R-:W-:Y:S02]  /*40d0*/  FSEL R145, R48, -INF , P2 ;  /* 0xff80000030917808 */ /* 0x000fe40001000000 */
[----:B------:R-:W-:Y:S02]  /*40e0*/  ISETP.GT.AND P2, PT, R8, 0x38, PT ;  /* 0x000000380800780c */ /* 0x000fe40003f44270 */
[----:B------:R-:W-:Y:S01]  /*40f0*/  FMNMX.FTZ R0, R145, R0, !PT ;  /* 0x0000000091007209 */ /* 0x000fe20007810000 */
[----:B------:R-:W-:Y:S01]  /*4100*/  HGMMA.64x64x16.F32.BF16 R88, R140, gdesc[UR4].tnspB, R88, gsb0 ;  /* 0x40e000048c587df0 */ /* 0x000fe20008001858 */
[----:B------:R-:W-:Y:S01]  /*4110*/  FSEL R147, R52, -INF , P2 ;  /* 0xff80000034937808 */ /* 0x000fe20001000000 */
[----:B------:R-:W-:Y:S01]  /*4120*/  UIADD3 UR6, UR10, 0x180, URZ ;  /* 0x000001800a067890 */ /* 0x000fe2000fffe03f */
[----:B------:R-:W-:Y:S01]  /*4130*/  FMNMX.FTZ R0, R49, R0, !PT ;  /* 0x0000000031007209 */ /* 0x000fe20007810000 */
[----:B------:R-:W-:Y:S01]  /*4140*/  UMOV UR7, 0x40000040 ;  /* 0x4000004000077882 */ /* 0x000fe20000000000 */
[----:B------:R-:W-:-:S02]  /*4150*/  ISETP.GT.AND P2, PT, R8, 0x40, PT ;  /* 0x000000400800780c */ /* 0x000fc40003f44270 */
[----:B------:R-:W-:Y:S02]  /*4160*/  FMNMX.FTZ R0, R147, R0, !PT ;  /* 0x0000000093007209 */ /* 0x000fe40007810000 */
[----:B------:R-:W-:Y:S02]  /*4170*/  FSEL R149, R56, -INF , P2 ;  /* 0xff80000038957808 */ /* 0x000fe40001000000 */
[----:B------:R-:W-:Y:S02]  /*4180*/  FMNMX.FTZ R0, R53, R0, !PT ;  /* 0x0000000035007209 */ /* 0x000fe40007810000 */
[----:B------:R-:W-:Y:S02]  /*4190*/  ISETP.GT.AND P2, PT, R8, 0x48, PT ;  /* 0x000000480800780c */ /* 0x000fe40003f44270 */
[----:B------:R-:W-:Y:S02]  /*41a0*/  FMNMX.FTZ R0, R149, R0, !PT ;  /* 0x0000000095007209 */ /* 0x000fe40007810000 */
[----:B------:R-:W-:-:S02]  /*41b0*/  FSEL R151, R60, -INF , P2 ;  /* 0xff8000003c977808 */ /* 0x000fc40001000000 */
[----:B------:R-:W-:Y:S02]  /*41c0*/  FMNMX.FTZ R0, R57, R0, !PT ;  /* 0x0000000039007209 */ /* 0x000fe40007810000 */
[----:B------:R-:W-:Y:S02]  /*41d0*/  ISETP.GT.AND P2, PT, R8, 0x50, PT ;  /* 0x000000500800780c */ /* 0x000fe40003f44270 */
[----:B------:R-:W-:Y:S02]  /*41e0*/  FMNMX.FTZ R0, R151, R0, !PT ;  /* 0x0000000097007209 */ /* 0x000fe40007810000 */
[----:B------:R-:W-:Y:S02]  /*41f0*/  FSEL R153, R64, -INF , P2 ;  /* 0xff80000040997808 */ /* 0x000fe40001000000 */
[----:B------:R-:W-:Y:S02]  /*4200*/  FMNMX.FTZ R0, R61, R0, !PT ;  /* 0x000000003d007209 */ /* 0x000fe40007810000 */
[----:B------:R-:W-:-:S02]  /*4210*/  ISETP.GT.AND P2, PT, R8, 0x58, PT ;  /* 0x000000580800780c */ /* 0x000fc40003f44270 */
[----:B------:R-:W-:Y:S02]  /*4220*/  FMNMX.FTZ R0, R153, R0, !PT ;  /* 0x0000000099007209 */ /* 0x000fe40007810000 */
[----:B------:R-:W-:Y:S02]  /*4230*/  FSEL R155, R68, -INF , P2 ;  /* 0xff800000449b7808 */ /* 0x000fe40001000000 */
[----:B------:R-:W-:Y:S02]  /*4240*/  FMNMX.FTZ R0, R65, R0, !PT ;  /* 0x0000000041007209 */ /* 0x000fe40007810000 */
[C---:B------:R-:W-:Y:S02]  /*4250*/  ISETP.GT.AND P2, PT, R8.reuse, 0x60, PT ;  /* 0x000000600800780c */ /* 0x040fe40003f44270 */
[----:B------:R-:W-:Y:S02]  /*4260*/  FMNMX.FTZ R0, R155, R0, !PT ;  /* 0x000000009b007209 */ /* 0x000fe40007810000 */
[----:B------:R-:W-:-:S02]  /*4270*/  ISETP.GT.AND P3, PT, R8, 0x79, PT ;  /* 0x000000790800780c */ /* 0x000fc40003f64270 */
[----:B------:R-:W-:Y:S02]  /*4280*/  FMNMX.FTZ R0, R69, R0, !PT ;  /* 0x0000000045007209 */ /* 0x000fe40007810000 */
        /* <DEDUP_REMOVED lines=15> */
[C---:B------:R-:W-:Y:S01]  /*4380*/  ISETP.GT.AND P2, PT, R8.reuse, 0x78, PT ;  /* 0x000000780800780c */ /* 0x040fe20003f44270 */
[----:B------:R-:W-:Y:S01]  /*4390*/  VIADD R8, R8, 0x8 ;  /* 0x0000000808087836 */ /* 0x000fe20000000000 */
[----:B------:R-:W-:Y:S02]  /*43a0*/  FMNMX.FTZ R0, R157, R0, !PT ;  /* 0x000000009d007209 */ /* 0x000fe40007810000 */
[----:B------:R-:W-:-:S02]  /*43b0*/  FSEL R84, R84, -INF , P2 ;  /* 0xff80000054547808 */ /* 0x000fc40001000000 */
[----:B------:R-:W-:Y:S02]  /*43c0*/  FMNMX.FTZ R5, R81, R0, !PT ;  /* 0x0000000051057209 */ /* 0x000fe40007810000 */
[----:B------:R-:W-:Y:S02]  /*43d0*/  ISETP.GT.AND P4, PT, R8, RZ, PT ;  /* 0x000000ff0800720c */ /* 0x000fe40003f84270 */
[----:B------:R-:W-:Y:S02]  /*43e0*/  FMNMX.FTZ R0, R84, R5, !PT ;  /* 0x0000000554007209 */ /* 0x000fe40007810000 */
[----:B------:R-:W-:Y:S02]  /*43f0*/  ISETP.GT.AND P3, PT, R8, 0x1, PT ;  /* 0x000000010800780c */ /* 0x000fe40003f64270 */
[----:B------:R-:W-:Y:S02]  /*4400*/  FMNMX.FTZ R12, R85, R0, !PT ;  /* 0x00000000550c7209 */ /* 0x000fe40007810000 */
[----:B------:R-:W1:Y:S01]  /*4410*/  LDC R0, c[0x0][0x988] ;  /* 0x00026200ff007b82 */ /* 0x000e620000000800 */
[----:B------:R-:W-:-:S02]  /*4420*/  FSEL R26, R26, -INF , P4 ;  /* 0xff8000001a1a7808 */ /* 0x000fc40002000000 */
[----:B------:R-:W2:Y:S01]  /*4430*/  SHFL.BFLY PT, R5, R12, 0x2, 0x1f ;  /* 0x0c401f000c057f89 */ /* 0x000ea200000e0000 */
[C---:B------:R-:W-:Y:S02]  /*4440*/  ISETP.GT.AND P4, PT, R8.reuse, 0x8, PT ;  /* 0x000000080800780c */ /* 0x040fe40003f84270 */
[----:B------:R-:W-:Y:S02]  /*4450*/  FSEL R27, R27, -INF , P3 ;  /* 0xff8000001b1b7808 */ /* 0x000fe40001800000 */
[----:B------:R-:W-:-:S04]  /*4460*/  ISETP.GT.AND P3, PT, R8, 0x9, PT ;  /* 0x000000090800780c */ /* 0x000fc80003f64270 */
[----:B------:R-:W-:Y:S02]  /*4470*/  FSEL R31, R31, -INF , P3 ;  /* 0xff8000001f1f7808 */ /* 0x000fe40001800000 */
[----:B------:R-:W-:-:S04]  /*4480*/  ISETP.GT.AND P3, PT, R8, 0x11, PT ;  /* 0x000000110800780c */ /* 0x000fc80003f64270 */
[----:B------:R-:W-:Y:S02]  /*4490*/  FSEL R35, R35, -INF , P3 ;  /* 0xff80000023237808 */ /* 0x000fe40001800000 */
[----:B------:R-:W-:-:S04]  /*44a0*/  ISETP.GT.AND P3, PT, R8, 0x19, PT ;  /* 0x000000190800780c */ /* 0x000fc80003f64270 */
[----:B------:R-:W-:Y:S02]  /*44b0*/  FSEL R39, R39, -INF , P3 ;  /* 0xff80000027277808 */ /* 0x000fe40001800000 */
[----:B------:R-:W-:Y:S02]  /*44c0*/  ISETP.GT.AND P3, PT, R8, 0x21, PT ;  /* 0x000000210800780c */ /* 0x000fe40003f64270 */
[----:B--2---:R-:W-:Y:S02]  /*44d0*/  FMNMX.FTZ R14, R12, R5, !PT ;  /* 0x000000050c0e7209 */ /* 0x004fe40007810000 */
[----:B------:R-:W-:Y:S02]  /*44e0*/  FMNMX.FTZ R12, R26, R7, !PT ;  /* 0x000000071a0c7209 */ /* 0x000fe40007810000 */
[----:B------:R-:W-:Y:S01]  /*44f0*/  FSEL R43, R43, -INF , P3 ;  /* 0xff8000002b2b7808 */ /* 0x000fe20001800000 */
[----:B------:R-:W2:Y:S01]  /*4500*/  SHFL.BFLY PT, R5, R14, 0x1, 0x1f ;  /* 0x0c201f000e057f89 */ /* 0x000ea200000e0000 */
[----:B------:R-:W-:-:S02]  /*4510*/  FMNMX.FTZ R12, R27, R12, !PT ;  /* 0x0000000c1b0c7209 */ /* 0x000fc40007810000 */
[----:B------:R-:W-:-:S04]  /*4520*/  ISETP.GT.AND P3, PT, R8, 0x29, PT ;  /* 0x000000290800780c */ /* 0x000fc80003f64270 */
[----:B------:R-:W-:Y:S02]  /*4530*/  FSEL R47, R47, -INF , P3 ;  /* 0xff8000002f2f7808 */ /* 0x000fe40001800000 */
[----:B------:R-:W-:-:S04]  /*4540*/  ISETP.GT.AND P3, PT, R8, 0x31, PT ;  /* 0x000000310800780c */ /* 0x000fc80003f64270 */
[----:B------:R-:W-:Y:S02]  /*4550*/  FSEL R51, R51, -INF , P3 ;  /* 0xff80000033337808 */ /* 0x000fe40001800000 */
[C---:B------:R-:W-:Y:S01]  /*4560*/  ISETP.GT.AND P3, PT, R8.reuse, 0x39, PT ;  /* 0x000000390800780c */ /* 0x040fe20003f64270 */
[----:B------:R-:W-:Y:S02]  /*4570*/  WARPGROUP.DEPBAR.LE gsb0, 0x0 ;  /* 0x00008000000079c5 */ /* 0x000fe40000010000 */
[----:B------:R-:W-:Y:S01]  /*4580*/  WARPGROUP.ARRIVE ;  /* 0x00000000000079c5 */ /* 0x000fe20000000000 */
[----:B------:R-:W-:Y:S02]  /*4590*/  FSEL R55, R55, -INF , P3 ;  /* 0xff80000037377808 */ /* 0x000fe40001800000 */
[----:B------:R-:W-:-:S03]  /*45a0*/  ISETP.GT.AND P3, PT, R8, 0x41, PT ;  /* 0x000000410800780c */ /* 0x000fc60003f64270 */
[----:B------:R-:W-:Y:S01]  /*45b0*/  HGMMA.64x64x16.F32.BF16 R88, R132, gdesc[UR4].tnspB, R88, gsb0 ;  /* 0x40e0000484587df0 */ /* 0x000fe20008001858 */
[----:B--2---:R-:W-:Y:S01]  /*45c0*/  FMNMX.FTZ R5, R14, R5, !PT ;  /* 0x000000050e057209 */ /* 0x004fe20007810000 */
[----:B------:R-:W-:Y:S01]  /*45d0*/  UIADD3 UR6, UR10, 0x280, URZ ;  /* 0x000002800a067890 */ /* 0x000fe2000fffe03f */
[----:B------:R-:W-:Y:S01]  /*45e0*/  FSEL R59, R59, -INF , P3 ;  /* 0xff8000003b3b7808 */ /* 0x000fe20001800000 */
[----:B------:R-:W-:Y:S01]  /*45f0*/  UMOV UR7, 0x40000040 ;  /* 0x4000004000077882 */ /* 0x000fe20000000000 */
[C---:B------:R-:W-:Y:S01]  /*4600*/  FSETP.NEU.FTZ.AND P2, PT, R5.reuse, -INF , PT ;  /* 0xff8000000500780b */ /* 0x040fe20003f5d000 */
[----:B-1----:R-:W-:Y:S01]  /*4610*/  FMUL.FTZ R10, R5, R0 ;  /* 0x00000000050a7220 */ /* 0x002fe20000410000 */
[----:B------:R-:W-:-:S04]  /*4620*/  ISETP.GT.AND P3, PT, R8, 0x49, PT ;  /* 0x000000490800780c */ /* 0x000fc80003f64270 */
[----:B------:R-:W-:Y:S02]  /*4630*/  FSEL R10, R10, RZ, P2 ;  /* 0x000000ff0a0a7208 */ /* 0x000fe40001000000 */
[----:B------:R-:W-:Y:S02]  /*4640*/  FSEL R63, R63, -INF , P3 ;  /* 0xff8000003f3f7808 */ /* 0x000fe40001800000 */
[----:B------:R-:W-:Y:S01]  /*4650*/  ISETP.GT.AND P3, PT, R8, 0x51, PT ;  /* 0x000000510800780c */ /* 0x000fe20003f64270 */
[-CC-:B------:R-:W-:Y:S01]  /*4660*/  FFMA.FTZ R144, R13, R0.reuse, -R10.reuse ;  /* 0x000000000d907223 */ /* 0x180fe2000001080a */
[----:B------:R-:W-:Y:S01]  /*4670*/  FSEL R13, R30, -INF , P4 ;  /* 0xff8000001e0d7808 */ /* 0x000fe20002000000 */
[-CC-:B------:R-:W-:Y:S01]  /*4680*/  FFMA.FTZ R150, R11, R0.reuse, -R10.reuse ;  /* 0x000000000b967223 */ /* 0x180fe2000001080a */
[----:B------:R-:W-:Y:S01]  /*4690*/  ISETP.GT.AND P4, PT, R8, 0x10, PT ;  /* 0x000000100800780c */ /* 0x000fe20003f84270 */
[--C-:B------:R-:W-:Y:S01]  /*46a0*/  FFMA.FTZ R11, R29, R0, -R10.reuse ;  /* 0x000000001d0b7223 */ /* 0x100fe2000001080a */
[----:B------:R-:W-:Y:S01]  /*46b0*/  FMNMX.FTZ R12, R13, R12, !PT ;  /* 0x0000000c0d0c7209 */ /* 0x000fe20007810000 */
[-CC-:B------:R-:W-:Y:S01]  /*46c0*/  FFMA.FTZ R148, R25, R0.reuse, -R10.reuse ;  /* 0x0000000019947223 */ /* 0x180fe2000001080a */
[----:B------:R-:W-:Y:S01]  /*46d0*/  FSEL R29, R34, -INF , P4 ;  /* 0xff800000221d7808 */ /* 0x000fe20002000000 */
[--C-:B------:R-:W-:Y:S01]  /*46e0*/  FFMA.FTZ R25, R33, R0, -R10.reuse ;  /* 0x0000000021197223 */ /* 0x100fe2000001080a */
[----:B------:R-:W-:Y:S01]  /*46f0*/  FMNMX.FTZ R12, R31, R12, !PT ;  /* 0x0000000c1f0c7209 */ /* 0x000fe20007810000 */
        /* <DEDUP_REMOVED lines=17> */
[C---:B------:R-:W-:Y:S01]  /*4810*/  ISETP.GT.AND P4, PT, R8.reuse, 0x28, PT ;  /* 0x000000280800780c */ /* 0x040fe20003f84270 */
        /* <DEDUP_REMOVED lines=8> */
[-CC-:B------:R-:W-:Y:S01]  /*48a0*/  FFMA.FTZ R61, R65, R0.reuse, -R10.reuse ;  /* 0x00000000413d7223 */ /* 0x180fe2000001080a */
[-CC-:B------:R-:W-:Y:S01]  /*48b0*/  FFMA.FTZ R65, R69, R0.reuse, -R10.reuse ;  /* 0x0000000045417223 */ /* 0x180fe2000001080a */
[-CC-:B------:R-:W-:Y:S01]  /*48c0*/  FFMA.FTZ R69, R73, R0.reuse, -R10.reuse ;  /* 0x0000000049457223 */ /* 0x180fe2000001080a */
[----:B------:R-:W-:Y:S01]  /*48d0*/  FSEL R71, R71, -INF , P3 ;  /* 0xff80000047477808 */ /* 0x000fe20001800000 */
[-CC-:B------:R-:W-:Y:S01]  /*48e0*/  FFMA.FTZ R73, R77, R0.reuse, -R10.reuse ;  /* 0x000000004d497223 */ /* 0x180fe2000001080a */
[C---:B------:R-:W-:Y:S01]  /*48f0*/  ISETP.GT.AND P3, PT, R8.reuse, 0x61, PT ;  /* 0x000000610800780c */ /* 0x040fe20003f64270 */
[-CC-:B------:R-:W-:Y:S01]  /*4900*/  FFMA.FTZ R77, R81, R0.reuse, -R10.reuse ;  /* 0x00000000514d7223 */ /* 0x180fe2000001080a */
[----:B------:R-:W-:Y:S01]  /*4910*/  FSEL R81, R5, RZ, P2 ;  /* 0x000000ff05517208 */ /* 0x000fe20001000000 */
[-C--:B------:R-:W-:Y:S01]  /*4920*/  FFMA.FTZ R30, R85, R0.reuse, -R10 ;  /* 0x00000000551e7223 */ /* 0x080fe2000001080a */
[----:B------:R-:W-:Y:S01]  /*4930*/  FSEL R75, R75, -INF , P3 ;  /* 0xff8000004b4b7808 */ /* 0x000fe20001800000 */
[----:B------:R-:W-:Y:S01]  /*4940*/  MUFU.EX2 R137, R137 ;  /* 0x0000008900897308 */ /* 0x000fe20000000800 */
[C---:B------:R-:W-:Y:S01]  /*4950*/  ISETP.GT.AND P3, PT, R8.reuse, 0x69, PT ;  /* 0x000000690800780c */ /* 0x040fe20003f64270 */
[----:B------:R-:W-:Y:S01]  /*4960*/  FADD.FTZ R85, -R81, R6 ;  /* 0x0000000651557221 */ /* 0x000fe20000010100 */
[-CC-:B------:R-:W-:Y:S01]  /*4970*/  FFMA.FTZ R14, R141, R0.reuse, -R10.reuse ;  /* 0x000000008d0e7223 */ /* 0x180fe2000001080a */
[-CC-:B------:R-:W-:Y:S01]  /*4980*/  FFMA.FTZ R24, R157, R0.reuse, -R10.reuse ;  /* 0x000000009d187223 */ /* 0x180fe2000001080a */
[----:B------:R-:W-:Y:S01]  /*4990*/  FSEL R79, R79, -INF , P3 ;  /* 0xff8000004f4f7808 */ /* 0x000fe20001800000 */
[-C--:B------:R-:W-:Y:S01]  /*49a0*/  FMUL.FTZ R6, R85, R0.reuse ;  /* 0x0000000055067220 */ /* 0x080fe20000410000 */
[----:B------:R-:W-:Y:S01]  /*49b0*/  ISETP.GT.AND P3, PT, R8, 0x71, PT ;  /* 0x000000710800780c */ /* 0x000fe20003f64270 */
[----:B------:R-:W-:Y:S01]  /*49c0*/  MUFU.EX2 R148, R148 ;  /* 0x0000009400947308 */ /* 0x000fe20000000800 */
[----:B------:R-:W-:-:S02]  /*49d0*/  FFMA.FTZ R84, R84, R0, -R10 ;  /* 0x0000000054547223 */ /* 0x000fc4000001080a */
[----:B------:R-:W-:Y:S02]  /*49e0*/  FSEL R83, R83, -INF , P3 ;  /* 0xff80000053537808 */ /* 0x000fe40001800000 */
[----:B------:R-:W-:Y:S01]  /*49f0*/  ISETP.GT.AND P3, PT, R8, 0x79, PT ;  /* 0x000000790800780c */ /* 0x000fe20003f64270 */
[----:B------:R-:W-:Y:S02]  /*4a00*/  WARPGROUP.DEPBAR.LE gsb0, 0x0 ;  /* 0x00008000000079c5 */ /* 0x000fe40000010000 */
[----:B------:R-:W-:Y:S01]  /*4a10*/  WARPGROUP.ARRIVE ;  /* 0x00000000000079c5 */ /* 0x000fe20000000000 */
[----:B------:R-:W-:Y:S01]  /*4a20*/  FSEL R133, R46, -INF , P4 ;  /* 0xff8000002e857808 */ /* 0x000fe20002000000 */
[-CC-:B------:R-:W-:Y:S01]  /*4a30*/  FFMA.FTZ R132, R149, R0.reuse, -R10.reuse ;  /* 0x0000000095847223 */ /* 0x180fe2000001080a */
[----:B------:R-:W-:Y:S01]  /*4a40*/  ISETP.GT.AND P4, PT, R8, 0x30, PT ;  /* 0x000000300800780c */ /* 0x000fe20003f84270 */
[----:B------:R-:W-:Y:S01]  /*4a50*/  FFMA.FTZ R134, R151, R0, -R10 ;  /* 0x0000000097867223 */ /* 0x000fe2000001080a */
[----:B------:R-:W-:Y:S01]  /*4a60*/  FMNMX.FTZ R12, R133, R12, !PT ;  /* 0x0000000c850c7209 */ /* 0x000fe20007810000 */
[----:B------:R-:W-:Y:S01]  /*4a70*/  HGMMA.64x64x16.F32.BF16 R88, R128, gdesc[UR4].tnspB, R88, gsb0 ;  /* 0x40e0000480587df0 */ /* 0x000fe20008001858 */
[----:B------:R-:W-:Y:S01]  /*4a80*/  FSEL R41, R50, -INF , P4 ;  /* 0xff80000032297808 */ /* 0x000fe20002000000 */
[----:B------:R-:W-:Y:S01]  /*4a90*/  UIADD3 UR6, UR10, 0x300, URZ ;  /* 0x000003000a067890 */ /* 0x000fe2000fffe03f */
[----:B------:R-:W-:Y:S01]  /*4aa0*/  FMNMX.FTZ R12, R47, R12, !PT ;  /* 0x0000000c2f0c7209 */ /* 0x000fe20007810000 */
[----:B------:R-:W-:Y:S01]  /*4ab0*/  UMOV UR7, 0x40000040 ;  /* 0x4000004000077882 */ /* 0x000fe20000000000 */
[----:B------:R-:W-:Y:S01]  /*4ac0*/  ISETP.GT.AND P4, PT, R8, 0x38, PT ;  /* 0x000000380800780c */ /* 0x000fe20003f84270 */
[----:B------:R-:W1:Y:S01]  /*4ad0*/  MUFU.EX2 R6, R6 ;  /* 0x0000000600067308 */ /* 0x000e620000000800 */
[----:B------:R-:W-:-:S02]  /*4ae0*/  FMNMX.FTZ R12, R41, R12, !PT ;  /* 0x0000000c290c7209 */ /* 0x000fc40007810000 */
[----:B------:R-:W-:Y:S02]  /*4af0*/  FSEL R135, R54, -INF , P4 ;  /* 0xff80000036877808 */ /* 0x000fe40002000000 */
[----:B------:R-:W-:Y:S02]  /*4b00*/  FMNMX.FTZ R12, R51, R12, !PT ;  /* 0x0000000c330c7209 */ /* 0x000fe40007810000 */
[----:B------:R-:W-:Y:S01]  /*4b10*/  ISETP.GT.AND P4, PT, R8, 0x40, PT ;  /* 0x000000400800780c */ /* 0x000fe20003f84270 */
[----:B------:R-:W2:Y:S01]  /*4b20*/  MUFU.EX2 R150, R150 ;  /* 0x0000009600967308 */ /* 0x000ea20000000800 */
[----:B------:R-:W-:Y:S02]  /*4b30*/  FMNMX.FTZ R12, R135, R12, !PT ;  /* 0x0000000c870c7209 */ /* 0x000fe40007810000 */
[----:B------:R-:W-:Y:S02]  /*4b40*/  FSEL R139, R58, -INF , P4 ;  /* 0xff8000003a8b7808 */ /* 0x000fe40002000000 */
[----:B------:R-:W-:-:S02]  /*4b50*/  FMNMX.FTZ R12, R55, R12, !PT ;  /* 0x0000000c370c7209 */ /* 0x000fc40007810000 */
[----:B------:R-:W-:Y:S01]  /*4b60*/  ISETP.GT.AND P4, PT, R8, 0x48, PT ;  /* 0x000000480800780c */ /* 0x000fe20003f84270 */
[----:B------:R-:W3:Y:S01]  /*4b70*/  MUFU.EX2 R11, R11 ;  /* 0x0000000b000b7308 */ /* 0x000ee20000000800 */
[----:B------:R-:W-:Y:S02]  /*4b80*/  FMNMX.FTZ R12, R139, R12, !PT ;  /* 0x0000000c8b0c7209 */ /* 0x000fe40007810000 */
[----:B------:R-:W-:Y:S02]  /*4b90*/  FSEL R145, R62, -INF , P4 ;  /* 0xff8000003e917808 */ /* 0x000fe40002000000 */
[----:B------:R-:W-:Y:S02]  /*4ba0*/  FMNMX.FTZ R12, R59, R12, !PT ;  /* 0x0000000c3b0c7209 */ /* 0x000fe40007810000 */
[----:B------:R-:W-:Y:S01]  /*4bb0*/  ISETP.GT.AND P4, PT, R8, 0x50, PT ;  /* 0x000000500800780c */ /* 0x000fe20003f84270 */
[----:B------:R-:W4:Y:S01]  /*4bc0*/  MUFU.EX2 R144, R144 ;  /* 0x0000009000907308 */ /* 0x000f220000000800 */
[----:B------:R-:W-:-:S02]  /*4bd0*/  FMNMX.FTZ R12, R145, R12, !PT ;  /* 0x0000000c910c7209 */ /* 0x000fc40007810000 */
[----:B------:R-:W-:Y:S02]  /*4be0*/  FSEL R66, R66, -INF , P4 ;  /* 0xff80000042427808 */ /* 0x000fe40002000000 */
[----:B------:R-:W-:Y:S02]  /*4bf0*/  FMNMX.FTZ R9, R63, R12, !PT ;  /* 0x0000000c3f097209 */ /* 0x000fe40007810000 */
[----:B------:R-:W-:Y:S01]  /*4c00*/  ISETP.GT.AND P4, PT, R8, 0x58, PT ;  /* 0x000000580800780c */ /* 0x000fe20003f84270 */
[----:B------:R-:W5:Y:S01]  /*4c10*/  MUFU.EX2 R25, R25 ;  /* 0x0000001900197308 */ /* 0x000f620000000800 */
[----:B------:R-:W-:Y:S02]  /*4c20*/  FMNMX.FTZ R12, R66, R9, !PT ;  /* 0x00000009420c7209 */ /* 0x000fe40007810000 */
[----:B------:R-:W-:Y:S02]  /*4c30*/  FSEL R147, R70, -INF , P4 ;  /* 0xff80000046937808 */ /* 0x000fe40002000000 */
[----:B------:R-:W-:-:S02]  /*4c40*/  FMNMX.FTZ R12, R67, R12, !PT ;  /* 0x0000000c430c7209 */ /* 0x000fc40007810000 */
[----:B------:R-:W-:Y:S01]  /*4c50*/  ISETP.GT.AND P4, PT, R8, 0x60, PT ;  /* 0x000000600800780c */ /* 0x000fe20003f84270 */
[----:B------:R-:W5:Y:S01]  /*4c60*/  MUFU.EX2 R146, R146 ;  /* 0x0000009200927308 */ /* 0x000f620000000800 */
[----:B------:R-:W-:Y:S02]  /*4c70*/  FMNMX.FTZ R12, R147, R12, !PT ;  /* 0x0000000c930c7209 */ /* 0x000fe40007810000 */
[----:B------:R-:W-:Y:S02]  /*4c80*/  FSEL R74, R74, -INF , P4 ;  /* 0xff8000004a4a7808 */ /* 0x000fe40002000000 */
[----:B------:R-:W-:Y:S02]  /*4c90*/  FMNMX.FTZ R9, R71, R12, !PT ;  /* 0x0000000c47097209 */ /* 0x000fe40007810000 */
[----:B------:R-:W-:Y:S01]  /*4ca0*/  ISETP.GT.AND P4, PT, R8, 0x68, PT ;  /* 0x000000680800780c */ /* 0x000fe20003f84270 */
[----:B------:R-:W5:Y:S01]  /*4cb0*/  MUFU.EX2 R15, R15 ;  /* 0x0000000f000f7308 */ /* 0x000f620000000800 */
        /* <DEDUP_REMOVED lines=10> */
[----:B------:R-:W-:Y:S01]  /*4d60*/  FMNMX.FTZ R12, R82, R9, !PT ;  /* 0x00000009520c7209 */ /* 0x000fe20007810000 */
[--C-:B------:R-:W-:Y:S01]  /*4d70*/  FFMA.FTZ R8, R153, R0, -R10.reuse ;  /* 0x0000000099087223 */ /* 0x100fe2000001080a */
[----:B------:R-:W-:Y:S02]  /*4d80*/  FSEL R151, R86, -INF , P4 ;  /* 0xff80000056977808 */ /* 0x000fe40002000000 */
[----:B------:R-:W-:Y:S02]  /*4d90*/  FMNMX.FTZ R12, R83, R12, !PT ;  /* 0x0000000c530c7209 */ /* 0x000fe40007810000 */
[----:B------:R-:W-:Y:S01]  /*4da0*/  FSEL R87, R87, -INF , P3 ;  /* 0xff80000057577808 */ /* 0x000fe20001800000 */
[----:B------:R-:W-:Y:S02]  /*4db0*/  WARPGROUP.DEPBAR.LE gsb0, 0x0 ;  /* 0x00008000000079c5 */ /* 0x000fe40000010000 */
[----:B------:R-:W-:Y:S01]  /*4dc0*/  WARPGROUP.ARRIVE ;  /* 0x00000000000079c5 */ /* 0x000fe20000000000 */
[----:B------:R-:W-:Y:S01]  /*4dd0*/  FMNMX.FTZ R12, R151, R12, !PT ;  /* 0x0000000c970c7209 */ /* 0x000fe20007810000 */
[----:B------:R-:W5:Y:S03]  /*4de0*/  MUFU.EX2 R142, R142 ;  /* 0x0000008e008e7308 */ /* 0x000f660000000800 */
[----:B------:R-:W-:Y:S01]  /*4df0*/  FMNMX.FTZ R9, R87, R12, !PT ;  /* 0x0000000c57097209 */ /* 0x000fe20007810000 */
[----:B------:R-:W-:Y:S01]  /*4e00*/  HGMMA.64x64x16.F32.BF16 R88, R124, gdesc[UR4].tnspB, R88, gsb0 ;  /* 0x40e000047c587df0 */ /* 0x000fe20008001858 */
[----:B------:R-:W-:Y:S01]  /*4e10*/  UIADD3 UR6, UR10, 0x380, URZ ;  /* 0x000003800a067890 */ /* 0x000fe2000fffe03f */
[--C-:B------:R-:W-:Y:S01]  /*4e20*/  FFMA.FTZ R12, R155, R0, -R10.reuse ;  /* 0x000000009b0c7223 */ /* 0x100fe2000001080a */
[----:B------:R-:W-:Y:S01]  /*4e30*/  UMOV UR7, 0x40000040 ;  /* 0x4000004000077882 */ /* 0x000fe20000000000 */
[----:B------:R-:W1:Y:S01]  /*4e40*/  SHFL.BFLY PT, R20, R9, 0x2, 0x1f ;  /* 0x0c401f0009147f89 */ /* 0x000e6200000e0000 */
[----:B------:R-:W-:Y:S08]  /*4e50*/  MUFU.EX2 R21, R21 ;  /* 0x0000001500157308 */ /* 0x000ff00000000800 */
[----:B------:R-:W-:Y:S08]  /*4e60*/  MUFU.EX2 R136, R136 ;  /* 0x0000008800887308 */ /* 0x000ff00000000800 */
[----:B------:R-:W-:Y:S01]  /*4e70*/  MUFU.EX2 R45, R45 ;  /* 0x0000002d002d7308 */ /* 0x000fe20000000800 */
[----:B-1----:R-:W-:Y:S01]  /*4e80*/  FMNMX.FTZ R28, R9, R20, !PT ;  /* 0x00000014091c7209 */ /* 0x002fe20007810000 */
[----:B------:R-:W-:-:S06]  /*4e90*/  FFMA.FTZ R20, R143, R0, -R10 ;  /* 0x000000008f147223 */ /* 0x000fcc000001080a */
[----:B------:R1:W-:Y:S01]  /*4ea0*/  MUFU.EX2 R81, R30 ;  /* 0x0000001e00517308 */ /* 0x0003e20000000800 */
[----:B------:R-:W2:Y:S07]  /*4eb0*/  SHFL.BFLY PT, R9, R28, 0x1, 0x1f ;  /* 0x0c201f001c097f89 */ /* 0x000eae00000e0000 */
[----:B------:R-:W-:Y:S08]  /*4ec0*/  MUFU.EX2 R138, R138 ;  /* 0x0000008a008a7308 */ /* 0x000ff00000000800 */
[----:B------:R-:W-:Y:S08]  /*4ed0*/  MUFU.EX2 R49, R49 ;  /* 0x0000003100317308 */ /* 0x000ff00000000800 */
[----:B------:R-:W-:Y:S01]  /*4ee0*/  MUFU.EX2 R132, R132 ;  /* 0x0000008400847308 */ /* 0x000fe20000000800 */
[----:B--2---:R-:W-:-:S04]  /*4ef0*/  FMNMX.FTZ R9, R28, R9, !PT ;  /* 0x000000091c097209 */ /* 0x004fc80007810000 */
[C---:B------:R-:W-:Y:S01]  /*4f00*/  FSETP.NEU.FTZ.AND P2, PT, R9.reuse, -INF , PT ;  /* 0xff8000000900780b */ /* 0x040fe20003f5d000 */
[----:B------:R-:W-:Y:S02]  /*4f10*/  FMUL.FTZ R36, R9, R0 ;  /* 0x0000000009247220 */ /* 0x000fe40000410000 */
[----:B------:R-:W-:Y:S03]  /*4f20*/  MUFU.EX2 R53, R53 ;  /* 0x0000003500357308 */ /* 0x000fe60000000800 */
[----:B------:R-:W-:-:S05]  /*4f30*/  FSEL R36, R36, RZ, P2 ;  /* 0x000000ff24247208 */ /* 0x000fca0001000000 */
[----:B------:R-:W-:Y:S01]  /*4f40*/  MUFU.EX2 R134, R134 ;  /* 0x0000008600867308 */ /* 0x000fe20000000800 */
[--C-:B------:R-:W-:Y:S01]  /*4f50*/  FFMA.FTZ R141, R37, R0, -R36.reuse ;  /* 0x00000000258d7223 */ /* 0x100fe20000010824 */
[----:B------:R-:W-:Y:S01]  /*4f60*/  FFMA.FTZ R37, R6, R4, R137 ;  /* 0x0000000406257223 */ /* 0x000fe20000010089 */
[-CC-:B------:R-:W-:Y:S01]  /*4f70*/  FFMA.FTZ R32, R39, R0.reuse, -R36.reuse ;  /* 0x0000000027207223 */ /* 0x180fe20000010824 */
[----:B------:R-:W-:Y:S02]  /*4f80*/  IMAD.U32 R39, RZ, RZ, UR36 ;  /* 0x00000024ff277e24 */ /* 0x000fe4000f8e00ff */
[-CC-:B------:R-:W-:Y:S01]  /*4f90*/  FFMA.FTZ R10, R26, R0.reuse, -R36.reuse ;  /* 0x000000001a0a7223 */ /* 0x180fe20000010824 */
[----:B------:R-:W-:Y:S01]  /*4fa0*/  FADD.FTZ R37, R148, R37 ;  /* 0x0000002594257221 */ /* 0x000fe20000010000 */
[----:B------:R-:W-:Y:S02]  /*4fb0*/  WARPGROUP.DEPBAR.LE gsb0, 0x0 ;  /* 0x00008000000079c5 */ /* 0x000fe40000010000 */
[----:B------:R-:W-:Y:S01]  /*4fc0*/  WARPGROUP.ARRIVE ;  /* 0x00000000000079c5 */ /* 0x000fe20000000000 */
[----:B------:R-:W-:Y:S01]  /*4fd0*/  FADD.FTZ R4, R150, R37 ;  /* 0x0000002596047221 */ /* 0x000fe20000010000 */
[-C--:B------:R-:W-:Y:S01]  /*4fe0*/  FFMA.FTZ R27, R27, R0.reuse, -R36 ;  /* 0x000000001b1b7223 */ /* 0x080fe20000010824 */
[----:B------:R-:W-:Y:S01]  /*4ff0*/  @!P1 LEA R39, R39, UR40, 0x3 ;  /* 0x0000002827279c11 */ /* 0x000fe2000f8e18ff */
[----:B------:R-:W-:Y:S01]  /*5000*/  MUFU.EX2 R10, R10 ;  /* 0x0000000a000a7308 */ /* 0x000fe20000000800 */
[----:B---3--:R-:W-:Y:S01]  /*5010*/  FADD.FTZ R37, R11, R4 ;  /* 0x000000040b257221 */ /* 0x008fe20000010000 */
[----:B------:R-:W-:Y:S01]  /*5020*/  HGMMA.64x64x16.F32.BF16 R88, R120, gdesc[UR4].tnspB, R88, gsb0 ;  /* 0x40e0000478587df0 */ /* 0x000fe20008001858 */
[----:B------:R-:W-:Y:S01]  /*5030*/  FSEL R4, R9, RZ, P2 ;  /* 0x000000ff09047208 */ /* 0x000fe20001000000 */
[-CC-:B------:R-:W-:Y:S01]  /*5040*/  FFMA.FTZ R13, R13, R0.reuse, -R36.reuse ;  /* 0x000000000d0d7223 */ /* 0x180fe20000010824 */
[----:B----4-:R-:W-:Y:S01]  /*5050*/  FADD.FTZ R46, R144, R37 ;  /* 0x00000025902e7221 */ /* 0x010fe20000010000 */
[----:B------:R-:W-:Y:S01]  /*5060*/  ISETP.GE.U32.AND P2, PT, R2, 0x180, PT ;  /* 0x000001800200780c */ /* 0x000fe20003f46070 */
[-C--:B------:R-:W-:Y:S01]  /*5070*/  FFMA.FTZ R26, R31, R0.reuse, -R36 ;  /* 0x000000001f1a7223 */ /* 0x080fe20000010824 */
[----:B------:R-:W-:Y:S01]  /*5080*/  FADD.FTZ R7, -R4, R7 ;  /* 0x0000000704077221 */ /* 0x000fe20000010100 */
[----:B-----5:R-:W-:Y:S01]  /*5090*/  FADD.FTZ R37, R25, R46 ;  /* 0x0000002e19257221 */ /* 0x020fe20000010000 */
[----:B------:R-:W-:Y:S01]  /*50a0*/  VIADD R4, R16, 0x9 ;  /* 0x0000000910047836 */ /* 0x000fe20000000000 */
[----:B------:R-:W-:Y:S01]  /*50b0*/  MUFU.EX2 R27, R27 ;  /* 0x0000001b001b7308 */ /* 0x000fe20000000800 */
[-C--:B------:R-:W-:Y:S01]  /*50c0*/  FMUL.FTZ R7, R7, R0.reuse ;  /* 0x0000000007077220 */ /* 0x080fe20000410000 */
[----:B------:R-:W-:Y:S01]  /*50d0*/  FADD.FTZ R46, R146, R37 ;  /* 0x00000025922e7221 */ /* 0x000fe20000010000 */
[-CC-:B------:R-:W-:Y:S01]  /*50e0*/  FFMA.FTZ R29, R29, R0.reuse, -R36.reuse ;  /* 0x000000001d1d7223 */ /* 0x180fe20000010824 */
[----:B------:R-:W-:Y:S01]  /*50f0*/  SEL R4, R4, 0x9, !P2 ;  /* 0x0000000904047807 */ /* 0x000fe20005000000 */
[-C--:B-1----:R-:W-:Y:S01]  /*5100*/  FFMA.FTZ R30, R35, R0.reuse, -R36 ;  /* 0x00000000231e7223 */ /* 0x082fe20000010824 */
[----:B------:R-:W-:Y:S01]  /*5110*/  FADD.FTZ R37, R15, R46 ;  /* 0x0000002e0f257221 */ /* 0x000fe20000010000 */
[-CC-:B------:R-:W-:Y:S01]  /*5120*/  FFMA.FTZ R31, R33, R0.reuse, -R36.reuse ;  /* 0x00000000211f7223 */ /* 0x180fe20000010824 */
[----:B------:R-:W1:Y:S01]  /*5130*/  MUFU.EX2 R7, R7 ;  /* 0x0000000700077308 */ /* 0x000e620000000800 */
[----:B------:R-:W-:Y:S01]  /*5140*/  FFMA.FTZ R34, R43, R0, -R36 ;  /* 0x000000002b227223 */ /* 0x000fe20000010824 */
[----:B------:R-:W-:Y:S01]  /*5150*/  FADD.FTZ R48, R140, R37 ;  /* 0x000000258c307221 */ /* 0x000fe20000010000 */
[----:B------:R-:W-:-:S02]  /*5160*/  @!P1 VIADD R37, R39, 0x16840 ;  /* 0x0001684027259836 */ /* 0x000fc40000000000 */
[-CC-:B------:R-:W-:Y:S01]  /*5170*/  FFMA.FTZ R143, R133, R0.reuse, -R36.reuse ;  /* 0x00000000858f7223 */ /* 0x180fe20000010824 */
[-C--:B------:R-:W-:Y:S01]  /*5180*/  FFMA.FTZ R38, R47, R0.reuse, -R36 ;  /* 0x000000002f267223 */ /* 0x080fe20000010824 */
[----:B------:R-:W-:Y:S01]  /*5190*/  FADD.FTZ R39, R19, R48 ;  /* 0x0000003013277221 */ /* 0x000fe20000010000 */
[-CC-:B------:R-:W-:Y:S01]  /*51a0*/  FFMA.FTZ R33, R41, R0.reuse, -R36.reuse ;  /* 0x0000000029217223 */ /* 0x180fe20000010824 */
[----:B------:R-:W-:Y:S01]  /*51b0*/  MUFU.EX2 R13, R13 ;  /* 0x0000000d000d7308 */ /* 0x000fe20000000800 */
[----:B------:R-:W-:Y:S01]  /*51c0*/  @!P1 PRMT R37, RZ, 0x654, R37 ;  /* 0x00000654ff259816 */ /* 0x000fe20000000025 */
[----:B------:R-:W-:Y:S01]  /*51d0*/  FADD.FTZ R48, R142, R39 ;  /* 0x000000278e307221 */ /* 0x000fe20000010000 */
[----:B------:R-:W-:Y:S02]  /*51e0*/  IMAD.U32 R39, RZ, RZ, UR27 ;  /* 0x0000001bff277e24 */ /* 0x000fe4000f8e00ff */
[-CC-:B------:R-:W-:Y:S01]  /*51f0*/  FFMA.FTZ R40, R51, R0.reuse, -R36.reuse ;  /* 0x0000000033287223 */ /* 0x180fe20000010824 */
[-CC-:B------:R-:W-:Y:S01]  /*5200*/  FFMA.FTZ R35, R135, R0.reuse, -R36.reuse ;  /* 0x0000000087237223 */ /* 0x180fe20000010824 */
[-CC-:B------:R-:W-:Y:S01]  /*5210*/  FFMA.FTZ R42, R55, R0.reuse, -R36.reuse ;  /* 0x00000000372a7223 */ /* 0x180fe20000010824 */
[-C--:B------:R-:W-:Y:S01]  /*5220*/  FFMA.FTZ R133, R139, R0.reuse, -R36 ;  /* 0x000000008b857223 */ /* 0x080fe20000010824 */
[----:B------:R-:W-:Y:S01]  /*5230*/  MUFU.EX2 R26, R26 ;  /* 0x0000001a001a7308 */ /* 0x000fe20000000800 */
[----:B------:R-:W-:Y:S01]  /*5240*/  @!P1 LEA R39, R39, UR40, 0x3 ;  /* 0x0000002827279c11 */ /* 0x000fe2000f8e18ff */
[----:B-1----:R-:W-:Y:S01]  /*5250*/  FFMA.FTZ R50, R7, R3, R10 ;  /* 0x0000000307327223 */ /* 0x002fe2000001000a */
[-CC-:B------:R-:W-:Y:S01]  /*5260*/  FFMA.FTZ R44, R59, R0.reuse, -R36.reuse ;  /* 0x000000003b2c7223 */ /* 0x180fe20000010824 */
[-CC-:B------:R-:W-:Y:S01]  /*5270*/  FFMA.FTZ R135, R145, R0.reuse, -R36.reuse ;  /* 0x0000000091877223 */ /* 0x180fe20000010824 */
[----:B------:R-:W-:Y:S01]  /*5280*/  FFMA.FTZ R46, R63, R0, -R36 ;  /* 0x000000003f2e7223 */ /* 0x000fe20000010824 */
[----:B------:R-:W-:-:S02]  /*5290*/  @!P1 VIADD R3, R39, 0x16860 ;  /* 0x0001686027039836 */ /* 0x000fc40000000000 */
[----:B------:R-:W-:Y:S01]  /*52a0*/  FADD.FTZ R50, R27, R50 ;  /* 0x000000321b327221 */ /* 0x000fe20000010000 */
[----:B------:R-:W-:Y:S01]  /*52b0*/  MUFU.EX2 R29, R29 ;  /* 0x0000001d001d7308 */ /* 0x000fe20000000800 */
[-CC-:B------:R-:W-:Y:S01]  /*52c0*/  FFMA.FTZ R129, R66, R0.reuse, -R36.reuse ;  /* 0x0000000042817223 */ /* 0x180fe20000010824 */
[-CC-:B------:R-:W-:Y:S01]  /*52d0*/  FFMA.FTZ R131, R147, R0.reuse, -R36.reuse ;  /* 0x0000000093837223 */ /* 0x180fe20000010824 */
[-CC-:B------:R-:W-:Y:S01]  /*52e0*/  FFMA.FTZ R125, R74, R0.reuse, -R36.reuse ;  /* 0x000000004a7d7223 */ /* 0x180fe20000010824 */
[-CC-:B------:R-:W-:Y:S01]  /*52f0*/  FFMA.FTZ R75, R75, R0.reuse, -R36.reuse ;  /* 0x000000004b4b7223 */ /* 0x180fe20000010824 */
[-CC-:B------:R-:W-:Y:S01]  /*5300*/  FFMA.FTZ R127, R149, R0.reuse, -R36.reuse ;  /* 0x00000000957f7223 */ /* 0x180fe20000010824 */
[-CC-:B------:R-:W-:Y:S01]  /*5310*/  FFMA.FTZ R79, R79, R0.reuse, -R36.reuse ;  /* 0x000000004f4f7223 */ /* 0x180fe20000010824 */
[-CC-:B------:R-:W-:Y:S01]  /*5320*/  FFMA.FTZ R82, R82, R0.reuse, -R36.reuse ;  /* 0x0000000052527223 */ /* 0x180fe20000010824 */
[----:B------:R-:W1:Y:S01]  /*5330*/  MUFU.EX2 R30, R30 ;  /* 0x0000001e001e7308 */ /* 0x000e620000000800 */
[-CC-:B------:R-:W-:Y:S01]  /*5340*/  FFMA.FTZ R83, R83, R0.reuse, -R36.reuse ;  /* 0x0000000053537223 */ /* 0x180fe20000010824 */
[-CC-:B------:R-:W-:Y:S01]  /*5350*/  FFMA.FTZ R151, R151, R0.reuse, -R36.reuse ;  /* 0x0000000097977223 */ /* 0x180fe20000010824 */
[----:B------:R-:W-:Y:S01]  /*5360*/  FFMA.FTZ R87, R87, R0, -R36 ;  /* 0x0000000057577223 */ /* 0x000fe20000010824 */
[----:B------:R-:W-:Y:S01]  /*5370*/  F2FP.BF16.F32.PACK_AB R150, R11, R150 ;  /* 0x000000960b96723e */ /* 0x000fe200000010ff */
[----:B------:R-:W-:Y:S01]  /*5380*/  UMOV UR27, UR36 ;  /* 0x00000024001b7c82 */ /* 0x000fe20008000000 */
[----:B------:R-:W-:-:S02]  /*5390*/  PLOP3.LUT P2, PT, PT, PT, UP0, 0x80, 0x0 ;  /* 0x000000000000781c */ /* 0x000fc40003f4f008 */
[----:B------:R-:W2:Y:S01]  /*53a0*/  MUFU.EX2 R31, R31 ;  /* 0x0000001f001f7308 */ /* 0x000ea20000000800 */
[----:B------:R-:W-:Y:S02]  /*53b0*/  F2FP.BF16.F32.PACK_AB R148, R148, R137 ;  /* 0x000000899494723e */ /* 0x000fe400000010ff */
[----:B------:R-:W-:Y:S02]  /*53c0*/  F2FP.BF16.F32.PACK_AB R144, R25, R144 ;  /* 0x000000901990723e */ /* 0x000fe400000010ff */
[----:B------:R-:W-:Y:S02]  /*53d0*/  F2FP.BF16.F32.PACK_AB R146, R15, R146 ;  /* 0x000000920f92723e */ /* 0x000fe400000010ff */
[----:B------:R-:W-:Y:S01]  /*53e0*/  F2FP.BF16.F32.PACK_AB R140, R19, R140 ;  /* 0x0000008c138c723e */ /* 0x000fe200000010ff */
[----:B------:R-:W3:Y:S01]  /*53f0*/  MUFU.EX2 R32, R32 ;  /* 0x0000002000207308 */ /* 0x000ee20000000800 */
[----:B------:R-:W-:Y:S02]  /*5400*/  F2FP.BF16.F32.PACK_AB R142, R21, R142 ;  /* 0x0000008e158e723e */ /* 0x000fe400000010ff */
[----:B------:R-:W-:-:S02]  /*5410*/  F2FP.BF16.F32.PACK_AB R149, R27, R10 ;  /* 0x0000000a1b95723e */ /* 0x000fc400000010ff */
[----:B-1----:R-:W-:-:S03]  /*5420*/  F2FP.BF16.F32.PACK_AB R145, R30, R29 ;  /* 0x0000001d1e91723e */ /* 0x002fc600000010ff */
[----:B------:R-:W1:Y:S01]  /*5430*/  MUFU.EX2 R141, R141 ;  /* 0x0000008d008d7308 */ /* 0x000e620000000800 */
[----:B------:R-:W-:Y:S02]  /*5440*/  WARPGROUP.DEPBAR.LE gsb0, 0x0 ;  /* 0x00008000000079c5 */ /* 0x000fe40000010000 */
[----:B------:R4:W-:Y:S06]  /*5450*/  BAR.ARV R4, 0x100 ;  /* 0x000400040000751d */ /* 0x0009ec0000002000 */
[----:B------:R5:W-:Y:S01]  /*5460*/  @!P1 SYNCS.ARRIVE.TRANS64.RED.A1T0 RZ, [R37+URZ], RZ ;  /* 0x000000ff25ff99a7 */ /* 0x000be2000810043f */
[----:B------:R-:W1:Y:S01]  /*5470*/  MUFU.EX2 R34, R34 ;  /* 0x0000002200227308 */ /* 0x000e620000000800 */
[-C--:B------:R-:W-:Y:S01]  /*5480*/  FMUL.FTZ R88, R88, R6.reuse ;  /* 0x0000000658587220 */ /* 0x080fe20000410000 */
[-C--:B------:R-:W-:Y:S01]  /*5490*/  FMUL.FTZ R89, R89, R6.reuse ;  /* 0x0000000659597220 */ /* 0x080fe20000410000 */
[-C--:B------:R-:W-:Y:S01]  /*54a0*/  FMUL.FTZ R92, R92, R6.reuse ;  /* 0x000000065c5c7220 */ /* 0x080fe20000410000 */
[-C--:B------:R-:W-:Y:S01]  /*54b0*/  FMUL.FTZ R93, R93, R6.reuse ;  /* 0x000000065d5d7220 */ /* 0x080fe20000410000 */
[-C--:B------:R-:W-:Y:S01]  /*54c0*/  FMUL.FTZ R96, R96, R6.reuse ;  /* 0x0000000660607220 */ /* 0x080fe20000410000 */
[----:B------:R-:W-:Y:S01]  /*54d0*/  FMUL.FTZ R97, R97, R6 ;  /* 0x0000000661617220 */ /* 0x000fe20000410000 */
[----:B-----5:R-:W-:Y:S01]  /*54e0*/  FADD.FTZ R37, R21, R48 ;  /* 0x0000003015257221 */ /* 0x020fe20000010000 */
[----:B------:R-:W5:Y:S01]  /*54f0*/  MUFU.EX2 R143, R143 ;  /* 0x0000008f008f7308 */ /* 0x000f620000000800 */
[----:B------:R-:W-:Y:S01]  /*5500*/  FFMA.FTZ R48, R67, R0, -R36 ;  /* 0x0000000043307223 */ /* 0x000fe20000010824 */
[-C--:B------:R-:W-:Y:S01]  /*5510*/  FMUL.FTZ R100, R100, R6.reuse ;  /* 0x0000000664647220 */ /* 0x080fe20000410000 */
[----:B----4-:R-:W-:Y:S01]  /*5520*/  FADD.FTZ R4, R136, R37 ;  /* 0x0000002588047221 */ /* 0x010fe20000010000 */
[-C--:B------:R-:W-:Y:S01]  /*5530*/  FMUL.FTZ R101, R101, R6.reuse ;  /* 0x0000000665657220 */ /* 0x080fe20000410000 */
[-C--:B------:R-:W-:Y:S01]  /*5540*/  FMUL.FTZ R104, R104, R6.reuse ;  /* 0x0000000668687220 */ /* 0x080fe20000410000 */
[-C--:B------:R-:W-:Y:S01]  /*5550*/  FMUL.FTZ R105, R105, R6.reuse ;  /* 0x0000000669697220 */ /* 0x080fe20000410000 */
[----:B------:R-:W-:Y:S01]  /*5560*/  FADD.FTZ R37, R45, R4 ;  /* 0x000000042d257221 */ /* 0x000fe20000010000 */
[----:B------:R-:W-:Y:S01]  /*5570*/  @!P1 PRMT R4, RZ, 0x654, R3 ;  /* 0x00000654ff049816 */ /* 0x000fe20000000003 */
[----:B------:R-:W-:Y:S01]  /*5580*/  FADD.FTZ R3, R13, R50 ;  /* 0x000000320d037221 */ /* 0x000fe20000010000 */
[----:B------:R-:W4:Y:S01]  /*5590*/  MUFU.EX2 R38, R38 ;  /* 0x0000002600267308 */ /* 0x000f220000000800 */
[----:B------:R-:W-:Y:S01]  /*55a0*/  FADD.FTZ R50, R138, R37 ;  /* 0x000000258a327221 */ /* 0x000fe20000010000 */
[----:B------:R2:W-:Y:S01]  /*55b0*/  @!P1 SYNCS.ARRIVE.TRANS64.RED.A1T0 RZ, [R4+URZ], RZ ;  /* 0x000000ff04ff99a7 */ /* 0x0005e2000810043f */
[-C--:B------:R-:W-:Y:S01]  /*55c0*/  FMUL.FTZ R108, R108, R6.reuse ;  /* 0x000000066c6c7220 */ /* 0x080fe20000410000 */
[----:B------:R-:W-:Y:S01]  /*55d0*/  FMUL.FTZ R109, R109, R6 ;  /* 0x000000066d6d7220 */ /* 0x000fe20000410000 */
[----:B------:R-:W-:Y:S01]  /*55e0*/  FADD.FTZ R37, R49, R50 ;  /* 0x0000003231257221 */ /* 0x000fe20000010000 */
[----:B------:R-:W-:Y:S01]  /*55f0*/  FFMA.FTZ R50, R71, R0, -R36 ;  /* 0x0000000047327223 */ /* 0x000fe20000010824 */
[-C--:B------:R-:W-:Y:S01]  /*5600*/  FMUL.FTZ R112, R112, R6.reuse ;  /* 0x0000000670707220 */ /* 0x080fe20000410000 */
[----:B------:R-:W4:Y:S01]  /*5610*/  MUFU.EX2 R33, R33 ;  /* 0x0000002100217308 */ /* 0x000f220000000800 */
[----:B------:R-:W-:Y:S01]  /*5620*/  FADD.FTZ R52, R132, R37 ;  /* 0x0000002584347221 */ /* 0x000fe20000010000 */
[----:B--2---:R-:W-:Y:S01]  /*5630*/  FADD.FTZ R4, R26, R3 ;  /* 0x000000031a047221 */ /* 0x004fe20000010000 */
[-C--:B------:R-:W-:Y:S01]  /*5640*/  FMUL.FTZ R113, R113, R6.reuse ;  /* 0x0000000671717220 */ /* 0x080fe20000410000 */
[-C--:B------:R-:W-:Y:S01]  /*5650*/  FMUL.FTZ R116, R116, R6.reuse ;  /* 0x0000000674747220 */ /* 0x080fe20000410000 */
[----:B------:R-:W-:Y:S01]  /*5660*/  FADD.FTZ R37, R53, R52 ;  /* 0x0000003435257221 */ /* 0x000fe20000010000 */
[----:B------:R-:W-:Y:S01]  /*5670*/  FADD.FTZ R3, R29, R4 ;  /* 0x000000041d037221 */ /* 0x000fe20000010000 */
[----:B------:R-:W-:Y:S01]  /*5680*/  FMUL.FTZ R117, R117, R6 ;  /* 0x0000000675757220 */ /* 0x000fe20000410000 */
[----:B------:R-:W2:Y:S01]  /*5690*/  MUFU.EX2 R40, R40 ;  /* 0x0000002800287308 */ /* 0x000ea20000000800 */
[----:B------:R-:W-:Y:S01]  /*56a0*/  FADD.FTZ R52, R134, R37 ;  /* 0x0000002586347221 */ /* 0x000fe20000010000 */
[----:B------:R-:W-:Y:S01]  /*56b0*/  FADD.FTZ R4, R30, R3 ;  /* 0x000000031e047221 */ /* 0x000fe20000010000 */
[-C--:B------:R-:W-:Y:S01]  /*56c0*/  FMUL.FTZ R90, R90, R7.reuse ;  /* 0x000000075a5a7220 */ /* 0x080fe20000410000 */
[-C--:B------:R-:W-:Y:S01]  /*56d0*/  FMUL.FTZ R91, R91, R7.reuse ;  /* 0x000000075b5b7220 */ /* 0x080fe20000410000 */
[-C--:B------:R-:W-:Y:S01]  /*56e0*/  FMUL.FTZ R94, R94, R7.reuse ;  /* 0x000000075e5e7220 */ /* 0x080fe20000410000 */
[----:B------:R-:W-:Y:S01]  /*56f0*/  FADD.FTZ R3, R31, R4 ;  /* 0x000000041f037221 */ /* 0x000fe20000010000 */
[-C--:B------:R-:W-:Y:S01]  /*5700*/  FMUL.FTZ R95, R95, R7.reuse ;  /* 0x000000075f5f7220 */ /* 0x080fe20000410000 */
[----:B------:R-:W2:Y:S01]  /*5710*/  MUFU.EX2 R35, R35 ;  /* 0x0000002300237308 */ /* 0x000ea20000000800 */
[-C--:B------:R-:W-:Y:S01]  /*5720*/  FMUL.FTZ R98, R98, R7.reuse ;  /* 0x0000000762627220 */ /* 0x080fe20000410000 */
[----:B---3--:R-:W-:Y:S01]  /*5730*/  FADD.FTZ R4, R32, R3 ;  /* 0x0000000320047221 */ /* 0x008fe20000010000 */
[-C--:B------:R-:W-:Y:S01]  /*5740*/  FMUL.FTZ R99, R99, R7.reuse ;  /* 0x0000000763637220 */ /* 0x080fe20000410000 */
[-C--:B------:R-:W-:Y:S01]  /*5750*/  FMUL.FTZ R102, R102, R7.reuse ;  /* 0x0000000766667220 */ /* 0x080fe20000410000 */
[-C--:B------:R-:W-:Y:S01]  /*5760*/  FMUL.FTZ R103, R103, R7.reuse ;  /* 0x0000000767677220 */ /* 0x080fe20000410000 */
[----:B-1----:R-:W-:Y:S01]  /*5770*/  FADD.FTZ R3, R141, R4 ;  /* 0x000000048d037221 */ /* 0x002fe20000010000 */
[-C--:B------:R-:W-:Y:S01]  /*5780*/  FMUL.FTZ R106, R106, R7.reuse ;  /* 0x000000076a6a7220 */ /* 0x080fe20000410000 */
[----:B------:R-:W1:Y:S01]  /*5790*/  MUFU.EX2 R42, R42 ;  /* 0x0000002a002a7308 */ /* 0x000e620000000800 */
[-C--:B------:R-:W-:Y:S01]  /*57a0*/  FMUL.FTZ R107, R107, R7.reuse ;  /* 0x000000076b6b7220 */ /* 0x080fe20000410000 */
[----:B------:R-:W-:Y:S01]  /*57b0*/  FADD.FTZ R4, R34, R3 ;  /* 0x0000000322047221 */ /* 0x000fe20000010000 */
[-C--:B------:R-:W-:Y:S01]  /*57c0*/  FMUL.FTZ R110, R110, R7.reuse ;  /* 0x000000076e6e7220 */ /* 0x080fe20000410000 */
[-C--:B------:R-:W-:Y:S01]  /*57d0*/  FMUL.FTZ R111, R111, R7.reuse ;  /* 0x000000076f6f7220 */ /* 0x080fe20000410000 */
[-C--:B------:R-:W-:Y:S01]  /*57e0*/  FMUL.FTZ R114, R114, R7.reuse ;  /* 0x0000000772727220 */ /* 0x080fe20000410000 */
[----:B-----5:R-:W-:Y:S01]  /*57f0*/  FADD.FTZ R3, R143, R4 ;  /* 0x000000048f037221 */ /* 0x020fe20000010000 */
[-C--:B------:R-:W-:Y:S01]  /*5800*/  FMUL.FTZ R115, R115, R7.reuse ;  /* 0x0000000773737220 */ /* 0x080fe20000410000 */
[----:B------:R-:W3:Y:S01]  /*5810*/  MUFU.EX2 R133, R133 ;  /* 0x0000008500857308 */ /* 0x000ee20000000800 */
[-C--:B------:R-:W-:Y:S01]  /*5820*/  FMUL.FTZ R118, R118, R7.reuse ;  /* 0x0000000776767220 */ /* 0x080fe20000410000 */
[----:B----4-:R-:W-:Y:S01]  /*5830*/  FADD.FTZ R4, R38, R3 ;  /* 0x0000000326047221 */ /* 0x010fe20000010000 */
[----:B------:R-:W-:Y:S01]  /*5840*/  FMUL.FTZ R119, R119, R7 ;  /* 0x0000000777777220 */ /* 0x000fe20000410000 */
[----:B------:R-:W-:Y:S01]  /*5850*/  F2FP.BF16.F32.PACK_AB R136, R45, R136 ;  /* 0x000000882d88723e */ /* 0x000fe200000010ff */
[----:B------:R-:W-:-:S02]  /*5860*/  IMAD.MOV.U32 R6, RZ, RZ, R5 ;  /* 0x000000ffff067224 */ /* 0x000fc400078e0005 */
[----:B------:R-:W-:Y:S01]  /*5870*/  FADD.FTZ R3, R33, R4 ;  /* 0x0000000421037221 */ /* 0x000fe20000010000 */
[----:B------:R-:W-:Y:S01]  /*5880*/  F2FP.BF16.F32.PACK_AB R138, R49, R138 ;  /* 0x0000008a318a723e */ /* 0x000fe200000010ff */
[----:B------:R-:W4:Y:S01]  /*5890*/  MUFU.EX2 R44, R44 ;  /* 0x0000002c002c7308 */ /* 0x000f220000000800 */
[----:B------:R-:W-:Y:S01]  /*58a0*/  F2FP.BF16.F32.PACK_AB R132, R53, R132 ;  /* 0x000000843584723e */ /* 0x000fe200000010ff */
[----:B--2---:R-:W-:Y:S01]  /*58b0*/  FADD.FTZ R4, R40, R3 ;  /* 0x0000000328047221 */ /* 0x004fe20000010000 */
[----:B------:R-:W-:Y:S01]  /*58c0*/  F2FP.BF16.F32.PACK_AB R147, R32, R31 ;  /* 0x0000001f2093723e */ /* 0x000fe200000010ff */
[----:B------:R-:W-:Y:S01]  /*58d0*/  IMAD.MOV.U32 R7, RZ, RZ, R9 ;  /* 0x000000ffff077224 */ /* 0x000fe200078e0009 */
[----:B------:R-:W-:Y:S01]  /*58e0*/  F2FP.BF16.F32.PACK_AB R141, R34, R141 ;  /* 0x0000008d228d723e */ /* 0x000fe200000010ff */
[----:B------:R-:W-:Y:S01]  /*58f0*/  FADD.FTZ R3, R35, R4 ;  /* 0x0000000423037221 */ /* 0x000fe20000010000 */
[----:B------:R-:W-:Y:S01]  /*5900*/  F2FP.BF16.F32.PACK_AB R143, R38, R143 ;  /* 0x0000008f268f723e */ /* 0x000fe200000010ff */
[----:B------:R-:W2:Y:S01]  /*5910*/  MUFU.EX2 R57, R57 ;  /* 0x0000003900397308 */ /* 0x000ea20000000800 */
[----:B------:R-:W-:Y:S01]  /*5920*/  F2FP.BF16.F32.PACK_AB R137, R40, R33 ;  /* 0x000000212889723e */ /* 0x000fe200000010ff */
[C---:B-1----:R-:W-:Y:S01]  /*5930*/  FADD.FTZ R4, R42.reuse, R3 ;  /* 0x000000032a047221 */ /* 0x042fe20000010000 */
[----:B------:R-:W-:-:S03]  /*5940*/  F2FP.BF16.F32.PACK_AB R139, R42, R35 ;  /* 0x000000232a8b723e */ /* 0x000fc600000010ff */
[----:B---3--:R-:W-:Y:S02]  /*5950*/  FADD.FTZ R3, R133, R4 ;  /* 0x0000000485037221 */ /* 0x008fe40000010000 */
[----:B------:R-:W1:Y:S01]  /*5960*/  MUFU.EX2 R135, R135 ;  /* 0x0000008700877308 */ /* 0x000e620000000800 */
[C---:B----4-:R-:W-:Y:S01]  /*5970*/  F2FP.BF16.F32.PACK_AB R133, R44.reuse, R133 ;  /* 0x000000852c85723e */ /* 0x050fe200000010ff */
[----:B------:R-:W-:-:S06]  /*5980*/  FADD.FTZ R4, R44, R3 ;  /* 0x000000032c047221 */ /* 0x000fcc0000010000 */
[----:B------:R-:W3:Y:S01]  /*5990*/  MUFU.EX2 R8, R8 ;  /* 0x0000000800087308 */ /* 0x000ee20000000800 */
[C---:B--2---:R-:W-:Y:S01]  /*59a0*/  FADD.FTZ R37, R57.reuse, R52 ;  /* 0x0000003439257221 */ /* 0x044fe20000010000 */
[----:B------:R-:W-:-:S06]  /*59b0*/  F2FP.BF16.F32.PACK_AB R134, R57, R134 ;  /* 0x000000863986723e */ /* 0x000fcc00000010ff */
[----:B------:R-:W2:Y:S01]  /*59c0*/  MUFU.EX2 R61, R61 ;  /* 0x0000003d003d7308 */ /* 0x000ea20000000800 */
[----:B-1----:R-:W-:-:S07]  /*59d0*/  FADD.FTZ R3, R135, R4 ;  /* 0x0000000487037221 */ /* 0x002fce0000010000 */
[----:B------:R-:W1:Y:S01]  /*59e0*/  MUFU.EX2 R46, R46 ;  /* 0x0000002e002e7308 */ /* 0x000e620000000800 */
[----:B---3--:R-:W-:-:S07]  /*59f0*/  FADD.FTZ R52, R8, R37 ;  /* 0x0000002508347221 */ /* 0x008fce0000010000 */
[----:B------:R-:W3:Y:S01]  /*5a00*/  MUFU.EX2 R129, R129 ;  /* 0x0000008100817308 */ /* 0x000ee20000000800 */
[C---:B--2---:R-:W-:Y:S01]  /*5a10*/  F2FP.BF16.F32.PACK_AB R128, R61.reuse, R8 ;  /* 0x000000083d80723e */ /* 0x044fe200000010ff */
[----:B------:R-:W-:-:S06]  /*5a20*/  FADD.FTZ R37, R61, R52 ;  /* 0x000000343d257221 */ /* 0x000fcc0000010000 */
[----:B------:R-:W2:Y:S01]  /*5a30*/  MUFU.EX2 R48, R48 ;  /* 0x0000003000307308 */ /* 0x000ea20000000800 */
[C---:B-1----:R-:W-:Y:S01]  /*5a40*/  FADD.FTZ R8, R46.reuse, R3 ;  /* 0x000000032e087221 */ /* 0x042fe20000010000 */
[----:B------:R-:W-:-:S06]  /*5a50*/  F2FP.BF16.F32.PACK_AB R135, R46, R135 ;  /* 0x000000872e87723e */ /* 0x000fcc00000010ff */
[----:B------:R-:W1:Y:S01]  /*5a60*/  MUFU.EX2 R12, R12 ;  /* 0x0000000c000c7308 */ /* 0x000e620000000800 */
[----:B---3--:R-:W-:-:S07]  /*5a70*/  FADD.FTZ R3, R129, R8 ;  /* 0x0000000881037221 */ /* 0x008fce0000010000 */
        /* <DEDUP_REMOVED lines=8> */
[C---:B--2---:R-:W-:Y:S01]  /*5b00*/  FADD.FTZ R11, R65.reuse, R52 ;  /* 0x00000034410b7221 */ /* 0x044fe20000010000 */
[----:B------:R-:W-:-:S06]  /*5b10*/  F2FP.BF16.F32.PACK_AB R130, R65, R12 ;  /* 0x0000000c4182723e */ /* 0x000fcc00000010ff */
[----:B------:R-:W2:Y:S01]  /*5b20*/  MUFU.EX2 R125, R125 ;  /* 0x0000007d007d7308 */ /* 0x000ea20000000800 */
[C---:B-1----:R-:W-:Y:S01]  /*5b30*/  FADD.FTZ R8, R50.reuse, R3 ;  /* 0x0000000332087221 */ /* 0x042fe20000010000 */
[----:B------:R-:W-:-:S06]  /*5b40*/  F2FP.BF16.F32.PACK_AB R131, R50, R131 ;  /* 0x000000833283723e */ /* 0x000fcc00000010ff */
[----:B------:R-:W1:Y:S01]  /*5b50*/  MUFU.EX2 R69, R69 ;  /* 0x0000004500457308 */ /* 0x000e620000000800 */
[----:B---3--:R-:W-:-:S07]  /*5b60*/  FADD.FTZ R52, R14, R11 ;  /* 0x0000000b0e347221 */ /* 0x008fce0000010000 */
[----:B------:R-:W3:Y:S01]  /*5b70*/  MUFU.EX2 R36, R75 ;  /* 0x0000004b00247308 */ /* 0x000ee20000000800 */
[----:B--2---:R-:W-:-:S07]  /*5b80*/  FADD.FTZ R3, R125, R8 ;  /* 0x000000087d037221 */ /* 0x004fce0000010000 */
[----:B------:R-:W2:Y:S01]  /*5b90*/  MUFU.EX2 R20, R20 ;  /* 0x0000001400147308 */ /* 0x000ea20000000800 */
[C---:B-1----:R-:W-:Y:S01]  /*5ba0*/  FADD.FTZ R11, R69.reuse, R52 ;  /* 0x00000034450b7221 */ /* 0x042fe20000010000 */
[----:B------:R-:W-:-:S06]  /*5bb0*/  F2FP.BF16.F32.PACK_AB R124, R69, R14 ;  /* 0x0000000e457c723e */ /* 0x000fcc00000010ff */
[----:B------:R-:W1:Y:S01]  /*5bc0*/  MUFU.EX2 R127, R127 ;  /* 0x0000007f007f7308 */ /* 0x000e620000000800 */
[C---:B---3--:R-:W-:Y:S01]  /*5bd0*/  FADD.FTZ R8, R36.reuse, R3 ;  /* 0x0000000324087221 */ /* 0x048fe20000010000 */
[----:B------:R-:W-:-:S06]  /*5be0*/  F2FP.BF16.F32.PACK_AB R125, R36, R125 ;  /* 0x0000007d247d723e */ /* 0x000fcc00000010ff */
[----:B------:R-:W3:Y:S01]  /*5bf0*/  MUFU.EX2 R73, R73 ;  /* 0x0000004900497308 */ /* 0x000ee20000000800 */
[----:B--2---:R-:W-:-:S07]  /*5c00*/  FADD.FTZ R52, R20, R11 ;  /* 0x0000000b14347221 */ /* 0x004fce0000010000 */
[----:B------:R-:W2:Y:S01]  /*5c10*/  MUFU.EX2 R79, R79 ;  /* 0x0000004f004f7308 */ /* 0x000ea20000000800 */
[----:B-1----:R-:W-:-:S07]  /*5c20*/  FADD.FTZ R8, R127, R8 ;  /* 0x000000087f087221 */ /* 0x002fce0000010000 */
[----:B------:R-:W1:Y:S01]  /*5c30*/  MUFU.EX2 R24, R24 ;  /* 0x0000001800187308 */ /* 0x000e620000000800 */
[C---:B---3--:R-:W-:Y:S01]  /*5c40*/  FADD.FTZ R11, R73.reuse, R52 ;  /* 0x00000034490b7221 */ /* 0x048fe20000010000 */
[----:B------:R-:W-:-:S06]  /*5c50*/  F2FP.BF16.F32.PACK_AB R126, R73, R20 ;  /* 0x00000014497e723e */ /* 0x000fcc00000010ff */
        /* <DEDUP_REMOVED lines=10> */
[----:B------:R2:W4:Y:S01]  /*5d00*/  MUFU.EX2 R123, R151 ;  /* 0x00000097007b7308 */ /* 0x0005220000000800 */
[C---:B-1----:R-:W-:Y:S01]  /*5d10*/  FADD.FTZ R8, R83.reuse, R8 ;  /* 0x0000000853087221 */ /* 0x042fe20000010000 */
[----:B------:R-:W-:-:S06]  /*5d20*/  F2FP.BF16.F32.PACK_AB R121, R83, R121 ;  /* 0x000000795379723e */ /* 0x000fcc00000010ff */
[----:B------:R-:W1:Y:S01]  /*5d30*/  MUFU.EX2 R87, R87 ;  /* 0x0000005700577308 */ /* 0x000e620000000800 */
[----:B---3--:R-:W-:Y:S01]  /*5d40*/  FADD.FTZ R4, R28, R11 ;  /* 0x0000000b1c047221 */ /* 0x008fe20000010000 */
[C---:B------:R-:W-:Y:S02]  /*5d50*/  F2FP.BF16.F32.PACK_AB R122, R81.reuse, R28 ;  /* 0x0000001c517a723e */ /* 0x040fe400000010ff */
[----:B--2---:R-:W-:Y:S01]  /*5d60*/  F2FP.BF16.F32.PACK_AB R151, R26, R13 ;  /* 0x0000000d1a97723e */ /* 0x004fe200000010ff */
[----:B------:R-:W-:Y:S01]  /*5d70*/  FADD.FTZ R4, R81, R4 ;  /* 0x0000000451047221 */ /* 0x000fe20000010000 */
[----:B----4-:R-:W-:-:S04]  /*5d80*/  FADD.FTZ R8, R123, R8 ;  /* 0x000000087b087221 */ /* 0x010fc80000010000 */
[C---:B-1----:R-:W-:Y:S01]  /*5d90*/  FADD.FTZ R3, R87.reuse, R8 ;  /* 0x0000000857037221 */ /* 0x042fe20000010000 */
[----:B------:R-:W-:Y:S01]  /*5da0*/  F2FP.BF16.F32.PACK_AB R123, R87, R123 ;  /* 0x0000007b577b723e */ /* 0x000fe200000010ff */
[----:B------:R-:W-:Y:S06]  /*5db0*/  @P2 BRA `(.L_x_1577) ;  /* 0xffffffd8009c2947 */ /* 0x000fec000383ffff */
.L_x_1568:
[----:B------:R-:W-:-:S13]  /*5dc0*/  ISETP.LE.AND P2, PT, RZ, UR28, PT ;  /* 0x0000001cff007c0c */ /* 0x000fda000bf43270 */
[----:B------:R-:W-:Y:S05]  /*5dd0*/  @!P2 BRA `(.L_x_1578) ;  /* 0x0000001c002ca947 */ /* 0x000fea0003800000 */
[----:B------:R-:W-:Y:S01]  /*5de0*/  IMAD.MOV.U32 R6, RZ, RZ, R9 ;  /* 0x000000ffff067224 */ /* 0x000fe200078e0009 */
[----:B------:R-:W-:Y:S01]  /*5df0*/  UMOV UR22, UR37 ;  /* 0x0000002500167c82 */ /* 0x000fe20008000000 */
[----:B------:R-:W-:Y:S01]  /*5e00*/  IMAD.MOV.U32 R7, RZ, RZ, R5 ;  /* 0x000000ffff077224 */ /* 0x000fe200078e0005 */
[----:B------:R-:W-:-:S06]  /*5e10*/  UMOV UR21, UR36 ;  /* 0x0000002400157c82 */ /* 0x000fcc0008000000 */
.L_x_1587:
        /* <DEDUP_REMOVED lines=9> */
.L_x_1580:
[----:B------:R-:W-:Y:S01]  /*5eb0*/  ULEA UR6, UR36, UR40, 0x3 ;  /* 0x0000002824067291 */ /* 0x000fe2000f8e183f */
[----:B------:R-:W-:-:S05]  /*5ec0*/  IMAD.U32 R0, RZ, RZ, UR37 ;  /* 0x00000025ff007e24 */ /* 0x000fca000f8e00ff */
[----:B------:R-:W-:-:S04]  /*5ed0*/  SHF.L.U32 R0, R0, 0x1f, RZ ;  /* 0x0000001f00007819 */ /* 0x000fc800000006ff */
[----:B------:R1:W2:Y:S01]  /*5ee0*/  SYNCS.PHASECHK.TRANS64.TRYWAIT P3, [UR6+0x16830], R0 ;  /* 0x01683000ff0075a7 */ /* 0x0002a20008060146 */
[----:B------:R-:W-:Y:S05]  /*5ef0*/  @!P0 BRA `(.L_x_1581) ;  /* 0x0000000000048947 */ /* 0x000fea0003800000 */
[----:B------:R-:W-:Y:S01]  /*5f00*/  BPT.TRAP 0x1 ;  /* 0x000000040000795c */ /* 0x000fe20000300000 */
.L_x_1581:
[----:B--2---:R-:W-:Y:S05]  /*5f10*/  @P3 BRA `(.L_x_1579) ;  /* 0x0000000000083947 */ /* 0x004fea0003800000 */
[----:B------:R-:W2:Y:S02]  /*5f20*/  SYNCS.PHASECHK.TRANS64.TRYWAIT P3, [UR6+0x16830], R0 ;  /* 0x01683000ff0075a7 */ /* 0x000ea40008060146 */
[----:B--2---:R-:W-:Y:S05]  /*5f30*/  @!P3 BRA `(.L_x_1582) ;  /* 0x0000005c0018b947 */ /* 0x004fea0003800000 */
.L_x_1579:
        /* <DEDUP_REMOVED lines=25> */
.L_x_1584:
[----:B------:R-:W-:Y:S01]  /*60d0*/  ULEA UR6, UR21, UR40, 0x3 ;  /* 0x0000002815067291 */ /* 0x000fe2000f8e183f */
[----:B------:R-:W-:-:S05]  /*60e0*/  IMAD.U32 R0, RZ, RZ, UR22 ;  /* 0x00000016ff007e24 */ /* 0x000fca000f8e00ff */
[----:B------:R-:W-:-:S04]  /*60f0*/  SHF.L.U32 R0, R0, 0x1f, RZ ;  /* 0x0000001f00007819 */ /* 0x000fc800000006ff */
[----:B------:R1:W2:Y:S01]  /*6100*/  SYNCS.PHASECHK.TRANS64.TRYWAIT P2, [UR6+0x16850], R0 ;  /* 0x01685000ff0075a7 */ /* 0x0002a20008040146 */
[----:B------:R-:W-:Y:S05]  /*6110*/  @!P0 BRA `(.L_x_1585) ;  /* 0x0000000000048947 */ /* 0x000fea0003800000 */
[----:B------:R-:W-:Y:S01]  /*6120*/  BPT.TRAP 0x1 ;  /* 0x000000040000795c */ /* 0x000fe20000300000 */
.L_x_1585:
[----:B--2---:R-:W-:Y:S05]  /*6130*/  @P2 BRA `(.L_x_1583) ;  /* 0x0000000000082947 */ /* 0x004fea0003800000 */
[----:B------:R-:W2:Y:S02]  /*6140*/  SYNCS.PHASECHK.TRANS64.TRYWAIT P2, [UR6+0x16850], R0 ;  /* 0x01685000ff0075a7 */ /* 0x000ea40008040146 */
[----:B--2---:R-:W-:Y:S05]  /*6150*/  @!P2 BRA `(.L_x_1586) ;  /* 0x0000005800a8a947 */ /* 0x004fea0003800000 */
.L_x_1583:
[----:B------:R-:W-:Y:S01]  /*6160*/  UIADD3 UR6, UR40, 0x400, URZ ;  /* 0x0000040028067890 */ /* 0x000fe2000fffe03f */
[----:B------:R-:W-:Y:S01]  /*6170*/  WARPGROUP.ARRIVE ;  /* 0x00000000000079c5 */ /* 0x000fe20000000000 */
[----:B------:R-:W-:Y:S01]  /*6180*/  UMOV UR7, 0x40000040 ;  /* 0x4000004000077882 */ /* 0x000fe20000000000 */
[----:B-12---:R-:W-:Y:S01]  /*6190*/  FMNMX.FTZ R0, R24, R7, !PT ;  /* 0x0000000718007209 */ /* 0x006fe20007810000 */
[----:B------:R-:W-:Y:S01]  /*61a0*/  USHF.R.U32.HI UR6, URZ, 0x4, UR6 ;  /* 0x000000043f067899 */ /* 0x000fe20008011606 */
[----:B------:R-:W-:Y:S01]  /*61b0*/  ISETP.GE.U32.AND P2, PT, R2, 0x180, PT ;  /* 0x000001800200780c */ /* 0x000fe20003f46070 */
[----:B------:R-:W-:Y:S01]  /*61c0*/  UMOV UR11, 0x40000040 ;  /* 0x40000040000b7882 */ /* 0x000fe20000000000 */
[----:B------:R-:W-:Y:S01]  /*61d0*/  FMNMX.FTZ R5, R25, R0, !PT ;  /* 0x0000000019057209 */ /* 0x000fe20007810000 */
[----:B------:R-:W-:Y:S01]  /*61e0*/  ULOP3.LUT UR6, UR6, 0x3fff, URZ, 0xc0, !UPT ;  /* 0x00003fff06067892 */ /* 0x000fe2000f8ec03f */
[----:B------:R-:W-:Y:S02]  /*61f0*/  UMOV UR22, UR37 ;  /* 0x0000002500167c82 */ /* 0x000fe40008000000 */
        /* <DEDUP_REMOVED lines=39> */
[----:B------:R-:W-:Y:S02]  /*6470*/  FMNMX.FTZ R8, R85, R0, !PT ;  /* 0x0000000055087209 */ /* 0x000fe40007810000 */
[----:B------:R-:W1:Y:S03]  /*6480*/  LDC R0, c[0x0][0x988] ;  /* 0x00026200ff007b82 */ /* 0x000e660000000800 */
[----:B------:R-:W2:Y:S02]  /*6490*/  SHFL.BFLY PT, R5, R8, 0x2, 0x1f ;  /* 0x0c401f0008057f89 */ /* 0x000ea400000e0000 */
[----:B--2---:R-:W-:Y:S02]  /*64a0*/  FMNMX.FTZ R9, R8, R5, !PT ;  /* 0x0000000508097209 */ /* 0x004fe40007810000 */
[----:B------:R-:W-:-:S03]  /*64b0*/  FMNMX.FTZ R8, R26, R6, !PT ;  /* 0x000000061a087209 */ /* 0x000fc60007810000 */
[----:B------:R-:W2:Y:S01]  /*64c0*/  SHFL.BFLY PT, R10, R9, 0x1, 0x1f ;  /* 0x0c201f00090a7f89 */ /* 0x000ea200000e0000 */
[----:B------:R-:W-:Y:S02]  /*64d0*/  WARPGROUP.DEPBAR.LE gsb0, 0x0 ;  /* 0x00008000000079c5 */ /* 0x000fe40000010000 */
[----:B------:R-:W-:Y:S01]  /*64e0*/  WARPGROUP.ARRIVE ;  /* 0x00000000000079c5 */ /* 0x000fe20000000000 */
[----:B--2---:R-:W-:Y:S02]  /*64f0*/  FMNMX.FTZ R5, R9, R10, !PT ;  /* 0x0000000a09057209 */ /* 0x004fe40007810000 */
[----:B------:R-:W-:-:S03]  /*6500*/  FMNMX.FTZ R9, R27, R8, !PT ;  /* 0x000000081b097209 */ /* 0x000fc60007810000 */
[----:B------:R-:W-:Y:S01]  /*6510*/  HGMMA.64x64x16.F32.BF16 R88, R140, gdesc[UR4].tnspB, R88, gsb0 ;  /* 0x40e000048c587df0 */ /* 0x000fe20008001858 */
[----:B------:R-:W-:Y:S01]  /*6520*/  UIADD3 UR6, UR10, 0x180, URZ ;  /* 0x000001800a067890 */ /* 0x000fe2000fffe03f */
[----:B------:R-:W-:Y:S01]  /*6530*/  FMNMX.FTZ R8, R30, R9, !PT ;  /* 0x000000091e087209 */ /* 0x000fe20007810000 */
[----:B------:R-:W-:Y:S01]  /*6540*/  UMOV UR7, 0x40000040 ;  /* 0x4000004000077882 */ /* 0x000fe20000000000 */
[C---:B-1----:R-:W-:Y:S01]  /*6550*/  FMUL.FTZ R11, R5.reuse, R0 ;  /* 0x00000000050b7220 */ /* 0x042fe20000410000 */
[----:B------:R-:W-:Y:S01]  /*6560*/  FADD.FTZ R7, -R5, R7 ;  /* 0x0000000705077221 */ /* 0x000fe20000010100 */
[----:B------:R-:W-:Y:S02]  /*6570*/  FMNMX.FTZ R9, R31, R8, !PT ;  /* 0x000000081f097209 */ /* 0x000fe40007810000 */
[-CC-:B------:R-:W-:Y:S01]  /*6580*/  FFMA.FTZ R148, R24, R0.reuse, -R11.reuse ;  /* 0x0000000018947223 */ /* 0x180fe2000001080b */
[-CC-:B------:R-:W-:Y:S01]  /*6590*/  FFMA.FTZ R21, R37, R0.reuse, -R11.reuse ;  /* 0x0000000025157223 */ /* 0x180fe2000001080b */
[----:B------:R-:W-:Y:S01]  /*65a0*/  FMNMX.FTZ R8, R34, R9, !PT ;  /* 0x0000000922087209 */ /* 0x000fe20007810000 */
[-CC-:B------:R-:W-:Y:S01]  /*65b0*/  FFMA.FTZ R37, R53, R0.reuse, -R11.reuse ;  /* 0x0000000035257223 */ /* 0x180fe2000001080b */
[-CC-:B------:R-:W-:Y:S01]  /*65c0*/  FFMA.FTZ R53, R69, R0.reuse, -R11.reuse ;  /* 0x0000000045357223 */ /* 0x180fe2000001080b */
[----:B------:R-:W-:Y:S01]  /*65d0*/  FMUL.FTZ R7, R7, R0 ;  /* 0x0000000007077220 */ /* 0x000fe20000410000 */
[----:B------:R-:W-:Y:S01]  /*65e0*/  FMNMX.FTZ R9, R35, R8, !PT ;  /* 0x0000000823097209 */ /* 0x000fe20007810000 */
[-CC-:B------:R-:W-:Y:S01]  /*65f0*/  FFMA.FTZ R13, R25, R0.reuse, -R11.reuse ;  /* 0x00000000190d7223 */ /* 0x180fe2000001080b */
[----:B------:R-:W-:Y:S01]  /*6600*/  MUFU.EX2 R148, R148 ;  /* 0x0000009400947308 */ /* 0x000fe20000000800 */
[-CC-:B------:R-:W-:Y:S01]  /*6610*/  FFMA.FTZ R150, R28, R0.reuse, -R11.reuse ;  /* 0x000000001c967223 */ /* 0x180fe2000001080b */
[----:B------:R-:W-:Y:S01]  /*6620*/  FMNMX.FTZ R8, R38, R9, !PT ;  /* 0x0000000926087209 */ /* 0x000fe20007810000 */
[-CC-:B------:R-:W-:Y:S01]  /*6630*/  FFMA.FTZ R15, R29, R0.reuse, -R11.reuse ;  /* 0x000000001d0f7223 */ /* 0x180fe2000001080b */
[-CC-:B------:R-:W-:Y:S01]  /*6640*/  FFMA.FTZ R144, R32, R0.reuse, -R11.reuse ;  /* 0x0000000020907223 */ /* 0x180fe2000001080b */
[--C-:B------:R-:W-:Y:S01]  /*6650*/  FFMA.FTZ R19, R33, R0, -R11.reuse ;  /* 0x0000000021137223 */ /* 0x100fe2000001080b */
[----:B------:R-:W-:Y:S01]  /*6660*/  FMNMX.FTZ R9, R39, R8, !PT ;  /* 0x0000000827097209 */ /* 0x000fe20007810000 */
[-CC-:B------:R-:W-:Y:S01]  /*6670*/  FFMA.FTZ R146, R36, R0.reuse, -R11.reuse ;  /* 0x0000000024927223 */ /* 0x180fe2000001080b */
[----:B------:R-:W1:Y:S01]  /*6680*/  MUFU.EX2 R7, R7 ;  /* 0x0000000700077308 */ /* 0x000e620000000800 */
[-CC-:B------:R-:W-:Y:S01]  /*6690*/  FFMA.FTZ R25, R41, R0.reuse, -R11.reuse ;  /* 0x0000000029197223 */ /* 0x180fe2000001080b */
[----:B------:R-:W-:Y:S01]  /*66a0*/  FMNMX.FTZ R8, R42, R9, !PT ;  /* 0x000000092a087209 */ /* 0x000fe20007810000 */
[-CC-:B------:R-:W-:Y:S01]  /*66b0*/  FFMA.FTZ R33, R45, R0.reuse, -R11.reuse ;  /* 0x000000002d217223 */ /* 0x180fe2000001080b */
[-CC-:B------:R-:W-:Y:S01]  /*66c0*/  FFMA.FTZ R29, R49, R0.reuse, -R11.reuse ;  /* 0x00000000311d7223 */ /* 0x180fe2000001080b */
[--C-:B------:R-:W-:Y:S01]  /*66d0*/  FFMA.FTZ R49, R57, R0, -R11.reuse ;  /* 0x0000000039317223 */ /* 0x100fe2000001080b */
[----:B------:R-:W-:Y:S01]  /*66e0*/  FMNMX.FTZ R9, R43, R8, !PT ;  /* 0x000000082b097209 */ /* 0x000fe20007810000 */
[-CC-:B------:R-:W-:Y:S01]  /*66f0*/  FFMA.FTZ R41, R61, R0.reuse, -R11.reuse ;  /* 0x000000003d297223 */ /* 0x180fe2000001080b */
[----:B------:R-:W2:Y:S01]  /*6700*/  MUFU.EX2 R13, R13 ;  /* 0x0000000d000d7308 */ /* 0x000ea20000000800 */
[-CC-:B------:R-:W-:Y:S01]  /*6710*/  FFMA.FTZ R45, R65, R0.reuse, -R11.reuse ;  /* 0x00000000412d7223 */ /* 0x180fe2000001080b */
[----:B------:R-:W-:Y:S01]  /*6720*/  FMNMX.FTZ R8, R46, R9, !PT ;  /* 0x000000092e087209 */ /* 0x000fe20007810000 */
[-CC-:B------:R-:W-:Y:S01]  /*6730*/  FFMA.FTZ R10, R68, R0.reuse, -R11.reuse ;  /* 0x00000000440a7223 */ /* 0x180fe2000001080b */
[-CC-:B------:R-:W-:Y:S01]  /*6740*/  FFMA.FTZ R12, R72, R0.reuse, -R11.reuse ;  /* 0x00000000480c7223 */ /* 0x180fe2000001080b */
[--C-:B------:R-:W-:Y:S01]  /*6750*/  FFMA.FTZ R57, R73, R0, -R11.reuse ;  /* 0x0000000049397223 */ /* 0x100fe2000001080b */
[----:B------:R-:W-:Y:S01]  /*6760*/  FMNMX.FTZ R9, R47, R8, !PT ;  /* 0x000000082f097209 */ /* 0x000fe20007810000 */
[--C-:B------:R-:W-:Y:S01]  /*6770*/  FFMA.FTZ R61, R77, R0, -R11.reuse ;  /* 0x000000004d3d7223 */ /* 0x100fe2000001080b */
[----:B------:R-:W3:Y:S01]  /*6780*/  MUFU.EX2 R150, R150 ;  /* 0x0000009600967308 */ /* 0x000ee20000000800 */
[----:B-1----:R-:W-:Y:S01]  /*6790*/  FFMA.FTZ R4, R7, R4, R148 ;  /* 0x0000000407047223 */ /* 0x002fe20000010094 */
[----:B------:R-:W-:Y:S01]  /*67a0*/  FMNMX.FTZ R8, R50, R9, !PT ;  /* 0x0000000932087209 */ /* 0x000fe20007810000 */
[-CC-:B------:R-:W-:Y:S01]  /*67b0*/  FFMA.FTZ R20, R80, R0.reuse, -R11.reuse ;  /* 0x0000000050147223 */ /* 0x180fe2000001080b */
[-CC-:B------:R-:W-:Y:S01]  /*67c0*/  FFMA.FTZ R65, R81, R0.reuse, -R11.reuse ;  /* 0x0000000051417223 */ /* 0x180fe2000001080b */
[----:B------:R-:W-:Y:S01]  /*67d0*/  FFMA.FTZ R84, R84, R0, -R11 ;  /* 0x0000000054547223 */ /* 0x000fe2000001080b */
[----:B------:R-:W-:-:S02]  /*67e0*/  FMNMX.FTZ R9, R51, R8, !PT ;  /* 0x0000000833097209 */ /* 0x000fc40007810000 */
[----:B------:R-:W-:Y:S01]  /*67f0*/  MUFU.EX2 R15, R15 ;  /* 0x0000000f000f7308 */ /* 0x000fe20000000800 */
[----:B--2---:R-:W-:Y:S02]  /*6800*/  F2FP.BF16.F32.PACK_AB R148, R13, R148 ;  /* 0x000000940d94723e */ /* 0x004fe400000010ff */
        /* <DEDUP_REMOVED lines=9> */
[----:B------:R-:W-:Y:S01]  /*68a0*/  FMNMX.FTZ R8, R66, R9, !PT ;  /* 0x0000000942087209 */ /* 0x000fe20007810000 */
[----:B------:R-:W-:Y:S02]  /*68b0*/  WARPGROUP.DEPBAR.LE gsb0, 0x0 ;  /* 0x00008000000079c5 */ /* 0x000fe40000010000 */
[----:B------:R-:W-:Y:S01]  /*68c0*/  WARPGROUP.ARRIVE ;  /* 0x00000000000079c5 */ /* 0x000fe20000000000 */
[----:B------:R-:W-:Y:S01]  /*68d0*/  FMNMX.FTZ R9, R67, R8, !PT ;  /* 0x0000000843097209 */ /* 0x000fe20007810000 */
[-CC-:B------:R-:W-:Y:S01]  /*68e0*/  FFMA.FTZ R142, R44, R0.reuse, -R11.reuse ;  /* 0x000000002c8e7223 */ /* 0x180fe2000001080b */
[----:B------:R-:W-:Y:S01]  /*68f0*/  FFMA.FTZ R140, R40, R0, -R11 ;  /* 0x00000000288c7223 */ /* 0x000fe2000001080b */
[----:B------:R-:W-:Y:S01]  /*6900*/  MUFU.EX2 R21, R21 ;  /* 0x0000001500157308 */ /* 0x000fe20000000800 */
[----:B------:R-:W-:Y:S01]  /*6910*/  FMNMX.FTZ R8, R70, R9, !PT ;  /* 0x0000000946087209 */ /* 0x000fe20007810000 */
[----:B------:R-:W-:Y:S01]  /*6920*/  HGMMA.64x64x16.F32.BF16 R88, R136, gdesc[UR4].tnspB, R88, gsb0 ;  /* 0x40e0000488587df0 */ /* 0x000fe20008001858 */
[----:B------:R-:W-:Y:S01]  /*6930*/  UIADD3 UR6, UR10, 0x200, URZ ;  /* 0x000002000a067890 */ /* 0x000fe2000fffe03f */
[----:B------:R-:W-:Y:S01]  /*6940*/  UMOV UR7, 0x40000040 ;  /* 0x4000004000077882 */ /* 0x000fe20000000000 */
        /* <DEDUP_REMOVED lines=12> */
[----:B------:R-:W-:Y:S01]  /*6a10*/  FMNMX.FTZ R9, R87, R8, !PT ;  /* 0x0000000857097209 */ /* 0x000fe20007810000 */
[--C-:B------:R-:W-:Y:S02]  /*6a20*/  FFMA.FTZ R8, R64, R0, -R11.reuse ;  /* 0x0000000040087223 */ /* 0x100fe4000001080b */
[----:B------:R-:W-:Y:S02]  /*6a30*/  MUFU.EX2 R29, R29 ;  /* 0x0000001d001d7308 */ /* 0x000fe40000000800 */
[----:B------:R-:W1:Y:S06]  /*6a40*/  SHFL.BFLY PT, R14, R9, 0x2, 0x1f ;  /* 0x0c401f00090e7f89 */ /* 0x000e6c00000e0000 */
[----:B------:R-:W-:Y:S08]  /*6a50*/  MUFU.EX2 R37, R37 ;  /* 0x0000002500257308 */ /* 0x000ff00000000800 */
[----:B------:R-:W-:Y:S08]  /*6a60*/  MUFU.EX2 R49, R49 ;  /* 0x0000003100317308 */ /* 0x000ff00000000800 */
[----:B------:R-:W-:Y:S01]  /*6a70*/  MUFU.EX2 R41, R41 ;  /* 0x0000002900297308 */ /* 0x000fe20000000800 */
[----:B-1----:R-:W-:Y:S01]  /*6a80*/  FMNMX.FTZ R24, R9, R14, !PT ;  /* 0x0000000e09187209 */ /* 0x002fe20007810000 */
[----:B------:R-:W-:-:S04]  /*6a90*/  FFMA.FTZ R14, R76, R0, -R11 ;  /* 0x000000004c0e7223 */ /* 0x000fc8000001080b */
[----:B------:R-:W1:Y:S02]  /*6aa0*/  SHFL.BFLY PT, R9, R24, 0x1, 0x1f ;  /* 0x0c201f0018097f89 */ /* 0x000e6400000e0000 */
[----:B------:R-:W-:Y:S01]  /*6ab0*/  MUFU.EX2 R8, R8 ;  /* 0x0000000800087308 */ /* 0x000fe20000000800 */
[----:B------:R-:W-:Y:S02]  /*6ac0*/  WARPGROUP.DEPBAR.LE gsb0, 0x0 ;  /* 0x00008000000079c5 */ /* 0x000fe40000010000 */
[----:B------:R-:W-:Y:S01]  /*6ad0*/  WARPGROUP.ARRIVE ;  /* 0x00000000000079c5 */ /* 0x000fe20000000000 */
[-CC-:B------:R-:W-:Y:S01]  /*6ae0*/  FFMA.FTZ R136, R48, R0.reuse, -R11.reuse ;  /* 0x0000000030887223 */ /* 0x180fe2000001080b */
[----:B------:R-:W-:-:S03]  /*6af0*/  FFMA.FTZ R138, R52, R0, -R11 ;  /* 0x00000000348a7223 */ /* 0x000fc6000001080b */
[----:B------:R-:W-:Y:S01]  /*6b00*/  MUFU.EX2 R45, R45 ;  /* 0x0000002d002d7308 */ /* 0x000fe20000000800 */
[----:B------:R-:W-:Y:S01]  /*6b10*/  HGMMA.64x64x16.F32.BF16 R88, R132, gdesc[UR4].tnspB, R88, gsb0 ;  /* 0x40e0000484587df0 */ /* 0x000fe20008001858 */
[----:B------:R-:W-:Y:S01]  /*6b20*/  UIADD3 UR6, UR10, 0x280, URZ ;  /* 0x000002800a067890 */ /* 0x000fe2000fffe03f */
[----:B------:R-:W-:-:S05]  /*6b30*/  UMOV UR7, 0x40000040 ;  /* 0x4000004000077882 */ /* 0x000fca0000000000 */
[----:B------:R-:W-:Y:S01]  /*6b40*/  MUFU.EX2 R136, R136 ;  /* 0x0000008800887308 */ /* 0x000fe20000000800 */
[----:B-1----:R-:W-:-:S05]  /*6b50*/  FMNMX.FTZ R9, R24, R9, !PT ;  /* 0x0000000918097209 */ /* 0x002fca0007810000 */
[----:B------:R-:W-:Y:S02]  /*6b60*/  FADD.FTZ R69, -R9, R6 ;  /* 0x0000000609457221 */ /* 0x000fe40000010100 */
[----:B------:R-:W-:Y:S02]  /*6b70*/  MUFU.EX2 R138, R138 ;  /* 0x0000008a008a7308 */ /* 0x000fe40000000800 */
[-C--:B------:R-:W-:Y:S01]  /*6b80*/  FMUL.FTZ R6, R69, R0.reuse ;  /* 0x0000000045067220 */ /* 0x080fe20000410000 */
[----:B------:R-:W-:-:S04]  /*6b90*/  FMUL.FTZ R69, R9, R0 ;  /* 0x0000000009457220 */ /* 0x000fc80000410000 */
[-CC-:B------:R-:W-:Y:S01]  /*6ba0*/  FFMA.FTZ R149, R26, R0.reuse, -R69.reuse ;  /* 0x000000001a957223 */ /* 0x180fe20000010845 */
[-CC-:B------:R-:W-:Y:S01]  /*6bb0*/  FFMA.FTZ R26, R27, R0.reuse, -R69.reuse ;  /* 0x000000001b1a7223 */ /* 0x180fe20000010845 */
[----:B------:R-:W-:Y:S01]  /*6bc0*/  MUFU.EX2 R6, R6 ;  /* 0x0000000600067308 */ /* 0x000fe20000000800 */
[-CC-:B------:R-:W-:Y:S01]  /*6bd0*/  FFMA.FTZ R151, R30, R0.reuse, -R69.reuse ;  /* 0x000000001e977223 */ /* 0x180fe20000010845 */
[-CC-:B------:R-:W-:Y:S01]  /*6be0*/  FFMA.FTZ R28, R31, R0.reuse, -R69.reuse ;  /* 0x000000001f1c7223 */ /* 0x180fe20000010845 */
[----:B------:R-:W-:Y:S02]  /*6bf0*/  IMAD.U32 R31, RZ, RZ, UR36 ;  /* 0x00000024ff1f7e24 */ /* 0x000fe4000f8e00ff */
[-CC-:B------:R-:W-:Y:S01]  /*6c00*/  FFMA.FTZ R145, R34, R0.reuse, -R69.reuse ;  /* 0x0000000022917223 */ /* 0x180fe20000010845 */
[-CC-:B------:R-:W-:Y:S01]  /*6c10*/  FFMA.FTZ R30, R35, R0.reuse, -R69.reuse ;  /* 0x00000000231e7223 */ /* 0x180fe20000010845 */
[----:B------:R-:W-:Y:S02]  /*6c20*/  VIADD R27, R16, 0x9 ;  /* 0x00000009101b7836 */ /* 0x000fe40000000000 */
[-CC-:B------:R-:W-:Y:S01]  /*6c30*/  FFMA.FTZ R147, R38, R0.reuse, -R69.reuse ;  /* 0x0000000026937223 */ /* 0x180fe20000010845 */
[----:B------:R-:W1:Y:S01]  /*6c40*/  MUFU.EX2 R149, R149 ;  /* 0x0000009500957308 */ /* 0x000e620000000800 */
[----:B------:R-:W-:Y:S01]  /*6c50*/  @!P1 LEA R31, R31, UR40, 0x3 ;  /* 0x000000281f1f9c11 */ /* 0x000fe2000f8e18ff */
[-CC-:B------:R-:W-:Y:S01]  /*6c60*/  FFMA.FTZ R32, R39, R0.reuse, -R69.reuse ;  /* 0x0000000027207223 */ /* 0x180fe20000010845 */
[-CC-:B------:R-:W-:Y:S01]  /*6c70*/  FFMA.FTZ R143, R46, R0.reuse, -R69.reuse ;  /* 0x000000002e8f7223 */ /* 0x180fe20000010845 */
[-CC-:B------:R-:W-:Y:S01]  /*6c80*/  FFMA.FTZ R141, R42, R0.reuse, -R69.reuse ;  /* 0x000000002a8d7223 */ /* 0x180fe20000010845 */
[-CC-:B------:R-:W-:Y:S01]  /*6c90*/  FFMA.FTZ R34, R43, R0.reuse, -R69.reuse ;  /* 0x000000002b227223 */ /* 0x180fe20000010845 */
[----:B------:R-:W-:Y:S01]  /*6ca0*/  @!P1 VIADD R35, R31, 0x16840 ;  /* 0x000168401f239836 */ /* 0x000fe20000000000 */
[----:B------:R-:W-:Y:S01]  /*6cb0*/  SEL R31, R27, 0x9, !P2 ;  /* 0x000000091b1f7807 */ /* 0x000fe20005000000 */
[----:B------:R-:W2:Y:S01]  /*6cc0*/  MUFU.EX2 R26, R26 ;  /* 0x0000001a001a7308 */ /* 0x000ea20000000800 */
[----:B------:R-:W-:Y:S01]  /*6cd0*/  FADD.FTZ R27, R13, R4 ;  /* 0x000000040d1b7221 */ /* 0x000fe20000010000 */
[-CC-:B------:R-:W-:Y:S01]  /*6ce0*/  FFMA.FTZ R36, R47, R0.reuse, -R69.reuse ;  /* 0x000000002f247223 */ /* 0x180fe20000010845 */
[-CC-:B------:R-:W-:Y:S01]  /*6cf0*/  FFMA.FTZ R137, R50, R0.reuse, -R69.reuse ;  /* 0x0000000032897223 */ /* 0x180fe20000010845 */
[-C--:B------:R-:W-:Y:S01]  /*6d00*/  FFMA.FTZ R38, R51, R0.reuse, -R69 ;  /* 0x0000000033267223 */ /* 0x080fe20000010845 */
[----:B---3--:R-:W-:Y:S01]  /*6d10*/  FADD.FTZ R46, R150, R27 ;  /* 0x0000001b962e7221 */ /* 0x008fe20000010000 */
[-CC-:B------:R-:W-:Y:S01]  /*6d20*/  FFMA.FTZ R139, R54, R0.reuse, -R69.reuse ;  /* 0x00000000368b7223 */ /* 0x180fe20000010845 */
[-C--:B------:R-:W-:Y:S01]  /*6d30*/  FFMA.FTZ R40, R55, R0.reuse, -R69 ;  /* 0x0000000037287223 */ /* 0x080fe20000010845 */
[----:B------:R-:W3:Y:S01]  /*6d40*/  MUFU.EX2 R151, R151 ;  /* 0x0000009700977308 */ /* 0x000ee20000000800 */
[----:B-1----:R-:W-:Y:S01]  /*6d50*/  FFMA.FTZ R3, R6, R3, R149 ;  /* 0x0000000306037223 */ /* 0x002fe20000010095 */
[----:B------:R-:W-:Y:S01]  /*6d60*/  FADD.FTZ R27, R15, R46 ;  /* 0x0000002e0f1b7221 */ /* 0x000fe20000010000 */
[-CC-:B------:R-:W-:Y:S01]  /*6d70*/  FFMA.FTZ R42, R59, R0.reuse, -R69.reuse ;  /* 0x000000003b2a7223 */ /* 0x180fe20000010845 */
[-CC-:B------:R-:W-:Y:S01]  /*6d80*/  FFMA.FTZ R4, R63, R0.reuse, -R69.reuse ;  /* 0x000000003f047223 */ /* 0x180fe20000010845 */
[-C--:B------:R-:W-:Y:S01]  /*6d90*/  FFMA.FTZ R75, R75, R0.reuse, -R69 ;  /* 0x000000004b4b7223 */ /* 0x080fe20000010845 */
[----:B------:R-:W-:Y:S01]  /*6da0*/  FADD.FTZ R46, R144, R27 ;  /* 0x0000001b902e7221 */ /* 0x000fe20000010000 */
[-C--:B------:R-:W-:Y:S01]  /*6db0*/  FFMA.FTZ R78, R78, R0.reuse, -R69 ;  /* 0x000000004e4e7223 */ /* 0x080fe20000010845 */
[----:B------:R-:W1:Y:S01]  /*6dc0*/  MUFU.EX2 R28, R28 ;  /* 0x0000001c001c7308 */ /* 0x000e620000000800 */
[C---:B--2---:R-:W-:Y:S01]  /*6dd0*/  FADD.FTZ R44, R26.reuse, R3 ;  /* 0x000000031a2c7221 */ /* 0x044fe20000010000 */
[----:B------:R-:W-:Y:S01]  /*6de0*/  FADD.FTZ R27, R19, R46 ;  /* 0x0000002e131b7221 */ /* 0x000fe20000010000 */
[----:B------:R-:W-:Y:S01]  /*6df0*/  F2FP.BF16.F32.PACK_AB R149, R26, R149 ;  /* 0x000000951a95723e */ /* 0x000fe200000010ff */
[-CC-:B------:R-:W-:Y:S01]  /*6e00*/  FFMA.FTZ R46, R71, R0.reuse, -R69.reuse ;  /* 0x00000000472e7223 */ /* 0x180fe20000010845 */
[-C--:B------:R-:W-:Y:S01]  /*6e10*/  FFMA.FTZ R79, R79, R0.reuse, -R69 ;  /* 0x000000004f4f7223 */ /* 0x080fe20000010845 */
[----:B------:R-:W-:Y:S01]  /*6e20*/  FADD.FTZ R50, R146, R27 ;  /* 0x0000001b92327221 */ /* 0x000fe20000010000 */
[-CC-:B------:R-:W-:Y:S01]  /*6e30*/  FFMA.FTZ R82, R82, R0.reuse, -R69.reuse ;  /* 0x0000000052527223 */ /* 0x180fe20000010845 */
[----:B------:R-:W2:Y:S01]  /*6e40*/  MUFU.EX2 R145, R145 ;  /* 0x0000009100917308 */ /* 0x000ea20000000800 */
[----:B---3--:R-:W-:Y:S01]  /*6e50*/  FADD.FTZ R3, R151, R44 ;  /* 0x0000002c97037221 */ /* 0x008fe20000010000 */
[----:B------:R-:W-:Y:S01]  /*6e60*/  FADD.FTZ R27, R21, R50 ;  /* 0x00000032151b7221 */ /* 0x000fe20000010000 */
[-C--:B------:R-:W-:Y:S01]  /*6e70*/  FFMA.FTZ R83, R83, R0.reuse, -R69 ;  /* 0x0000000053537223 */ /* 0x080fe20000010845 */
[----:B------:R-:W-:Y:S01]  /*6e80*/  @!P1 PRMT R35, RZ, 0x654, R35 ;  /* 0x00000654ff239816 */ /* 0x000fe20000000023 */
[----:B------:R-:W-:Y:S01]  /*6e90*/  FFMA.FTZ R86, R86, R0, -R69 ;  /* 0x0000000056567223 */ /* 0x000fe20000010845 */
[----:B------:R-:W-:Y:S01]  /*6ea0*/  FADD.FTZ R50, R140, R27 ;  /* 0x0000001b8c327221 */ /* 0x000fe20000010000 */
[----:B------:R-:W-:Y:S01]  /*6eb0*/  ISETP.LT.AND P2, PT, RZ, UR28, PT ;  /* 0x0000001cff007c0c */ /* 0x000fe2000bf41270 */
[----:B------:R-:W3:Y:S01]  /*6ec0*/  MUFU.EX2 R30, R30 ;  /* 0x0000001e001e7308 */ /* 0x000ee20000000800 */
[C---:B-1----:R-:W-:Y:S01]  /*6ed0*/  FADD.FTZ R44, R28.reuse, R3 ;  /* 0x000000031c2c7221 */ /* 0x042fe20000010000 */
[----:B------:R-:W-:Y:S01]  /*6ee0*/  FADD.FTZ R27, R25, R50 ;  /* 0x00000032191b7221 */ /* 0x000fe20000010000 */
[----:B------:R-:W-:-:S02]  /*6ef0*/  F2FP.BF16.F32.PACK_AB R151, R28, R151 ;  /* 0x000000971c97723e */ /* 0x000fc400000010ff */
[----:B------:R-:W-:Y:S01]  /*6f00*/  F2FP.BF16.F32.PACK_AB R150, R15, R150 ;  /* 0x000000960f96723e */ /* 0x000fe200000010ff */
[----:B------:R-:W-:Y:S02]  /*6f10*/  WARPGROUP.DEPBAR.LE gsb0, 0x0 ;  /* 0x00008000000079c5 */ /* 0x000fe40000010000 */
[----:B------:R-:W-:Y:S01]  /*6f20*/  WARPGROUP.ARRIVE ;  /* 0x00000000000079c5 */ /* 0x000fe20000000000 */
[----:B------:R-:W1:Y:S01]  /*6f30*/  MUFU.EX2 R147, R147 ;  /* 0x0000009300937308 */ /* 0x000e620000000800 */
[----:B--2---:R-:W-:Y:S01]  /*6f40*/  FADD.FTZ R3, R145, R44 ;  /* 0x0000002c91037221 */ /* 0x004fe20000010000 */
[----:B------:R-:W-:Y:S01]  /*6f50*/  FADD.FTZ R50, R142, R27 ;  /* 0x0000001b8e327221 */ /* 0x000fe20000010000 */
[-C--:B------:R-:W-:Y:S01]  /*6f60*/  FFMA.FTZ R132, R56, R0.reuse, -R11 ;  /* 0x0000000038847223 */ /* 0x080fe2000001080b */
[-C--:B------:R-:W-:Y:S01]  /*6f70*/  FFMA.FTZ R133, R58, R0.reuse, -R69 ;  /* 0x000000003a857223 */ /* 0x080fe20000010845 */
[----:B------:R-:W-:Y:S01]  /*6f80*/  HGMMA.64x64x16.F32.BF16 R88, R128, gdesc[UR4].tnspB, R88, gsb0 ;  /* 0x40e0000480587df0 */ /* 0x000fe20008001858 */
[----:B------:R-:W-:Y:S01]  /*6f90*/  UIADD3 UR6, UR10, 0x300, URZ ;  /* 0x000003000a067890 */ /* 0x000fe2000fffe03f */
[----:B------:R-:W-:Y:S01]  /*6fa0*/  FADD.FTZ R27, R33, R50 ;  /* 0x00000032211b7221 */ /* 0x000fe20000010000 */
[----:B------:R-:W-:Y:S01]  /*6fb0*/  UMOV UR7, 0x40000040 ;  /* 0x4000004000077882 */ /* 0x000fe20000000000 */
[----:B------:R-:W2:Y:S01]  /*6fc0*/  MUFU.EX2 R32, R32 ;  /* 0x0000002000207308 */ /* 0x000ea20000000800 */
[----:B------:R-:W-:Y:S01]  /*6fd0*/  UIADD3 UR10, UR10, 0x380, URZ ;  /* 0x000003800a0a7890 */ /* 0x000fe2000fffe03f */
[----:B---3--:R-:W-:Y:S01]  /*6fe0*/  FADD.FTZ R48, R30, R3 ;  /* 0x000000031e307221 */ /* 0x008fe20000010000 */
[----:B------:R-:W-:Y:S01]  /*6ff0*/  FADD.FTZ R50, R136, R27 ;  /* 0x0000001b88327221 */ /* 0x000fe20000010000 */
[-C--:B------:R-:W-:Y:S01]  /*7000*/  FFMA.FTZ R134, R60, R0.reuse, -R11 ;  /* 0x000000003c867223 */ /* 0x080fe2000001080b */
[-CC-:B------:R-:W-:Y:S01]  /*7010*/  FFMA.FTZ R135, R62, R0.reuse, -R69.reuse ;  /* 0x000000003e877223 */ /* 0x180fe20000010845 */
[-C--:B------:R-:W-:Y:S01]  /*7020*/  FFMA.FTZ R44, R67, R0.reuse, -R69 ;  /* 0x00000000432c7223 */ /* 0x080fe20000010845 */
[----:B------:R-:W-:Y:S01]  /*7030*/  FADD.FTZ R13, R29, R50 ;  /* 0x000000321d0d7221 */ /* 0x000fe20000010000 */
[----:B------:R-:W3:Y:S01]  /*7040*/  MUFU.EX2 R141, R141 ;  /* 0x0000008d008d7308 */ /* 0x000ee20000000800 */
[----:B-1----:R-:W-:Y:S01]  /*7050*/  FADD.FTZ R3, R147, R48 ;  /* 0x0000003093037221 */ /* 0x002fe20000010000 */
[----:B------:R-:W-:Y:S01]  /*7060*/  FFMA.FTZ R11, R85, R0, -R11 ;  /* 0x00000000550b7223 */ /* 0x000fe2000001080b */
[----:B------:R-:W-:Y:S01]  /*7070*/  FADD.FTZ R50, R138, R13 ;  /* 0x0000000d8a327221 */ /* 0x000fe20000010000 */
[----:B------:R-:W-:-:S02]  /*7080*/  F2FP.BF16.F32.PACK_AB R144, R19, R144 ;  /* 0x000000901390723e */ /* 0x000fc400000010ff */
[----:B------:R-:W-:Y:S01]  /*7090*/  F2FP.BF16.F32.PACK_AB R145, R30, R145 ;  /* 0x000000911e91723e */ /* 0x000fe200000010ff */
[----:B------:R-:W-:Y:S01]  /*70a0*/  FADD.FTZ R13, R37, R50 ;  /* 0x00000032250d7221 */ /* 0x000fe20000010000 */
[----:B------:R-:W1:Y:S01]  /*70b0*/  MUFU.EX2 R34, R34 ;  /* 0x0000002200227308 */ /* 0x000e620000000800 */
[C---:B--2---:R-:W-:Y:S01]  /*70c0*/  FADD.FTZ R48, R32.reuse, R3 ;  /* 0x0000000320307221 */ /* 0x044fe20000010000 */
[----:B------:R-:W-:Y:S02]  /*70d0*/  F2FP.BF16.F32.PACK_AB R146, R21, R146 ;  /* 0x000000921592723e */ /* 0x000fe400000010ff */
[----:B------:R-:W-:Y:S02]  /*70e0*/  F2FP.BF16.F32.PACK_AB R147, R32, R147 ;  /* 0x000000932093723e */ /* 0x000fe400000010ff */
[----:B------:R-:W-:Y:S02]  /*70f0*/  F2FP.BF16.F32.PACK_AB R140, R25, R140 ;  /* 0x0000008c198c723e */ /* 0x000fe400000010ff */
[----:B------:R-:W2:Y:S01]  /*7100*/  MUFU.EX2 R143, R143 ;  /* 0x0000008f008f7308 */ /* 0x000ea20000000800 */
[----:B---3--:R-:W-:Y:S01]  /*7110*/  FADD.FTZ R3, R141, R48 ;  /* 0x000000308d037221 */ /* 0x008fe20000010000 */
[----:B------:R-:W-:-:S02]  /*7120*/  F2FP.BF16.F32.PACK_AB R142, R33, R142 ;  /* 0x0000008e218e723e */ /* 0x000fc400000010ff */
[----:B------:R-:W-:Y:S02]  /*7130*/  F2FP.BF16.F32.PACK_AB R136, R29, R136 ;  /* 0x000000881d88723e */ /* 0x000fe400000010ff */
[----:B------:R-:W-:Y:S02]  /*7140*/  F2FP.BF16.F32.PACK_AB R138, R37, R138 ;  /* 0x0000008a258a723e */ /* 0x000fe400000010ff */
        /* <DEDUP_REMOVED lines=15> */
[----:B------:R-:W-:Y:S02]  /*7240*/  WARPGROUP.DEPBAR.LE gsb0, 0x0 ;  /* 0x00008000000079c5 */ /* 0x000fe40000010000 */
[----:B------:R-:W-:Y:S01]  /*7250*/  WARPGROUP.ARRIVE ;  /* 0x00000000000079c5 */ /* 0x000fe20000000000 */
[-CC-:B------:R-:W-:Y:S01]  /*7260*/  FFMA.FTZ R129, R66, R0.reuse, -R69.reuse ;  /* 0x0000000042817223 */ /* 0x180fe20000010845 */
[----:B------:R-:W-:Y:S01]  /*7270*/  FFMA.FTZ R131, R70, R0, -R69 ;  /* 0x0000000046837223 */ /* 0x000fe20000010845 */
[----:B------:R-:W-:Y:S01]  /*7280*/  F2FP.BF16.F32.PACK_AB R128, R45, R8 ;  /* 0x000000082d80723e */ /* 0x000fe200000010ff */
[----:B------:R-:W3:Y:S01]  /*7290*/  MUFU.EX2 R133, R133 ;  /* 0x0000008500857308 */ /* 0x000ee20000000800 */
[C---:B-1----:R-:W-:Y:S01]  /*72a0*/  FADD.FTZ R26, R40.reuse, R3 ;  /* 0x00000003281a7221 */ /* 0x042fe20000010000 */
[----:B------:R-:W-:Y:S01]  /*72b0*/  HGMMA.64x64x16.F32.BF16 R88, R124, gdesc[UR4].tnspB, R88, gsb0 ;  /* 0x40e000047c587df0 */ /* 0x000fe20008001858 */
[----:B------:R-:W-:Y:S01]  /*72c0*/  UIADD3 UR6, UR28, -0x1, URZ ;  /* 0xffffffff1c067890 */ /* 0x000fe2000fffe03f */
[----:B------:R-:W-:-:S04]  /*72d0*/  F2FP.BF16.F32.PACK_AB R139, R40, R139 ;  /* 0x0000008b288b723e */ /* 0x000fc800000010ff */
[----:B------:R-:W1:Y:S01]  /*72e0*/  MUFU.EX2 R42, R42 ;  /* 0x0000002a002a7308 */ /* 0x000e620000000800 */
[----:B--2---:R-:W-:Y:S01]  /*72f0*/  FADD.FTZ R28, R132, R13 ;  /* 0x0000000d841c7221 */ /* 0x004fe20000010000 */
[----:B------:R-:W-:Y:S01]  /*7300*/  UMOV UR28, UR6 ;  /* 0x00000006001c7c82 */ /* 0x000fe20008000000 */
[C---:B------:R-:W-:Y:S02]  /*7310*/  F2FP.BF16.F32.PACK_AB R132, R49.reuse, R132 ;  /* 0x000000843184723e */ /* 0x040fe400000010ff */
[----:B------:R-:W-:-:S03]  /*7320*/  FADD.FTZ R13, R49, R28 ;  /* 0x0000001c310d7221 */ /* 0x000fc60000010000 */
[----:B------:R-:W2:Y:S01]  /*7330*/  MUFU.EX2 R134, R134 ;  /* 0x0000008600867308 */ /* 0x000ea20000000800 */
[----:B---3--:R-:W-:-:S07]  /*7340*/  FADD.FTZ R3, R133, R26 ;  /* 0x0000001a85037221 */ /* 0x008fce0000010000 */
[----:B------:R-:W3:Y:S01]  /*7350*/  MUFU.EX2 R135, R135 ;  /* 0x0000008700877308 */ /* 0x000ee20000000800 */
[C---:B-1----:R-:W-:Y:S01]  /*7360*/  FADD.FTZ R26, R42.reuse, R3 ;  /* 0x000000032a1a7221 */ /* 0x042fe20000010000 */
[----:B------:R-:W-:-:S06]  /*7370*/  F2FP.BF16.F32.PACK_AB R133, R42, R133 ;  /* 0x000000852a85723e */ /* 0x000fcc00000010ff */
[----:B------:R-:W1:Y:S01]  /*7380*/  MUFU.EX2 R4, R4 ;  /* 0x0000000400047308 */ /* 0x000e620000000800 */
[----:B--2---:R-:W-:Y:S01]  /*7390*/  FADD.FTZ R28, R134, R13 ;  /* 0x0000000d861c7221 */ /* 0x004fe20000010000 */
[----:B------:R-:W-:-:S03]  /*73a0*/  F2FP.BF16.F32.PACK_AB R134, R41, R134 ;  /* 0x000000862986723e */ /* 0x000fc600000010ff */
[----:B------:R-:W-:-:S03]  /*73b0*/  FADD.FTZ R13, R41, R28 ;  /* 0x0000001c290d7221 */ /* 0x000fc60000010000 */
[----:B------:R-:W2:Y:S01]  /*73c0*/  MUFU.EX2 R129, R129 ;  /* 0x0000008100817308 */ /* 0x000ea20000000800 */
[----:B---3--:R-:W-:Y:S01]  /*73d0*/  FADD.FTZ R3, R135, R26 ;  /* 0x0000001a87037221 */ /* 0x008fe20000010000 */
[----:B------:R-:W-:-:S04]  /*73e0*/  FADD.FTZ R28, R8, R13 ;  /* 0x0000000d081c7221 */ /* 0x000fc80000010000 */
[----:B------:R-:W-:Y:S02]  /*73f0*/  FADD.FTZ R13, R45, R28 ;  /* 0x0000001c2d0d7221 */ /* 0x000fe40000010000 */
        /* <DEDUP_REMOVED lines=9> */
[----:B-1----:R-:W-:Y:S01]  /*7490*/  FADD.FTZ R28, R10, R13 ;  /* 0x0000000d0a1c7221 */ /* 0x002fe20000010000 */
[----:B------:R-:W-:Y:S02]  /*74a0*/  WARPGROUP.DEPBAR.LE gsb0, 0x0 ;  /* 0x00008000000079c5 */ /* 0x000fe40000010000 */
[----:B------:R-:W-:Y:S01]  /*74b0*/  WARPGROUP.ARRIVE ;  /* 0x00000000000079c5 */ /* 0x000fe20000000000 */
[----:B------:R-:W-:-:S03]  /*74c0*/  FFMA.FTZ R125, R74, R0, -R69 ;  /* 0x000000004a7d7223 */ /* 0x000fc60000010845 */
[----:B------:R-:W1:Y:S01]  /*74d0*/  MUFU.EX2 R46, R46 ;  /* 0x0000002e002e7308 */ /* 0x000e620000000800 */
[----:B--2---:R-:W-:Y:S01]  /*74e0*/  FADD.FTZ R3, R131, R26 ;  /* 0x0000001a83037221 */ /* 0x004fe20000010000 */
[----:B------:R-:W-:Y:S01]  /*74f0*/  FFMA.FTZ R69, R87, R0, -R69 ;  /* 0x0000000057457223 */ /* 0x000fe20000010845 */
[----:B------:R-:W-:Y:S01]  /*7500*/  HGMMA.64x64x16.F32.BF16 R88, R120, gdesc[UR8].tnspB, R88, gsb0 ;  /* 0x40e0000878587df0 */ /* 0x000fe20008001858 */
[C---:B---3--:R-:W-:Y:S01]  /*7510*/  FADD.FTZ R13, R53.reuse, R28 ;  /* 0x0000001c350d7221 */ /* 0x048fe20000010000 */
[----:B------:R-:W-:-:S03]  /*7520*/  F2FP.BF16.F32.PACK_AB R130, R53, R10 ;  /* 0x0000000a3582723e */ /* 0x000fc600000010ff */
[----:B------:R-:W2:Y:S08]  /*7530*/  MUFU.EX2 R12, R12 ;  /* 0x0000000c000c7308 */ /* 0x000eb00000000800 */
        /* <DEDUP_REMOVED lines=23> */
[----:B------:R3:W-:Y:S06]  /*76b0*/  BAR.ARV R31, 0x100 ;  /* 0x0004001f0000751d */ /* 0x0007ec0000002000 */
[----:B------:R-:W4:Y:S01]  /*76c0*/  MUFU.EX2 R121, R82 ;  /* 0x0000005200797308 */ /* 0x000f220000000800 */
[----:B------:R5:W-:Y:S01]  /*76d0*/  @!P1 SYNCS.ARRIVE.TRANS64.RED.A1T0 RZ, [R35+URZ], RZ ;  /* 0x000000ff23ff99a7 */ /* 0x000be2000810043f */
[----:B-1----:R-:W-:Y:S01]  /*76e0*/  FADD.FTZ R4, R20, R3 ;  /* 0x0000000314047221 */ /* 0x002fe20000010000 */
[-C--:B------:R-:W-:Y:S01]  /*76f0*/  FMUL.FTZ R88, R88, R7.reuse ;  /* 0x0000000758587220 */ /* 0x080fe20000410000 */
[-C--:B------:R-:W-:Y:S01]  /*7700*/  FMUL.FTZ R89, R89, R7.reuse ;  /* 0x0000000759597220 */ /* 0x080fe20000410000 */
[-C--:B------:R-:W-:Y:S01]  /*7710*/  FMUL.FTZ R92, R92, R7.reuse ;  /* 0x000000075c5c7220 */ /* 0x080fe20000410000 */
[-C--:B------:R-:W-:Y:S01]  /*7720*/  FMUL.FTZ R93, R93, R7.reuse ;  /* 0x000000075d5d7220 */ /* 0x080fe20000410000 */
[----:B--2---:R-:W-:Y:S01]  /*7730*/  FADD.FTZ R3, R65, R4 ;  /* 0x0000000441037221 */ /* 0x004fe20000010000 */
[----:B------:R-:W1:Y:S01]  /*7740*/  MUFU.EX2 R83, R83 ;  /* 0x0000005300537308 */ /* 0x000e620000000800 */
[----:B-----5:R-:W-:Y:S01]  /*7750*/  IMAD.U32 R35, RZ, RZ, UR21 ;  /* 0x00000015ff237e24 */ /* 0x020fe2000f8e00ff */
[----:B------:R-:W-:Y:S01]  /*7760*/  UMOV UR21, UR36 ;  /* 0x0000002400157c82 */ /* 0x000fe20008000000 */
[-C--:B------:R-:W-:Y:S01]  /*7770*/  FMUL.FTZ R96, R96, R7.reuse ;  /* 0x0000000760607220 */ /* 0x080fe20000410000 */
[-C--:B------:R-:W-:Y:S01]  /*7780*/  FMUL.FTZ R97, R97, R7.reuse ;  /* 0x0000000761617220 */ /* 0x080fe20000410000 */
[-C--:B------:R-:W-:Y:S01]  /*7790*/  FMUL.FTZ R100, R100, R7.reuse ;  /* 0x0000000764647220 */ /* 0x080fe20000410000 */
[----:B------:R-:W-:Y:S01]  /*77a0*/  @!P1 LEA R35, R35, UR40, 0x3 ;  /* 0x0000002823239c11 */ /* 0x000fe2000f8e18ff */
[-C--:B------:R-:W-:Y:S01]  /*77b0*/  FMUL.FTZ R101, R101, R7.reuse ;  /* 0x0000000765657220 */ /* 0x080fe20000410000 */
[----:B------:R-:W2:Y:S01]  /*77c0*/  MUFU.EX2 R24, R84 ;  /* 0x0000005400187308 */ /* 0x000ea20000000800 */
[----:B----4-:R-:W-:Y:S01]  /*77d0*/  FADD.FTZ R26, R121, R26 ;  /* 0x0000001a791a7221 */ /* 0x010fe20000010000 */
[----:B------:R-:W-:Y:S01]  /*77e0*/  FMUL.FTZ R104, R104, R7 ;  /* 0x0000000768687220 */ /* 0x000fe20000410000 */
[----:B---3--:R-:W-:-:S02]  /*77f0*/  @!P1 VIADD R31, R35, 0x16860 ;  /* 0x00016860231f9836 */ /* 0x008fc40000000000 */
[-C--:B------:R-:W-:Y:S01]  /*7800*/  FMUL.FTZ R105, R105, R7.reuse ;  /* 0x0000000769697220 */ /* 0x080fe20000410000 */
[-C--:B------:R-:W-:Y:S01]  /*7810*/  FMUL.FTZ R108, R108, R7.reuse ;  /* 0x000000076c6c7220 */ /* 0x080fe20000410000 */
[-C--:B------:R-:W-:Y:S01]  /*7820*/  FMUL.FTZ R109, R109, R7.reuse ;  /* 0x000000076d6d7220 */ /* 0x080fe20000410000 */
[-C--:B------:R-:W-:Y:S01]  /*7830*/  FMUL.FTZ R112, R112, R7.reuse ;  /* 0x0000000770707220 */ /* 0x080fe20000410000 */
[----:B------:R-:W3:Y:S01]  /*7840*/  MUFU.EX2 R123, R86 ;  /* 0x00000056007b7308 */ /* 0x000ee20000000800 */
[----:B-1----:R-:W-:Y:S01]  /*7850*/  FADD.FTZ R26, R83, R26 ;  /* 0x0000001a531a7221 */ /* 0x002fe20000010000 */
[----:B------:R-:W-:Y:S01]  /*7860*/  @!P1 PRMT R31, RZ, 0x654, R31 ;  /* 0x00000654ff1f9816 */ /* 0x000fe2000000001f */
[-C--:B------:R-:W-:Y:S01]  /*7870*/  FMUL.FTZ R113, R113, R7.reuse ;  /* 0x0000000771717220 */ /* 0x080fe20000410000 */
[-C--:B------:R-:W-:Y:S01]  /*7880*/  FMUL.FTZ R116, R116, R7.reuse ;  /* 0x0000000774747220 */ /* 0x080fe20000410000 */
[----:B------:R-:W-:Y:S01]  /*7890*/  FMUL.FTZ R117, R117, R7 ;  /* 0x0000000775757220 */ /* 0x000fe20000410000 */
[----:B------:R1:W-:Y:S01]  /*78a0*/  @!P1 SYNCS.ARRIVE.TRANS64.RED.A1T0 RZ, [R31+URZ], RZ ;  /* 0x000000ff1fff99a7 */ /* 0x0003e2000810043f */
[-C--:B------:R-:W-:Y:S01]  /*78b0*/  FMUL.FTZ R90, R90, R6.reuse ;  /* 0x000000065a5a7220 */ /* 0x080fe20000410000 */
[----:B------:R-:W4:Y:S01]  /*78c0*/  MUFU.EX2 R11, R11 ;  /* 0x0000000b000b7308 */ /* 0x000f220000000800 */
        /* <DEDUP_REMOVED lines=8> */
[----:B---3--:R-:W-:Y:S01]  /*7950*/  FADD.FTZ R26, R123, R26 ;  /* 0x0000001a7b1a7221 */ /* 0x008fe20000010000 */
        /* <DEDUP_REMOVED lines=10> */
[----:B----4-:R-:W-:Y:S01]  /*7a00*/  FADD.FTZ R4, R11, R4 ;  /* 0x000000040b047221 */ /* 0x010fe20000010000 */
[----:B------:R-:W-:Y:S01]  /*7a10*/  F2FP.BF16.F32.PACK_AB R120, R65, R20 ;  /* 0x000000144178723e */ /* 0x000fe200000010ff */
[----:B------:R-:W-:Y:S01]  /*7a20*/  IMAD.MOV.U32 R6, RZ, RZ, R9 ;  /* 0x000000ffff067224 */ /* 0x000fe200078e0009 */
[----:B------:R-:W-:Y:S01]  /*7a30*/  F2FP.BF16.F32.PACK_AB R121, R83, R121 ;  /* 0x000000795379723e */ /* 0x000fe200000010ff */
[----:B------:R-:W-:Y:S01]  /*7a40*/  IMAD.MOV.U32 R7, RZ, RZ, R5 ;  /* 0x000000ffff077224 */ /* 0x000fe200078e0005 */
[----:B------:R-:W-:Y:S01]  /*7a50*/  F2FP.BF16.F32.PACK_AB R122, R11, R24 ;  /* 0x000000180b7a723e */ /* 0x000fe200000010ff */
[C---:B--2---:R-:W-:Y:S01]  /*7a60*/  FADD.FTZ R3, R69.reuse, R26 ;  /* 0x0000001a45037221 */ /* 0x044fe20000010000 */
[----:B------:R-:W-:Y:S01]  /*7a70*/  F2FP.BF16.F32.PACK_AB R123, R69, R123 ;  /* 0x0000007b457b723e */ /* 0x000fe200000010ff */
[----:B-1----:R-:W-:Y:S06]  /*7a80*/  @P2 BRA `(.L_x_1587) ;  /* 0xffffffe000e42947 */ /* 0x002fec000383ffff */
.L_x_1578:
[----:B------:R-:W-:Y:S06]  /*7a90*/  BAR.ARV 0x8, 0x1a0 ;  /* 0x0206800000007b1d */ /* 0x000fec0000002000 */
[----:B------:R-:W-:Y:S05]  /*7aa0*/  @!P0 BRA `(.L_x_1588) ;  /* 0x0000000000048947 */ /* 0x000fea0003800000 */
[----:B------:R-:W-:Y:S01]  /*7ab0*/  BPT.TRAP 0x1 ;  /* 0x000000040000795c */ /* 0x000fe20000300000 */
.L_x_1588:
[----:B------:R-:W-:Y:S01]  /*7ac0*/  ULEA UR5, UR36, UR40, 0x3 ;  /* 0x0000002824057291 */ /* 0x000fe2000f8e183f */
[----:B------:R-:W-:-:S05]  /*7ad0*/  IMAD.U32 R6, RZ, RZ, UR37 ;  /* 0x00000025ff067e24 */ /* 0x000fca000f8e00ff */
[----:B------:R-:W-:-:S04]  /*7ae0*/  SHF.L.U32 R6, R6, 0x1f, RZ ;  /* 0x0000001f06067819 */ /* 0x000fc800000006ff */
[----:B------:R1:W2:Y:S01]  /*7af0*/  SYNCS.PHASECHK.TRANS64.TRYWAIT P2, [UR5+0x16850], R6 ;  /* 0x01685006ff0075a7 */ /* 0x0002a20008040145 */
[----:B------:R-:W-:Y:S05]  /*7b00*/  @!P0 BRA `(.L_x_1589) ;  /* 0x0000000000048947 */ /* 0x000fea0003800000 */
[----:B------:R-:W-:Y:S01]  /*7b10*/  BPT.TRAP 0x1 ;  /* 0x000000040000795c */ /* 0x000fe20000300000 */
.L_x_1589:
[----:B--2---:R-:W-:Y:S05]  /*7b20*/  @P2 BRA `(.L_x_1590) ;  /* 0x0000000000082947 */ /* 0x004fea0003800000 */
[----:B------:R-:W2:Y:S02]  /*7b30*/  SYNCS.PHASECHK.TRANS64.TRYWAIT P0, [UR5+0x16850], R6 ;  /* 0x01685006ff0075a7 */ /* 0x000ea40008000145 */
[----:B--2---:R-:W-:Y:S05]  /*7b40*/  @!P0 BRA `(.L_x_1591) ;  /* 0x0000004000448947 */ /* 0x004fea0003800000 */
.L_x_1590:
        /* <DEDUP_REMOVED lines=9> */
[----:B------:R-:W-:Y:S02]  /*7be0*/  IMAD.MOV.U32 R12, RZ, RZ, RZ ;  /* 0x000000ffff0c7224 */ /* 0x000fe400078e00ff */
        /* <DEDUP_REMOVED lines=10> */
[----:B------:R-:W-:Y:S02]  /*7c90*/  IMAD.MOV.U32 R3, RZ, RZ, -0x800000 ;  /* 0xff800000ff037424 */ /* 0x000fe400078e00ff */
[----:B--2---:R-:W-:-:S02]  /*7ca0*/  FADD.FTZ R7, R7, R4 ;  /* 0x0000000407077221 */ /* 0x004fc40000010000 */
[----:B------:R-:W1:Y:S04]  /*7cb0*/  SHFL.BFLY PT, R11, R8, 0x1, 0x1f ;  /* 0x0c201f00080b7f89 */ /* 0x000e6800000e0000 */
[----:B------:R-:W2:Y:S01]  /*7cc0*/  SHFL.BFLY PT, R6, R7, 0x1, 0x1f ;  /* 0x0c201f0007067f89 */ /* 0x000ea200000e0000 */
[----:B-1----:R-:W-:Y:S01]  /*7cd0*/  FADD.FTZ R11, R8, R11 ;  /* 0x0000000b080b7221 */ /* 0x002fe20000010000 */
[----:B------:R-:W-:Y:S02]  /*7ce0*/  IMAD.U32 R8, RZ, RZ, UR5 ;  /* 0x00000005ff087e24 */ /* 0x000fe4000f8e00ff */
[----:B--2---:R-:W-:Y:S02]  /*7cf0*/  FADD.FTZ R13, R7, R6 ;  /* 0x00000006070d7221 */ /* 0x004fe40000010000 */
[----:B------:R-:W-:-:S03]  /*7d00*/  FSETP.NE.FTZ.AND P2, PT, R11, RZ, PT ;  /* 0x000000ff0b00720b */ /* 0x000fc60003f55000 */
[----:B------:R-:W-:-:S10]  /*7d10*/  FSETP.NE.FTZ.AND P0, PT, R13, RZ, PT ;  /* 0x000000ff0d00720b */ /* 0x000fd40003f15000 */
[----:B------:R-:W1:Y:S01]  /*7d20*/  @P2 MUFU.LG2 R10, R11 ;  /* 0x0000000b000a2308 */ /* 0x000e620000000c00 */
[C---:B------:R-:W-:Y:S02]  /*7d30*/  @P2 FMUL.FTZ R19, R0.reuse, 0.69314718246459960938 ;  /* 0x3f31721800132820 */ /* 0x040fe40000410000 */
[----:B------:R-:W-:Y:S01]  /*7d40*/  @P0 FMUL.FTZ R4, R0, 0.69314718246459960938 ;  /* 0x3f31721800040820 */ /* 0x000fe20000410000 */
[----:B------:R-:W-:-:S04]  /*7d50*/  @!P1 VIADD R0, R8, 0x16860 ;  /* 0x0001686008009836 */ /* 0x000fc80000000000 */
[----:B------:R-:W2:Y:S01]  /*7d60*/  @P0 MUFU.LG2 R6, R13 ;  /* 0x0000000d00060308 */ /* 0x000ea20000000c00 */
[----:B------:R-:W-:-:S07]  /*7d70*/  @!P1 PRMT R0, RZ, 0x654, R0 ;  /* 0x00000654ff009816 */ /* 0x000fce0000000000 */
[----:B------:R-:W3:Y:S01]  /*7d80*/  @P0 MUFU.RCP R14, R13 ;  /* 0x0000000d000e0308 */ /* 0x000ee20000001000 */
[----:B-1----:R-:W-:-:S04]  /*7d90*/  @P2 FMUL.FTZ R10, R10, 0.69314718246459960938 ;  /* 0x3f3172180a0a2820 */ /* 0x002fc80000410000 */
[----:B------:R-:W-:-:S03]  /*7da0*/  @P2 FFMA.FTZ R3, R19, R9, R10 ;  /* 0x0000000913032223 */ /* 0x000fc6000001000a */
[----:B------:R-:W1:Y:S01]  /*7db0*/  @P2 MUFU.RCP R12, R11 ;  /* 0x0000000b000c2308 */ /* 0x000e620000001000 */
[----:B--2---:R-:W-:Y:S01]  /*7dc0*/  @P0 FMUL.FTZ R7, R6, 0.69314718246459960938 ;  /* 0x3f31721806070820 */ /* 0x004fe20000410000 */
[----:B------:R-:W-:Y:S02]  /*7dd0*/  WARPGROUP.DEPBAR.LE gsb0, 0x0 ;  /* 0x00008000000079c5 */ /* 0x000fe40000010000 */
[----:B------:R-:W-:Y:S01]  /*7de0*/  WARPGROUP.ARRIVE ;  /* 0x00000000000079c5 */ /* 0x000fe20000000000 */
[----:B------:R-:W-:Y:S01]  /*7df0*/  @P0 FFMA.FTZ R15, R4, R5, R7 ;  /* 0x00000005040f0223 */ /* 0x000fe20000010007 */
[----:B------:R-:W-:-:S04]  /*7e00*/  PLOP3.LUT P0, PT, PT, PT, PT, 0x8, 0x0 ;  /* 0x000000000000781c */ /* 0x000fc80003f0e170 */
        /* <DEDUP_REMOVED lines=35> */
[-C--:B---3--:R-:W-:Y:S01]  /*8040*/  FMUL.FTZ R42, R88, R14.reuse ;  /* 0x0000000e582a7220 */ /* 0x088fe20000410000 */
        /* <DEDUP_REMOVED lines=14> */
[----:B------:R2:W-:Y:S01]  /*8130*/  @!P1 SYNCS.ARRIVE.TRANS64.RED.A1T0 RZ, [R0+URZ], RZ ;  /* 0x000000ff00ff99a7 */ /* 0x0005e2000810043f */
[----:B------:R-:W-:Y:S01]  /*8140*/  FMUL.FTZ R14, R117, R14 ;  /* 0x0000000e750e7220 */ /* 0x000fe20000410000 */
[-C--:B-1----:R-:W-:Y:S01]  /*8150*/  FMUL.FTZ R11, R90, R12.reuse ;  /* 0x0000000c5a0b7220 */ /* 0x082fe20000410000 */
        /* <DEDUP_REMOVED lines=13> */
[-C--:B--2---:R-:W-:Y:S01]  /*8230*/  FMUL.FTZ R0, R118, R12.reuse ;  /* 0x0000000c76007220 */ /* 0x084fe20000410000 */
[----:B------:R-:W-:-:S07]  /*8240*/  FMUL.FTZ R119, R119, R12 ;  /* 0x0000000c77777220 */ /* 0x000fce0000410000 */
.L_x_1561:
        /* <DEDUP_REMOVED lines=11> */
[C---:B------:R-:W-:Y:S01]  /*8300*/  LOP3.LUT R5, R22.reuse, 0x380, RZ, 0xc0, !PT ;  /* 0x0000038016057812 */ /* 0x040fe200078ec0ff */
[----:B------:R-:W-:Y:S01]  /*8310*/  USHF.R.S32.HI UR5, URZ, 0x1f, UR43 ;  /* 0x0000001f3f057899 */ /* 0x000fe2000801142b */
[----:B------:R-:W-:Y:S02]  /*8320*/  IADD3 R43, P3, R22, 0x20, RZ ;  /* 0x00000020162b7810 */ /* 0x000fe40007f7e0ff */
[-C--:B------:R-:W-:Y:S01]  /*8330*/  LEA.HI R4, R45, R44.reuse, RZ, 0x7 ;  /* 0x0000002c2d047211 */ /* 0x080fe200078f38ff */
[----:B------:R-:W-:Y:S01]  /*8340*/  ULDC.64 UR8, c[0x0][0xb70] ;  /* 0x0002dc0000087ab9 */ /* 0x000fe20000000a00 */
[----:B------:R-:W-:Y:S01]  /*8350*/  SHF.R.U64 R5, R5, 0x3, RZ ;  /* 0x0000000305057819 */ /* 0x000fe200000012ff */
[----:B------:R-:W-:Y:S01]  /*8360*/  UIMAD UR5, UR5, UR8, URZ ;  /* 0x00000008050572a4 */ /* 0x000fe2000f8e023f */
[----:B------:R-:W-:Y:S01]  /*8370*/  LOP3.LUT R12, R43, 0x380, RZ, 0xc0, !PT ;  /* 0x000003802b0c7812 */ /* 0x000fe200078ec0ff */
[----:B------:R-:W-:Y:S01]  /*8380*/  UIMAD.WIDE.U32 UR6, UR43, UR8, URZ ;  /* 0x000000082b0672a5 */ /* 0x000fe2000f8e003f */
[----:B------:R-:W-:Y:S01]  /*8390*/  LOP3.LUT R49, R4, 0xffffff80, RZ, 0xc0, !PT ;  /* 0xffffff8004317812 */ /* 0x000fe200078ec0ff */
[----:B------:R-:W-:Y:S01]  /*83a0*/  USHF.R.S32.HI UR8, URZ, 0x1f, UR44 ;  /* 0x0000001f3f087899 */ /* 0x000fe2000801142c */
[----:B------:R-:W-:Y:S01]  /*83b0*/  LEA.HI R47, R45, R44, RZ, 0x5 ;  /* 0x0000002c2d2f7211 */ /* 0x000fe200078f28ff */
[----:B------:R-:W-:Y:S01]  /*83c0*/  UIMAD UR5, UR43, UR9, UR5 ;  /* 0x000000092b0572a4 */ /* 0x000fe2000f8e0205 */
[----:B------:R-:W-:Y:S01]  /*83d0*/  LOP3.LUT R4, R5, R22, RZ, 0x3c, !PT ;  /* 0x0000001605047212 */ /* 0x000fe200078e3cff */
[----:B------:R-:W-:Y:S01]  /*83e0*/  IMAD.MOV.U32 R5, RZ, RZ, R23 ;  /* 0x000000ffff057224 */ /* 0x000fe200078e0017 */
[----:B------:R-:W-:Y:S01]  /*83f0*/  IADD3 R45, P2, R22, 0x40, RZ ;  /* 0x00000040162d7810 */ /* 0x000fe20007f5e0ff */
[----:B------:R-:W-:Y:S01]  /*8400*/  IMAD.IADD R49, R44, 0x1, -R49 ;  /* 0x000000012c317824 */ /* 0x000fe200078e0a31 */
[----:B------:R-:W-:Y:S01]  /*8410*/  SHF.R.U64 R12, R12, 0x3, RZ ;  /* 0x000000030c0c7819 */ /* 0x000fe200000012ff */
[----:B------:R-:W-:Y:S01]  /*8420*/  UIADD3 UR5, UR7, UR5, URZ ;  /* 0x0000000507057290 */ /* 0x000fe2000fffe03f */
[----:B------:R-:W-:-:S02]  /*8430*/  LOP3.LUT R44, R45, 0x380, RZ, 0xc0, !PT ;  /* 0x000003802d2c7812 */ /* 0x000fc400078ec0ff */
[----:B------:R-:W-:Y:S02]  /*8440*/  LOP3.LUT R12, R12, R43, RZ, 0x3c, !PT ;  /* 0x0000002b0c0c7212 */ /* 0x000fe400078e3cff */
[----:B------:R-:W-:Y:S02]  /*8450*/  MOV R43, R4 ;  /* 0x00000004002b7202 */ /* 0x000fe40000000f00 */
[----:B------:R-:W-:Y:S02]  /*8460*/  F2FP.BF16.F32.PACK_AB R5, R10, R11 ;  /* 0x0000000b0a05723e */ /* 0x000fe400000010ff */
[----:B------:R-:W-:Y:S02]  /*8470*/  SHF.R.U64 R10, R44, 0x3, RZ ;  /* 0x000000032c0a7819 */ /* 0x000fe400000012ff */
[----:B------:R-:W-:Y:S02]  /*8480*/  IADD3 R48, P1, R22, 0x60, RZ ;  /* 0x0000006016307810 */ /* 0x000fe40007f3e0ff */
[----:B------:R-:W-:-:S02]  /*8490*/  LOP3.LUT R10, R10, R45, RZ, 0x3c, !PT ;  /* 0x0000002d0a0a7212 */ /* 0x000fc400078e3cff */
[----:B------:R-:W1:Y:S01]  /*84a0*/  LDC.64 R44, c[0x0][0xb78] ;  /* 0x0002de00ff2c7b82 */ /* 0x000e620000000a00 */
[----:B------:R-:W-:Y:S02]  /*84b0*/  LOP3.LUT R46, R48, 0x380, RZ, 0xc0, !PT ;  /* 0x00000380302e7812 */ /* 0x000fe400078ec0ff */
[----:B------:R-:W-:Y:S01]  /*84c0*/  F2FP.BF16.F32.PACK_AB R4, R13, R42 ;  /* 0x0000002a0d04723e */ /* 0x000fe200000010ff */
[--C-:B------:R-:W-:Y:S01]  /*84d0*/  IMAD.X R13, RZ, RZ, R23.reuse, P3 ;  /* 0x000000ffff0d7224 */ /* 0x100fe200018e0617 */
[----:B------:R-:W-:Y:S01]  /*84e0*/  F2FP.BF16.F32.PACK_AB R6, R6, R9 ;  /* 0x000000090606723e */ /* 0x000fe200000010ff */
[--C-:B------:R-:W-:Y:S01]  /*84f0*/  IMAD.X R9, RZ, RZ, R23.reuse, P1 ;  /* 0x000000ffff097224 */ /* 0x100fe200008e0617 */
[----:B------:R-:W-:Y:S02]  /*8500*/  F2FP.BF16.F32.PACK_AB R7, R7, R8 ;  /* 0x000000080707723e */ /* 0x000fe400000010ff */
[----:B------:R-:W-:Y:S02]  /*8510*/  SHF.R.U64 R11, R46, 0x3, RZ ;  /* 0x000000032e0b7819 */ /* 0x000fe400000012ff */
[----:B------:R-:W-:Y:S01]  /*8520*/  MOV R12, R12 ;  /* 0x0000000c000c7202 */ /* 0x000fe20000000f00 */
[----:B------:R2:W-:Y:S01]  /*8530*/  STSM.16.M88.4 [R43], R4 ;  /* 0x000000042b007844 */ /* 0x0005e20000000200 */
[----:B------:R-:W-:Y:S01]  /*8540*/  LOP3.LUT R8, R11, R48, RZ, 0x3c, !PT ;  /* 0x000000300b087212 */ /* 0x000fe200078e3cff */
[----:B------:R-:W-:Y:S01]  /*8550*/  IMAD.X R11, RZ, RZ, R23, P2 ;  /* 0x000000ffff0b7224 */ /* 0x000fe200010e0617 */
[----:B------:R-:W-:-:S02]  /*8560*/  F2FP.BF16.F32.PACK_AB R32, R32, R33 ;  /* 0x000000212020723e */ /* 0x000fc400000010ff */
[----:B------:R-:W-:Y:S02]  /*8570*/  F2FP.BF16.F32.PACK_AB R33, R30, R31 ;  /* 0x0000001f1e21723e */ /* 0x000fe400000010ff */
[----:B------:R-:W-:Y:S02]  /*8580*/  MOV R11, R10 ;  /* 0x0000000a000b7202 */ /* 0x000fe40000000f00 */
[----:B------:R-:W-:Y:S02]  /*8590*/  F2FP.BF16.F32.PACK_AB R24, R24, R25 ;  /* 0x000000191818723e */ /* 0x000fe400000010ff */
[----:B------:R-:W-:Y:S01]  /*85a0*/  MOV R10, R8 ;  /* 0x00000008000a7202 */ /* 0x000fe20000000f00 */
[----:B------:R-:W-:Y:S01]  /*85b0*/  IMAD.U32 R9, RZ, RZ, UR7 ;  /* 0x00000007ff097e24 */ /* 0x000fe2000f8e00ff */
[----:B------:R-:W-:Y:S01]  /*85c0*/  F2FP.BF16.F32.PACK_AB R25, R20, R21 ;  /* 0x000000151419723e */ /* 0x000fe200000010ff */
[----:B------:R-:W-:Y:S01]  /*85d0*/  IMAD.U32 R8, RZ, RZ, UR6 ;  /* 0x00000006ff087e24 */ /* 0x000fe2000f8e00ff */
[----:B------:R-:W-:Y:S01]  /*85e0*/  SHF.R.S32.HI R47, RZ, 0x5, R47 ;  /* 0x00000005ff2f7819 */ /* 0x000fe2000001142f */
[----:B------:R-:W-:Y:S01]  /*85f0*/  IMAD.U32 R9, RZ, RZ, UR5 ;  /* 0x00000005ff097e24 */ /* 0x000fe2000f8e00ff */
[----:B--2---:R-:W-:Y:S01]  /*8600*/  F2FP.BF16.F32.PACK_AB R7, R34, R35 ;  /* 0x000000232207723e */ /* 0x004fe200000010ff */
[----:B-1----:R-:W-:Y:S01]  /*8610*/  IMAD R34, R44, UR8, RZ ;  /* 0x000000082c227c24 */ /* 0x002fe2000f8e02ff */
[----:B------:R-:W-:Y:S01]  /*8620*/  F2FP.BF16.F32.PACK_AB R6, R36, R37 ;  /* 0x000000252406723e */ /* 0x000fe200000010ff */
[----:B------:R-:W-:Y:S01]  /*8630*/  VIADD R37, R18, UR42 ;  /* 0x0000002a12257c36 */ /* 0x000fe20008000000 */
[----:B------:R-:W-:Y:S01]  /*8640*/  F2FP.BF16.F32.PACK_AB R4, R40, R41 ;  /* 0x000000292804723e */ /* 0x000fe200000010ff */
[----:B------:R-:W-:Y:S01]  /*8650*/  IMAD R36, R45, UR44, R34 ;  /* 0x0000002c2d247c24 */ /* 0x000fe2000f8e0222 */
[----:B------:R-:W-:Y:S01]  /*8660*/  F2FP.BF16.F32.PACK_AB R5, R38, R39 ;  /* 0x000000272605723e */ /* 0x000fe200000010ff */
[----:B------:R-:W-:Y:S01]  /*8670*/  VIADD R13, R37, 0x8 ;  /* 0x00000008250d7836 */ /* 0x000fe20000000000 */
[----:B------:R-:W-:Y:S01]  /*8680*/  F2FP.BF16.F32.PACK_AB R34, R28, R29 ;  /* 0x0000001d1c22723e */ /* 0x000fe200000010ff */
[----:B------:R-:W-:Y:S01]  /*8690*/  IMAD.WIDE.U32 R8, R44, UR44, R8 ;  /* 0x0000002c2c087c25 */ /* 0x000fe2000f8e0008 */
[----:B------:R-:W-:Y:S01]  /*86a0*/  F2FP.BF16.F32.PACK_AB R35, R26, R27 ;  /* 0x0000001b1a23723e */ /* 0x000fe200000010ff */
[----:B------:R1:W-:Y:S01]  /*86b0*/  STSM.16.M88.4 [R12], R4 ;  /* 0x000000040c007844 */ /* 0x0003e20000000200 */
[----:B------:R-:W-:Y:S01]  /*86c0*/  F2FP.BF16.F32.PACK_AB R26, R14, R19 ;  /* 0x000000130e1a723e */ /* 0x000fe200000010ff */
[----:B------:R-:W-:Y:S01]  /*86d0*/  ULDC UR5, c[0x0][0xa88] ;  /* 0x0002a20000057ab9 */ /* 0x000fe20000000800 */
[----:B------:R-:W-:Y:S01]  /*86e0*/  F2FP.BF16.F32.PACK_AB R27, R119, R0 ;  /* 0x00000000771b723e */ /* 0x000fe200000010ff */
[----:B------:R-:W-:Y:S01]  /*86f0*/  STSM.16.M88.4 [R11], R32 ;  /* 0x000000200b007844 */ /* 0x000fe20000000200 */
[----:B------:R-:W-:Y:S01]  /*8700*/  LOP3.LUT P0, RZ, R49, 0x3, RZ, 0xc0, !PT ;  /* 0x0000000331ff7812 */ /* 0x000fe2000780c0ff */
[----:B------:R-:W-:-:S02]  /*8710*/  ULDC.64 UR6, c[0x0][0xb40] ;  /* 0x0002d00000067ab9 */ /* 0x000fc40000000a00 */
[----:B------:R-:W-:Y:S01]  /*8720*/  STSM.16.M88.4 [R10], R24 ;  /* 0x000000180a007844 */ /* 0x000fe20000000200 */
[----:B------:R-:W-:Y:S02]  /*8730*/  ISETP.GE.OR P1, PT, R13, UR5, P0 ;  /* 0x000000050d007c0c */ /* 0x000fe40008726670 */
[----:B------:R-:W-:Y:S01]  /*8740*/  SHF.R.S32.HI R13, RZ, 0x1f, R37 ;  /* 0x0000001fff0d7819 */ /* 0x000fe20000011425 */
[----:B------:R-:W-:Y:S01]  /*8750*/  @!PT LDS RZ, [RZ] ;  /* 0x00000000fffff984 */ /* 0x000fe20000000800 */
[----:B------:R-:W-:Y:S01]  /*8760*/  @!PT LDS RZ, [RZ] ;  /* 0x00000000fffff984 */ /* 0x000fe20000000800 */
[----:B------:R-:W-:Y:S01]  /*8770*/  @!PT LDS RZ, [RZ] ;  /* 0x00000000fffff984 */ /* 0x000fe20000000800 */
[----:B------:R-:W-:Y:S01]  /*8780*/  @!PT LDS RZ, [RZ] ;  /* 0x00000000fffff984 */ /* 0x000fe20000000800 */
[----:B------:R2:W-:Y:S06]  /*8790*/  MEMBAR.ALL.CTA ;  /* 0x0000000000007992 */ /* 0x0005ec0000008000 */
[----:B--2---:R-:W2:Y:S02]  /*87a0*/  FENCE.VIEW.ASYNC.S ;  /* 0x00000000000073c6 */ /* 0x004ea40000000000 */
[----:B--2---:R-:W-:Y:S06]  /*87b0*/  BAR.ARV 0x1, 0x1a0 ;  /* 0x0046800000007b1d */ /* 0x004fec0000002000 */
[C---:B-1----:R-:W-:Y:S01]  /*87c0*/  IADD3 R5, P2, R37.reuse, R8, RZ ;  /* 0x0000000825057210 */ /* 0x042fe20007f5e0ff */
[----:B------:R-:W1:Y:S01]  /*87d0*/  SHFL.IDX PT, R0, R47, RZ, 0x1f ;  /* 0x00001fff2f007589 */ /* 0x000e6200000e0000 */
[----:B------:R-:W-:-:S02]  /*87e0*/  ISETP.GE.OR P0, PT, R37, UR5, P0 ;  /* 0x0000000525007c0c */ /* 0x000fc40008706670 */
[----:B------:R-:W-:Y:S02]  /*87f0*/  IADD3.X R8, R13, R9, R36, P2, !PT ;  /* 0x000000090d087210 */ /* 0x000fe400017fe424 */
        /* <DEDUP_REMOVED lines=20> */
.L_x_1595:
[----:B------:R-:W-:Y:S05]  /*8940*/  BSYNC B0 ;  /* 0x0000000000007941 */ /* 0x000fea0003800000 */
.L_x_1594:
[----:B------:R-:W-:Y:S05]  /*8950*/  BRA `(.L_x_1593) ;  /* 0x0000000400e47947 */ /* 0x000fea0003800000 */
.L_x_1592:
        /* <DEDUP_REMOVED lines=37> */
.L_x_1597:
[----:B------:R-:W-:Y:S05]  /*8bb0*/  BSYNC B0 ;  /* 0x0000000000007941 */ /* 0x000fea0003800000 */
.L_x_1596:
        /* <DEDUP_REMOVED lines=34> */
.L_x_1599:
[----:B------:R-:W-:Y:S05]  /*8de0*/  BSYNC B0 ;  /* 0x0000000000007941 */ /* 0x000fea0003800000 */
.L_x_1598:
        /* <DEDUP_REMOVED lines=15> */
.L_x_1601:
[----:B------:R-:W-:Y:S05]  /*8ee0*/  BSYNC B0 ;  /* 0x0000000000007941 */ /* 0x000fea0003800000 */
.L_x_1600:
        /* <DEDUP_REMOVED lines=15> */
.L_x_1603:
[----:B------:R-:W-:Y:S05]  /*8fe0*/  BSYNC B0 ;  /* 0x0000000000007941 */ /* 0x000fea0003800000 */
.L_x_1602:
        /* <DEDUP_REMOVED lines=15> */
.L_x_1604:
[----:B------:R-:W-:Y:S05]  /*90e0*/  BSYNC B0 ;  /* 0x0000000000007941 */ /* 0x000fea0003800000 */
.L_x_1593:
[----:B------:R-:W5:Y:S02]  /*90f0*/  LDC R0, c[0x0][0xda8] ;  /* 0x00036a00ff007b82 */ /* 0x000f640000000800 */
[----:B-----5:R-:W-:-:S13]  /*9100*/  ISETP.LE.AND P0, PT, R0, UR4, PT ;  /* 0x0000000400007c0c */ /* 0x020fda000bf03270 */
[----:B------:R-:W-:Y:S05]  /*9110*/  @!P0 BRA `(.L_x_1605) ;  /* 0xffffff7c00148947 */ /* 0x000fea000383ffff */
[----:B------:R-:W-:Y:S05]  /*9120*/  EXIT ;  /* 0x000000000000794d */ /* 0x000fea0003800000 */
.L_x_1557:
        /* <DEDUP_REMOVED lines=8> */
[----:B------:R-:W-:Y:S02]  /*91b0*/  IMAD.MOV.U32 R19, RZ, RZ, 0x1 ;  /* 0x00000001ff137424 */ /* 0x000fe400078e00ff */
[----:B------:R-:W-:-:S04]  /*91c0*/  IMAD.MOV.U32 R18, RZ, RZ, RZ ;  /* 0x000000ffff127224 */ /* 0x000fc800078e00ff */
[----:B------:R-:W1:Y:S02]  /*91d0*/  LDC R0, c[0x0][0xda8] ;  /* 0x00036a00ff007b82 */ /* 0x000e640000000800 */
[----:B-1----:R-:W-:-:S13]  /*91e0*/  ISETP.LE.AND P0, PT, R0, UR4, PT ;  /* 0x0000000400007c0c */ /* 0x002fda000bf03270 */
[----:B------:R-:W-:Y:S05]  /*91f0*/  @P0 BRA `(.L_x_1606) ;  /* 0x0000002400480947 */ /* 0x000fea0003800000 */
[----:B------:R-:W-:Y:S01]  /*9200*/  LOP3.LUT R23, R2, 0x1f, RZ, 0xc0, !PT ;  /* 0x0000001f02177812 */ /* 0x000fe200078ec0ff */
[----:B------:R-:W-:Y:S01]  /*9210*/  IMAD.U32 R22, RZ, RZ, UR4 ;  /* 0x00000004ff167e24 */ /* 0x000fe2000f8e00ff */
[----:B------:R-:W-:Y:S01]  /*9220*/  ULDC UR46, c[0x0][0xc] ;  /* 0x00000300002e7ab9 */ /* 0x000fe20000000800 */
[----:B------:R-:W-:Y:S01]  /*9230*/  IMAD.MOV.U32 R18, RZ, RZ, RZ ;  /* 0x000000ffff127224 */ /* 0x000fe200078e00ff */
[----:B------:R-:W-:Y:S01]  /*9240*/  ULDC.64 UR50, c[0x0][0x198] ;  /* 0x0000660000327ab9 */ /* 0x000fe20000000a00 */
[----:B------:R-:W-:Y:S01]  /*9250*/  IMAD.MOV.U32 R19, RZ, RZ, 0x1 ;  /* 0x00000001ff137424 */ /* 0x000fe200078e00ff */
[----:B------:R-:W-:-:S06]  /*9260*/  UMOV UR47, URZ ;  /* 0x0000003f002f7c82 */ /* 0x000fcc0008000000 */
.L_x_1654:
        /* <DEDUP_REMOVED lines=21> */
.L_x_1607:
[----:B------:R-:W-:Y:S01]  /*93c0*/  ULDC UR9, c[0x0][0xdc4] ;  /* 0x0003710000097ab9 */ /* 0x000fe20000000800 */
[----:B------:R-:W-:Y:S01]  /*93d0*/  UMOV UR7, UR8 ;  /* 0x0000000800077c82 */ /* 0x000fe20008000000 */
[----:B------:R-:W-:-:S11]  /*93e0*/  UISETP.NE.AND UP0, UPT, UR9, 0x1, UPT ;  /* 0x000000010900788c */ /* 0x000fd6000bf05270 */
[----:B------:R-:W-:Y:S02]  /*93f0*/  @UP0 ULDC.64 UR10, c[0x0][0xdc8] ;  /* 0x00037200000a0ab9 */ /* 0x000fe40000000a00 */
[----:B------:R-:W-:-:S04]  /*9400*/  UIMAD.WIDE.U32 UR4, UR8, UR10, URZ ;  /* 0x0000000a080472a5 */ /* 0x000fc8000f8e003f */
[----:B------:R-:W-:-:S04]  /*9410*/  @UP0 USHF.R.U32.HI UR7, URZ, UR11, UR5 ;  /* 0x0000000b3f070299 */ /* 0x000fc80008011605 */
[----:B------:R-:W-:-:S12]  /*9420*/  UIMAD UR4, UR7, UR9, URZ ;  /* 0x00000009070472a4 */ /* 0x000fd8000f8e023f */
.L_x_1608:
[----:B------:R-:W-:Y:S01]  /*9430*/  ULOP3.LUT UR5, URZ, UR7, URZ, 0x33, !UPT ;  /* 0x000000073f057292 */ /* 0x000fe2000f8e333f */
[----:B------:R-:W-:Y:S01]  /*9440*/  BSSY B6, `(.L_x_1609) ;  /* 0x000021e000067945 */ /* 0x000fe20003800000 */
[----:B------:R-:W-:Y:S01]  /*9450*/  ULDC.64 UR10, c[0x0][0x3f8] ;  /* 0x0000fe00000a7ab9 */ /* 0x000fe20000000a00 */
[----:B------:R-:W-:Y:S01]  /*9460*/  ULDC UR7, c[0x0][0xdac] ;  /* 0x00036b0000077ab9 */ /* 0x000fe20000000800 */
[----:B------:R-:W-:Y:S02]  /*9470*/  UISETP.NE.U32.AND UP0, UPT, UR10, URZ, UPT ;  /* 0x0000003f0a00728c */ /* 0x000fe4000bf05070 */
[----:B------:R-:W-:Y:S02]  /*9480*/  UIADD3 UR5, UR5, UR7, URZ ;  /* 0x0000000705057290 */ /* 0x000fe4000fffe03f */
[----:B------:R-:W-:Y:S02]  /*9490*/  UISETP.NE.AND.EX UP0, UPT, UR11, URZ, UPT, UP0 ;  /* 0x0000003f0b00728c */ /* 0x000fe4000bf05300 */
[----:B------:R-:W-:Y:S01]  /*94a0*/  UIMAD UR41, UR5, 0xc0, URZ ;  /* 0x000000c0052978a4 */ /* 0x000fe2000f8e023f */
[----:B------:R-:W-:Y:S01]  /*94b0*/  ULDC UR7, c[0x0][0x404] ;  /* 0x0001010000077ab9 */ /* 0x000fe20000000800 */
[----:B------:R-:W-:Y:S01]  /*94c0*/  ULDC UR10, c[0x0][0x288] ;  /* 0x0000a200000a7ab9 */ /* 0x000fe20000000800 */
[----:B------:R-:W-:-:S02]  /*94d0*/  USEL UR7, UR7, 0x1, UP0 ;  /* 0x0000000107077887 */ /* 0x000fc40008000000 */
[----:B------:R-:W-:Y:S01]  /*94e0*/  UIADD3 UR5, UR41, 0x13f, -UR10 ;  /* 0x0000013f29057890 */ /* 0x000fe2000fffe80a */
[----:B------:R-:W-:Y:S02]  /*94f0*/  ULDC UR9, c[0x0][0xdb8] ;  /* 0x00036e0000097ab9 */ /* 0x000fe40000000800 */
[----:B------:R-:W-:Y:S01]  /*9500*/  ULDC UR10, c[0x0][0x2e0] ;  /* 0x0000b800000a7ab9 */ /* 0x000fe20000000800 */
[----:B------:R-:W-:Y:S02]  /*9510*/  UISETP.NE.AND UP1, UPT, UR9, 0x1, UPT ;  /* 0x000000010900788c */ /* 0x000fe4000bf25270 */
[----:B------:R-:W-:Y:S02]  /*9520*/  UIMAD UR11, UR7, UR10, 0x7f ;  /* 0x0000007f070b74a4 */ /* 0x000fe4000f8e020a */
[----:B------:R-:W-:Y:S02]  /*9530*/  UIMAD UR5, UR7, UR10, UR5 ;  /* 0x0000000a070572a4 */ /* 0x000fe4000f8e0205 */
[----:B------:R-:W-:-:S02]  /*9540*/  USHF.R.S32.HI UR10, URZ, 0x1f, UR11 ;  /* 0x0000001f3f0a7899 */ /* 0x000fc4000801140b */
[----:B------:R-:W-:Y:S02]  /*9550*/  USHF.R.S32.HI UR7, URZ, 0x1f, UR5 ;  /* 0x0000001f3f077899 */ /* 0x000fe40008011405 */
[----:B------:R-:W-:Y:S02]  /*9560*/  ULEA.HI UR10, UR10, UR11, URZ, 0x7 ;  /* 0x0000000b0a0a7291 */ /* 0x000fe4000f8f383f */
[----:B------:R-:W-:Y:S02]  /*9570*/  ULEA.HI UR7, UR7, UR5, URZ, 0x7 ;  /* 0x0000000507077291 */ /* 0x000fe4000f8f383f */
[----:B------:R-:W-:Y:S02]  /*9580*/  USHF.R.S32.HI UR10, URZ, 0x7, UR10 ;  /* 0x000000073f0a7899 */ /* 0x000fe4000801140a */
[----:B------:R-:W-:Y:S02]  /*9590*/  USHF.R.S32.HI UR7, URZ, 0x7, UR7 ;  /* 0x000000073f077899 */ /* 0x000fe40008011407 */
[----:B------:R-:W-:-:S02]  /*95a0*/  UIADD3 UR4, UR8, -UR4, URZ ;  /* 0x8000000408047290 */ /* 0x000fc4000fffe03f */
[----:B------:R-:W-:Y:S01]  /*95b0*/  UISETP.LT.AND UP0, UPT, UR10, UR7, UPT ;  /* 0x000000070a00728c */ /* 0x000fe2000bf01270 */
[----:B------:R-:W-:-:S03]  /*95c0*/  ULDC UR8, c[0x0][0xdc4] ;  /* 0x0003710000087ab9 */ /* 0x000fc60000000800 */
[----:B------:R-:W-:Y:S02]  /*95d0*/  USEL UR45, UR10, UR7, UP0 ;  /* 0x000000070a2d7287 */ /* 0x000fe40008000000 */
[----:B------:R-:W-:-:S03]  /*95e0*/  UIMAD UR6, UR6, UR8, UR4 ;  /* 0x00000008060672a4 */ /* 0x000fc6000f8e0204 */
[----:B------:R-:W-:Y:S01]  /*95f0*/  @UP1 ULDC UR4, c[0x0][0xdbc] ;  /* 0x00036f0000041ab9 */ /* 0x000fe20000000800 */
[----:B------:R-:W-:Y:S01]  /*9600*/  ISETP.LT.AND P0, PT, RZ, UR45, PT ;  /* 0x0000002dff007c0c */ /* 0x000fe2000bf01270 */
[----:B------:R-:W-:Y:S01]  /*9610*/  UIMAD.WIDE.U32 UR4, UR6, UR4, URZ ;  /* 0x00000004060472a5 */ /* 0x000fe2000f8e003f */
[----:B------:R-:W-:Y:S01]  /*9620*/  @UP1 ULDC UR8, c[0x0][0xdc0] ;  /* 0x0003700000081ab9 */ /* 0x000fe20000000800 */
[----:B------:R-:W-:Y:S02]  /*9630*/  UMOV UR43, UR6 ;  /* 0x00000006002b7c82 */ /* 0x000fe40008000000 */
[----:B------:R-:W-:-:S04]  /*9640*/  @UP1 USHF.R.U32.HI UR43, URZ, UR8, UR5 ;  /* 0x000000083f2b1299 */ /* 0x000fc80008011605 */
[----:B------:R-:W-:-:S04]  /*9650*/  UIADD3 UR42, -UR43, URZ, URZ ;  /* 0x0000003f2b2a7290 */ /* 0x000fc8000fffe13f */
[----:B------:R-:W-:Y:S01]  /*9660*/  UIMAD UR42, UR9, UR42, UR6 ;  /* 0x0000002a092a72a4 */ /* 0x000fe2000f8e0206 */
[----:B------:R-:W-:Y:S11]  /*9670*/  @P0 BRA `(.L_x_1610) ;  /* 0x0000000000400947 */ /* 0x000ff60003800000 */
        /* <DEDUP_REMOVED lines=16> */
.L_x_1610:
        /* <DEDUP_REMOVED lines=23> */
.L_x_1612:
        /* <DEDUP_REMOVED lines=20> */
.L_x_1614:
        /* <DEDUP_REMOVED lines=15> */
.L_x_1613:
        /* <DEDUP_REMOVED lines=29> */
.L_x_1666:
[----:B------:R-:W-:Y:S01]  /*9cf0*/  UMOV UR4, 0xffffffff ;  /* 0xffffffff00047882 */ /* 0x000fe20000000000 */
[----:B------:R-:W-:Y:S02]  /*9d00*/  SHF.R.S32.HI R8, RZ, 0x1f, R0 ;  /* 0x0000001fff087819 */ /* 0x000fe40000011400 */
[----:B------:R-:W-:Y:S05]  /*9d10*/  BRA.DIV UR4, `(.L_x_1616) ;  /* 0x0000002204087947 */ /* 0x000fea000b800000 */
[----:B------:R-:W-:-:S13]  /*9d20*/  ELECT P0, URZ, PT ;  /* 0x00000000003f782f */ /* 0x000fda0003800000 */
.L_x_1669:
        /* <DEDUP_REMOVED lines=23> */
.L_x_1618:
[----:B------:R-:W2:Y:S01]  /*9ea0*/  SYNCS.PHASECHK.TRANS64.TRYWAIT P4, [R13+URZ+0x16840], R12 ;  /* 0x0168400c0d0075a7 */ /* 0x000ea2000808017f */
[----:B------:R-:W-:Y:S01]  /*9eb0*/  ISETP.NE.AND P3, PT, R17, RZ, PT ;  /* 0x000000ff1100720c */ /* 0x000fe20003f65270 */
[----:B--2---:R-:W-:-:S12]  /*9ec0*/  @!P4 BRA `(.L_x_1619) ;  /* 0x0000001c00c0c947 */ /* 0x004fd80003800000 */
.L_x_1670:
[----:B------:R-:W-:Y:S05]  /*9ed0*/  @P3 BRA `(.L_x_1620) ;  /* 0x0000000000143947 */ /* 0x000fea0003800000 */
[----:B------:R-:W-:Y:S01]  /*9ee0*/  ISETP.NE.AND P3, PT, R23, RZ, PT ;  /* 0x000000ff1700720c */ /* 0x000fe20003f65270 */
[----:B-1----:R-:W-:-:S04]  /*9ef0*/  IMAD.MOV.U32 R4, RZ, RZ, 0x4000 ;  /* 0x00004000ff047424 */ /* 0x002fc800078e00ff */
[----:B------:R3:W-:Y:S08]  /*9f00*/  SYNCS.ARRIVE.TRANS64 RZ, [R13+URZ+0x16830], R4 ;  /* 0x016830040dff79a7 */ /* 0x0007f0000800003f */
[----:B------:R-:W-:Y:S05]  /*9f10*/  @!P3 BRA `(.L_x_1620) ;  /* 0x000000000004b947 */ /* 0x000fea0003800000 */
[----:B------:R-:W-:Y:S01]  /*9f20*/  BPT.TRAP 0x1 ;  /* 0x000000040000795c */ /* 0x000fe20000300000 */
.L_x_1620:
        /* <DEDUP_REMOVED lines=16> */
.L_x_1617:
        /* <DEDUP_REMOVED lines=24> */
.L_x_1671:
[----:B------:R-:W-:-:S06]  /*a1b0*/  UISETP.GE.AND UP0, UPT, UR45, 0x2, UPT ;  /* 0x000000022d00788c */ /* 0x000fcc000bf06270 */
[----:B------:R-:W-:-:S13]  /*a1c0*/  PLOP3.LUT P3, PT, PT, PT, UP0, 0x80, 0x0 ;  /* 0x000000000000781c */ /* 0x000fda0003f6f008 */
[----:B------:R-:W-:Y:S05]  /*a1d0*/  @!P3 BRA `(.L_x_1622) ;  /* 0x000000100044b947 */ /* 0x000fea0003800000 */
[----:B------:R-:W-:Y:S02]  /*a1e0*/  ULOP3.LUT UR4, UR45, 0x1, URZ, 0xc0, !UPT ;  /* 0x000000012d047892 */ /* 0x000fe4000f8ec03f */
[----:B------:R-:W-:Y:S02]  /*a1f0*/  UIADD3 UR44, UR45, -0x2, URZ ;  /* 0xfffffffe2d2c7890 */ /* 0x000fe4000fffe03f */
[----:B------:R-:W-:Y:S01]  /*a200*/  UISETP.NE.U32.AND UP0, UPT, UR4, 0x1, UPT ;  /* 0x000000010400788c */ /* 0x000fe2000bf05070 */
[----:B------:R-:W-:-:S03]  /*a210*/  ULDC.64 UR36, c[0x0][0x408] ;  /* 0x0001020000247ab9 */ /* 0x000fc60000000a00 */
[----:B------:R-:W-:Y:S02]  /*a220*/  IMAD.U32 R11, RZ, RZ, UR44 ;  /* 0x0000002cff0b7e24 */ /* 0x000fe4000f8e00ff */
[----:B------:R-:W-:-:S13]  /*a230*/  PLOP3.LUT P3, PT, PT, PT, UP0, 0x80, 0x0 ;  /* 0x000000000000781c */ /* 0x000fda0003f6f008 */
[----:B------:R-:W-:Y:S05]  /*a240*/  @!P3 BRA `(.L_x_1623) ;  /* 0x00000004006cb947 */ /* 0x000fea0003800000 */
[----:B------:R-:W-:Y:S01]  /*a250*/  VIADD R10, R18, 0x1 ;  /* 0x00000001120a7836 */ /* 0x000fe20000000000 */
[----:B------:R-:W-:Y:S04]  /*a260*/  BSSY B0, `(.L_x_1624) ;  /* 0x0000055000007945 */ /* 0x000fe80003800000 */
[----:B------:R-:W-:-:S04]  /*a270*/  ISETP.NE.AND P3, PT, R10, 0x2, PT ;  /* 0x000000020a00780c */ /* 0x000fc80003f65270 */
[----:B-1----:R-:W-:Y:S02]  /*a280*/  SEL R4, RZ, 0x1, P3 ;  /* 0x00000001ff047807 */ /* 0x002fe40001800000 */
[----:B------:R-:W-:Y:S02]  /*a290*/  SEL R10, R10, RZ, P3 ;  /* 0x000000ff0a0a7207 */ /* 0x000fe40001800000 */
[----:B------:R-:W-:Y:S01]  /*a2a0*/  LOP3.LUT R11, R19, R4, RZ, 0x3c, !PT ;  /* 0x00000004130b7212 */ /* 0x000fe200078e3cff */
[----:B------:R-:W-:Y:S06]  /*a2b0*/  @!P0 BRA `(.L_x_1625) ;  /* 0x00000004003c8947 */ /* 0x000fec0003800000 */
[----:B------:R-:W-:Y:S02]  /*a2c0*/  IMAD.MOV.U32 R4, RZ, RZ, R9 ;  /* 0x000000ffff047224 */ /* 0x000fe400078e0009 */
[----:B------:R-:W-:Y:S01]  /*a2d0*/  IMAD.U32 R5, RZ, RZ, UR44 ;  /* 0x0000002cff057e24 */ /* 0x000fe2000f8e00ff */
[----:B------:R-:W-:Y:S06]  /*a2e0*/  @!P1 BRA `(.L_x_1626) ;  /* 0x0000000000509947 */ /* 0x000fec0003800000 */
[----:B------:R-:W-:Y:S01]  /*a2f0*/  ULDC UR7, c[0x0][0x41c] ;  /* 0x0001070000077ab9 */ /* 0x000fe20000000800 */
[----:B------:R-:W-:Y:S01]  /*a300*/  UMOV UR6, UR44 ;  /* 0x0000002c00067c82 */ /* 0x000fe20008000000 */
[----:B------:R-:W-:-:S11]  /*a310*/  UISETP.NE.AND UP0, UPT, UR7, 0x1, UPT ;  /* 0x000000010700788c */ /* 0x000fd6000bf05270 */
[----:B------:R-:W-:Y:S02]  /*a320*/  @UP0 ULDC.64 UR8, c[0x0][0x420] ;  /* 0x0001080000080ab9 */ /* 0x000fe40000000a00 */
[----:B------:R-:W-:-:S04]  /*a330*/  UIMAD.WIDE.U32 UR4, UR44, UR8, URZ ;  /* 0x000000082c0472a5 */ /* 0x000fc8000f8e003f */
[----:B------:R-:W-:-:S04]  /*a340*/  @UP0 USHF.R.U32.HI UR6, URZ, UR9, UR5 ;  /* 0x000000093f060299 */ /* 0x000fc80008011605 */
[----:B------:R-:W-:Y:S02]  /*a350*/  USHF.R.S32.HI UR4, URZ, 0x1f, UR6 ;  /* 0x0000001f3f047899 */ /* 0x000fe40008011406 */
[----:B------:R-:W-:-:S04]  /*a360*/  IMAD.U32 R4, RZ, RZ, UR6 ;  /* 0x00000006ff047e24 */ /* 0x000fc8000f8e00ff */
[----:B------:R-:W-:Y:S01]  /*a370*/  IMAD.U32 R5, RZ, RZ, UR4 ;  /* 0x00000004ff057e24 */ /* 0x000fe2000f8e00ff */
[----:B------:R-:W-:Y:S02]  /*a380*/  ULDC.64 UR4, c[0x0][0x408] ;  /* 0x0001020000047ab9 */ /* 0x000fe40000000a00 */
[----:B--2---:R-:W-:Y:S02]  /*a390*/  IMAD R13, R8, UR4, RZ ;  /* 0x00000004080d7c24 */ /* 0x004fe4000f8e02ff */
[----:B------:R-:W-:-:S04]  /*a3a0*/  IMAD.WIDE.U32 R4, R0, UR4, R4 ;  /* 0x0000000400047c25 */ /* 0x000fc8000f8e0004 */
[----:B------:R-:W-:Y:S01]  /*a3b0*/  IMAD R13, R0, UR5, R13 ;  /* 0x00000005000d7c24 */ /* 0x000fe2000f8e020d */
[----:B------:R-:W-:-:S03]  /*a3c0*/  LEA R2, P3, R4, R2, 0x2 ;  /* 0x0000000204027211 */ /* 0x000fc600078610ff */
[----:B------:R-:W-:-:S05]  /*a3d0*/  IMAD.IADD R5, R13, 0x1, R5 ;  /* 0x000000010d057824 */ /* 0x000fca00078e0205 */
[----:B------:R-:W-:-:S05]  /*a3e0*/  LEA.HI.X R3, R4, R3, R5, 0x2, P3 ;  /* 0x0000000304037211 */ /* 0x000fca00018f1405 */
[----:B------:R1:W5:Y:S01]  /*a3f0*/  LDG.E R4, desc[UR48][R2.64] ;  /* 0x0000003002047981 */ /* 0x000362000c1e1900 */
[----:B------:R-:W-:-:S04]  /*a400*/  UIADD3 UR4, -UR6, URZ, URZ ;  /* 0x0000003f06047290 */ /* 0x000fc8000fffe13f */
[----:B------:R-:W-:-:S06]  /*a410*/  UIMAD UR4, UR7, UR4, UR44 ;  /* 0x00000004070472a4 */ /* 0x000fcc000f8e022c */
[----:B-1----:R-:W-:-:S07]  /*a420*/  IMAD.U32 R5, RZ, RZ, UR4 ;  /* 0x00000004ff057e24 */ /* 0x002fce000f8e00ff */
.L_x_1626:
[----:B------:R-:W-:Y:S02]  /*a430*/  LEA R3, R10, UR39, 0x3 ;  /* 0x000000270a037c11 */ /* 0x000fe4000f8e18ff */
[----:B------:R-:W-:Y:S02]  /*a440*/  SHF.L.U32 R2, R11, 0x1f, RZ ;  /* 0x0000001f0b027819 */ /* 0x000fe400000006ff */
[----:B------:R-:W-:Y:S02]  /*a450*/  ISETP.NE.AND P3, PT, R17, RZ, PT ;  /* 0x000000ff1100720c */ /* 0x000fe40003f65270 */
[----:B------:R-:W1:Y:S02]  /*a460*/  SYNCS.PHASECHK.TRANS64.TRYWAIT P4, [R3+URZ+0x16840], R2 ;  /* 0x01684002030075a7 */ /* 0x000e64000808017f */
[----:B-1----:R-:W-:Y:S09]  /*a470*/  @!P4 BRA `(.L_x_1627) ;  /* 0x000000180080c947 */ /* 0x002ff20003800000 */
.L_x_1672:
[----:B------:R-:W-:Y:S05]  /*a480*/  @P3 BRA `(.L_x_1628) ;  /* 0x0000000000143947 */ /* 0x000fea0003800000 */
[----:B------:R-:W-:Y:S01]  /*a490*/  ISETP.NE.AND P4, PT, R23, RZ, PT ;  /* 0x000000ff1700720c */ /* 0x000fe20003f85270 */
[----:B-1----:R-:W-:-:S04]  /*a4a0*/  IMAD.MOV.U32 R2, RZ, RZ, 0x4000 ;  /* 0x00004000ff027424 */ /* 0x002fc800078e00ff */
[----:B------:R3:W-:Y:S08]  /*a4b0*/  SYNCS.ARRIVE.TRANS64 RZ, [R3+URZ+0x16830], R2 ;  /* 0x0168300203ff79a7 */ /* 0x0007f0000800003f */
[----:B------:R-:W-:Y:S05]  /*a4c0*/  @!P4 BRA `(.L_x_1628) ;  /* 0x000000000004c947 */ /* 0x000fea0003800000 */
[----:B------:R-:W-:Y:S01]  /*a4d0*/  BPT.TRAP 0x1 ;  /* 0x000000040000795c */ /* 0x000fe20000300000 */
.L_x_1628:
        /* <DEDUP_REMOVED lines=10> */
[----:B-1-3--:R-:W-:Y:S01]  /*a580*/  SHF.L.U32 R3, R19, 0x1f, RZ ;  /* 0x0000001f13037819 */ /* 0x00afe200000006ff */
[----:B------:R-:W-:Y:S01]  /*a590*/  UMOV UR10, URZ ;  /* 0x0000003f000a7c82 */ /* 0x000fe20008000000 */
[----:B------:R-:W-:Y:S01]  /*a5a0*/  LEA R2, R18, UR4, 0x3 ;  /* 0x0000000412027c11 */ /* 0x000fe2000f8e18ff */
[----:B------:R-:W-:-:S02]  /*a5b0*/  ULEA UR8, UR8, UR39, 0xe ;  /* 0x0000002708087291 */ /* 0x000fc4000f8e703f */
[----:B------:R-:W-:Y:S02]  /*a5c0*/  USHF.L.U32 UR11, UR11, 0x7, URZ ;  /* 0x000000070b0b7899 */ /* 0x000fe4000800063f */
[----:B------:R-:W-:Y:S02]  /*a5d0*/  UIADD3 UR9, UR9, 0x16830, URZ ;  /* 0x0001683009097890 */ /* 0x000fe4000fffe03f */
[----:B------:R-:W-:-:S09]  /*a5e0*/  UIADD3 UR8, UR8, 0xe400, URZ ;  /* 0x0000e40008087890 */ /* 0x000fd2000fffe03f */
[----:B------:R1:W-:Y:S01]  /*a5f0*/  UTMALDG.4D [UR8], [UR6], desc[UR14] ;  /* 0x00000e08060075b4 */ /* 0x0003e20008019000 */
[----:B------:R-:W3:Y:S02]  /*a600*/  SYNCS.PHASECHK.TRANS64.TRYWAIT P4, [R2+URZ+0x60], R3 ;  /* 0x00006003020075a7 */ /* 0x000ee4000808017f */
[----:B-1-3--:R-:W-:Y:S05]  /*a610*/  @!P4 BRA `(.L_x_1629) ;  /* 0x00000018002cc947 */ /* 0x00afea0003800000 */
.L_x_1673:
[----:B------:R-:W-:Y:S05]  /*a620*/  @P3 BRA `(.L_x_1630) ;  /* 0x0000000000183947 */ /* 0x000fea0003800000 */
[----:B------:R-:W-:Y:S01]  /*a630*/  ISETP.NE.AND P3, PT, R23, RZ, PT ;  /* 0x000000ff1700720c */ /* 0x000fe20003f65270 */
[----:B-1----:R-:W-:Y:S01]  /*a640*/  IMAD.MOV.U32 R3, RZ, RZ, 0x4000 ;  /* 0x00004000ff037424 */ /* 0x002fe200078e00ff */
[----:B------:R-:W-:-:S04]  /*a650*/  LEA R2, R18, UR39, 0x3 ;  /* 0x0000002712027c11 */ /* 0x000fc8000f8e18ff */
[----:B------:R3:W-:Y:S07]  /*a660*/  SYNCS.ARRIVE.TRANS64 RZ, [R2+URZ+0x16850], R3 ;  /* 0x0168500302ff79a7 */ /* 0x0007ee000800003f */
[----:B------:R-:W-:Y:S05]  /*a670*/  @!P3 BRA `(.L_x_1630) ;  /* 0x000000000004b947 */ /* 0x000fea0003800000 */
[----:B------:R-:W-:Y:S01]  /*a680*/  BPT.TRAP 0x1 ;  /* 0x000000040000795c */ /* 0x000fe20000300000 */
.L_x_1630:
        /* <DEDUP_REMOVED lines=17> */
[----:B----4-:R-:W-:Y:S01]  /*a7a0*/  NOP ;  /* 0x0000000000007918 */ /* 0x010fe20000000000 */
.L_x_1625:
[----:B------:R-:W-:Y:S05]  /*a7b0*/  BSYNC B0 ;  /* 0x0000000000007941 */ /* 0x000fea0003800000 */
.L_x_1624:
[----:B------:R-:W-:Y:S01]  /*a7c0*/  UIADD3 UR4, UR45, -0x3, URZ ;  /* 0xfffffffd2d047890 */ /* 0x000fe2000fffe03f */
[----:B------:R-:W-:Y:S02]  /*a7d0*/  IMAD.MOV.U32 R19, RZ, RZ, R11 ;  /* 0x000000ffff137224 */ /* 0x000fe400078e000b */
[----:B------:R-:W-:-:S03]  /*a7e0*/  IMAD.MOV.U32 R18, RZ, RZ, R10 ;  /* 0x000000ffff127224 */ /* 0x000fc600078e000a */
[----:B------:R-:W-:-:S07]  /*a7f0*/  IMAD.U32 R11, RZ, RZ, UR4 ;  /* 0x00000004ff0b7e24 */ /* 0x000fce000f8e00ff */
.L_x_1623:
[----:B------:R-:W-:Y:S01]  /*a800*/  ISETP.NE.AND P3, PT, RZ, UR44, PT ;  /* 0x0000002cff007c0c */ /* 0x000fe2000bf65270 */
[----:B------:R-:W-:-:S12]  /*a810*/  BSSY B0, `(.L_x_1622) ;  /* 0x00000ad000007945 */ /* 0x000fd80003800000 */
[----:B------:R-:W-:Y:S05]  /*a820*/  @!P3 BRA `(.L_x_1631) ;  /* 0x0000000800acb947 */ /* 0x000fea0003800000 */
[----:B-1-3--:R-:W-:-:S07]  /*a830*/  IMAD.MOV.U32 R2, RZ, RZ, R9 ;  /* 0x000000ffff027224 */ /* 0x00afce00078e0009 */
.L_x_1646:
        /* <DEDUP_REMOVED lines=28> */
.L_x_1634:
[----:B------:R-:W-:Y:S02]  /*aa00*/  LEA R4, R10, UR39, 0x3 ;  /* 0x000000270a047c11 */ /* 0x000fe4000f8e18ff */
[----:B-1----:R-:W-:Y:S02]  /*aa10*/  SHF.L.U32 R3, R12, 0x1f, RZ ;  /* 0x0000001f0c037819 */ /* 0x002fe400000006ff */
[----:B------:R-:W-:Y:S02]  /*aa20*/  ISETP.NE.AND P3, PT, R17, RZ, PT ;  /* 0x000000ff1100720c */ /* 0x000fe40003f65270 */
[----:B------:R-:W1:Y:S02]  /*aa30*/  SYNCS.PHASECHK.TRANS64.TRYWAIT P4, [R4+URZ+0x16840], R3 ;  /* 0x01684003040075a7 */ /* 0x000e64000808017f */
[----:B-1----:R-:W-:Y:S09]  /*aa40*/  @!P4 BRA `(.L_x_1635) ;  /* 0x000000140034c947 */ /* 0x002ff20003800000 */
.L_x_1674:
[----:B------:R-:W-:Y:S05]  /*aa50*/  @P3 BRA `(.L_x_1636) ;  /* 0x0000000000143947 */ /* 0x000fea0003800000 */
[----:B------:R-:W-:Y:S01]  /*aa60*/  ISETP.NE.AND P4, PT, R23, RZ, PT ;  /* 0x000000ff1700720c */ /* 0x000fe20003f85270 */
[----:B-1----:R-:W-:-:S04]  /*aa70*/  IMAD.MOV.U32 R3, RZ, RZ, 0x4000 ;  /* 0x00004000ff037424 */ /* 0x002fc800078e00ff */
[----:B------:R2:W-:Y:S08]  /*aa80*/  SYNCS.ARRIVE.TRANS64 RZ, [R4+URZ+0x16830], R3 ;  /* 0x0168300304ff79a7 */ /* 0x0005f0000800003f */
[----:B------:R-:W-:Y:S05]  /*aa90*/  @!P4 BRA `(.L_x_1636) ;  /* 0x000000000004c947 */ /* 0x000fea0003800000 */
[----:B------:R-:W-:Y:S01]  /*aaa0*/  BPT.TRAP 0x1 ;  /* 0x000000040000795c */ /* 0x000fe20000300000 */
.L_x_1636:
        /* <DEDUP_REMOVED lines=20> */
.L_x_1675:
[----:B------:R-:W-:Y:S05]  /*abf0*/  @P3 BRA `(.L_x_1638) ;  /* 0x0000000000143947 */ /* 0x000fea0003800000 */
[----:B------:R-:W-:Y:S01]  /*ac00*/  ISETP.NE.AND P3, PT, R23, RZ, PT ;  /* 0x000000ff1700720c */ /* 0x000fe20003f65270 */
[----:B------:R-:W-:-:S04]  /*ac10*/  IMAD.MOV.U32 R3, RZ, RZ, 0x4000 ;  /* 0x00004000ff037424 */ /* 0x000fc800078e00ff */
[----:B------:R2:W-:Y:S08]  /*ac20*/  SYNCS.ARRIVE.TRANS64 RZ, [R4+URZ+0x50], R3 ;  /* 0x0000500304ff79a7 */ /* 0x0005f0000800003f */
[----:B------:R-:W-:Y:S05]  /*ac30*/  @!P3 BRA `(.L_x_1638) ;  /* 0x000000000004b947 */ /* 0x000fea0003800000 */
[----:B------:R-:W-:Y:S01]  /*ac40*/  BPT.TRAP 0x1 ;  /* 0x000000040000795c */ /* 0x000fe20000300000 */
.L_x_1638:
        /* <DEDUP_REMOVED lines=18> */
.L_x_1633:
[----:B------:R-:W-:Y:S05]  /*ad70*/  BSYNC B1 ;  /* 0x0000000000017941 */ /* 0x000fea0003800000 */
.L_x_1632:
[----:B------:R-:W-:Y:S01]  /*ad80*/  VIADD R18, R10, 0x1 ;  /* 0x000000010a127836 */ /* 0x000fe20000000000 */
[----:B------:R-:W-:Y:S04]  /*ad90*/  BSSY B1, `(.L_x_1639) ;  /* 0x0000051000017945 */ /* 0x000fe80003800000 */
[----:B------:R-:W-:-:S04]  /*ada0*/  ISETP.NE.AND P3, PT, R18, 0x2, PT ;  /* 0x000000021200780c */ /* 0x000fc80003f65270 */
[----:B-1----:R-:W-:Y:S02]  /*adb0*/  SEL R19, RZ, 0x1, P3 ;  /* 0x00000001ff137807 */ /* 0x002fe40001800000 */
[----:B------:R-:W-:Y:S02]  /*adc0*/  SEL R18, R18, RZ, P3 ;  /* 0x000000ff12127207 */ /* 0x000fe40001800000 */
[----:B------:R-:W-:Y:S01]  /*add0*/  LOP3.LUT R19, R12, R19, RZ, 0x3c, !PT ;  /* 0x000000130c137212 */ /* 0x000fe200078e3cff */
[----:B------:R-:W-:Y:S06]  /*ade0*/  @!P0 BRA `(.L_x_1640) ;  /* 0x00000004002c8947 */ /* 0x000fec0003800000 */
[----:B------:R-:W-:Y:S01]  /*adf0*/  VIADD R14, R11, 0xffffffff ;  /* 0xffffffff0b0e7836 */ /* 0x000fe20000000000 */
[----:B------:R-:W-:Y:S06]  /*ae00*/  @!P1 BRA `(.L_x_1641) ;  /* 0x0000000000489947 */ /* 0x000fec0003800000 */
[----:B------:R-:W1:Y:S01]  /*ae10*/  LDC R13, c[0x0][0x41c] ;  /* 0x00010700ff0d7b82 */ /* 0x000e620000000800 */
[----:B------:R-:W-:Y:S02]  /*ae20*/  IMAD.MOV.U32 R15, RZ, RZ, R14 ;  /* 0x000000ffff0f7224 */ /* 0x000fe400078e000e */
[----:B------:R-:W-:-:S04]  /*ae30*/  IMAD R21, R8, UR36, RZ ;  /* 0x0000002408157c24 */ /* 0x000fc8000f8e02ff */
[----:B------:R-:W-:Y:S01]  /*ae40*/  IMAD R21, R0, UR37, R21 ;  /* 0x0000002500157c24 */ /* 0x000fe2000f8e0215 */
[----:B-1----:R-:W-:-:S13]  /*ae50*/  ISETP.NE.AND P3, PT, R13, 0x1, PT ;  /* 0x000000010d00780c */ /* 0x002fda0003f65270 */
[----:B--2---:R-:W1:Y:S02]  /*ae60*/  @P3 LDC.64 R2, c[0x0][0x420] ;  /* 0x00010800ff023b82 */ /* 0x004e640000000a00 */
        /* <DEDUP_REMOVED lines=12> */
.L_x_1641:
[----:B-12---:R-:W-:Y:S02]  /*af30*/  LEA R3, R18, UR39, 0x3 ;  /* 0x0000002712037c11 */ /* 0x006fe4000f8e18ff */
[----:B------:R-:W-:Y:S02]  /*af40*/  SHF.L.U32 R4, R19, 0x1f, RZ ;  /* 0x0000001f13047819 */ /* 0x000fe400000006ff */
[----:B------:R-:W-:Y:S02]  /*af50*/  ISETP.NE.AND P3, PT, R17, RZ, PT ;  /* 0x000000ff1100720c */ /* 0x000fe40003f65270 */
[----:B------:R-:W1:Y:S02]  /*af60*/  SYNCS.PHASECHK.TRANS64.TRYWAIT P4, [R3+URZ+0x16840], R4 ;  /* 0x01684004030075a7 */ /* 0x000e64000808017f */
[----:B-1----:R-:W-:Y:S09]  /*af70*/  @!P4 BRA `(.L_x_1642) ;  /* 0x000000100010c947 */ /* 0x002ff20003800000 */
.L_x_1676:
[----:B------:R-:W-:Y:S05]  /*af80*/  @P3 BRA `(.L_x_1643) ;  /* 0x0000000000143947 */ /* 0x000fea0003800000 */
[----:B------:R-:W-:Y:S01]  /*af90*/  ISETP.NE.AND P4, PT, R23, RZ, PT ;  /* 0x000000ff1700720c */ /* 0x000fe20003f85270 */
[----:B-1----:R-:W-:-:S04]  /*afa0*/  IMAD.MOV.U32 R4, RZ, RZ, 0x4000 ;  /* 0x00004000ff047424 */ /* 0x002fc800078e00ff */
[----:B------:R2:W-:Y:S08]  /*afb0*/  SYNCS.ARRIVE.TRANS64 RZ, [R3+URZ+0x16830], R4 ;  /* 0x0168300403ff79a7 */ /* 0x0005f0000800003f */
[----:B------:R-:W-:Y:S05]  /*afc0*/  @!P4 BRA `(.L_x_1643) ;  /* 0x000000000004c947 */ /* 0x000fea0003800000 */
[----:B------:R-:W-:Y:S01]  /*afd0*/  BPT.TRAP 0x1 ;  /* 0x000000040000795c */ /* 0x000fe20000300000 */
.L_x_1643:
        /* <DEDUP_REMOVED lines=20> */
.L_x_1677:
[----:B------:R-:W-:Y:S05]  /*b120*/  @P3 BRA `(.L_x_1645) ;  /* 0x0000000000143947 */ /* 0x000fea0003800000 */
[----:B------:R-:W-:Y:S01]  /*b130*/  ISETP.NE.AND P3, PT, R23, RZ, PT ;  /* 0x000000ff1700720c */ /* 0x000fe20003f65270 */
[----:B------:R-:W-:-:S04]  /*b140*/  IMAD.MOV.U32 R4, RZ, RZ, 0x4000 ;  /* 0x00004000ff047424 */ /* 0x000fc800078e00ff */
[----:B------:R2:W-:Y:S08]  /*b150*/  SYNCS.ARRIVE.TRANS64 RZ, [R3+URZ+0x50], R4 ;  /* 0x0000500403ff79a7 */ /* 0x0005f0000800003f */
[----:B------:R-:W-:Y:S05]  /*b160*/  @!P3 BRA `(.L_x_1645) ;  /* 0x000000000004b947 */ /* 0x000fea0003800000 */
[----:B------:R-:W-:Y:S01]  /*b170*/  BPT.TRAP 0x1 ;  /* 0x000000040000795c */ /* 0x000fe20000300000 */
.L_x_1645:
        /* <DEDUP_REMOVED lines=18> */
.L_x_1640:
[----:B------:R-:W-:Y:S05]  /*b2a0*/  BSYNC B1 ;  /* 0x0000000000017941 */ /* 0x000fea0003800000 */
.L_x_1639:
[C---:B------:R-:W-:Y:S01]  /*b2b0*/  ISETP.GT.AND P3, PT, R11.reuse, 0x1, PT ;  /* 0x000000010b00780c */ /* 0x040fe20003f64270 */
[----:B------:R-:W-:-:S12]  /*b2c0*/  VIADD R11, R11, 0xfffffffe ;  /* 0xfffffffe0b0b7836 */ /* 0x000fd80000000000 */
[----:B------:R-:W-:Y:S05]  /*b2d0*/  @P3 BRA `(.L_x_1646) ;  /* 0xfffffff400583947 */ /* 0x000fea000383ffff */
.L_x_1631:
[----:B------:R-:W-:Y:S05]  /*b2e0*/  BSYNC B0 ;  /* 0x0000000000007941 */ /* 0x000fea0003800000 */
.L_x_1622:
[----:B------:R-:W-:Y:S04]  /*b2f0*/  BSSY B0, `(.L_x_1647) ;  /* 0x000000e000007945 */ /* 0x000fe80003800000 */
[----:B------:R-:W-:Y:S05]  /*b300*/  @P2 BRA `(.L_x_1648) ;  /* 0x0000000000302947 */ /* 0x000fea0003800000 */
[----:B------:R-:W4:Y:S01]  /*b310*/  S2R R11, SR_LANEID ;  /* 0x00000000000b7919 */ /* 0x000f220000000000 */
[----:B------:R-:W-:Y:S01]  /*b320*/  VOTEU.ANY UR4, UPT, PT ;  /* 0x0000000000047886 */ /* 0x000fe200038e0100 */
[----:B-123--:R-:W1:Y:S01]  /*b330*/  LDC.64 R2, c[0x0][0xdf0] ;  /* 0x00037c00ff027b82 */ /* 0x00ee620000000a00 */
[----:B------:R-:W4:Y:S08]  /*b340*/  FLO.U32 R0, UR4 ;  /* 0x0000000400007d00 */ /* 0x000f3000080e0000 */
[----:B------:R-:W1:Y:S01]  /*b350*/  POPC R5, UR4 ;  /* 0x0000000400057d09 */ /* 0x000e620008000000 */
[----:B----4-:R-:W-:-:S13]  /*b360*/  ISETP.EQ.U32.AND P1, PT, R0, R11, PT ;  /* 0x0000000b0000720c */ /* 0x010fda0003f22070 */
[----:B-1----:R-:W2:Y:S01]  /*b370*/  @P1 ATOMG.E.ADD.STRONG.GPU PT, R3, desc[UR48][R2.64], R5 ;  /* 0x00000005020319a8 */ /* 0x002ea200081ee1f0 */
[----:B------:R-:W1:Y:S02]  /*b380*/  S2R R4, SR_LTMASK ;  /* 0x0000000000047919 */ /* 0x000e640000003900 */
[----:B-1----:R-:W-:-:S04]  /*b390*/  LOP3.LUT R4, R4, UR4, RZ, 0xc0, !PT ;  /* 0x0000000404047c12 */ /* 0x002fc8000f8ec0ff */
[----:B------:R-:W1:Y:S01]  /*b3a0*/  POPC R11, R4 ;  /* 0x00000004000b7309 */ /* 0x000e620000000000 */
[----:B--2---:R-:W1:Y:S02]  /*b3b0*/  SHFL.IDX PT, R0, R3, R0, 0x1f ;  /* 0x00001f0003007589 */ /* 0x004e6400000e0000 */
[----:B-1----:R-:W-:-:S07]  /*b3c0*/  IADD3 R22, R0, UR46, R11 ;  /* 0x0000002e00167c10 */ /* 0x002fce000fffe00b */
.L_x_1648:
[----:B------:R-:W-:Y:S05]  /*b3d0*/  BSYNC B0 ;  /* 0x0000000000007941 */ /* 0x000fea0003800000 */
.L_x_1647:
[----:B------:R-:W-:Y:S04]  /*b3e0*/  BSSY B0, `(.L_x_1649) ;  /* 0x000001d000007945 */ /* 0x000fe80003800000 */
[----:B------:R-:W-:Y:S05]  /*b3f0*/  @!P0 BRA `(.L_x_1650) ;  /* 0x00000000006c8947 */ /* 0x000fea0003800000 */
[----:B-123--:R-:W-:Y:S02]  /*b400*/  LEA R3, R18, UR39, 0x3 ;  /* 0x0000002712037c11 */ /* 0x00efe4000f8e18ff */
[----:B------:R-:W-:Y:S02]  /*b410*/  SHF.L.U32 R0, R19, 0x1f, RZ ;  /* 0x0000001f13007819 */ /* 0x000fe400000006ff */
[----:B------:R-:W-:Y:S02]  /*b420*/  ISETP.NE.AND P1, PT, R17, RZ, PT ;  /* 0x000000ff1100720c */ /* 0x000fe40003f25270 */
[----:B------:R-:W1:Y:S02]  /*b430*/  SYNCS.PHASECHK.TRANS64.TRYWAIT P0, [R3+URZ+0x16860], R0 ;  /* 0x01686000030075a7 */ /* 0x000e64000800017f */
[----:B-1----:R-:W-:Y:S09]  /*b440*/  @!P0 BRA `(.L_x_1651) ;  /* 0x0000000c00048947 */ /* 0x002ff20003800000 */
.L_x_1678:
[----:B------:R-:W-:Y:S05]  /*b450*/  @P1 BRA `(.L_x_1652) ;  /* 0x0000000000141947 */ /* 0x000fea0003800000 */
[----:B------:R-:W-:Y:S01]  /*b460*/  ISETP.NE.AND P0, PT, R23, RZ, PT ;  /* 0x000000ff1700720c */ /* 0x000fe20003f05270 */
[----:B-1----:R-:W-:-:S04]  /*b470*/  IMAD.MOV.U32 R0, RZ, RZ, 0x4000 ;  /* 0x00004000ff007424 */ /* 0x002fc800078e00ff */
[----:B------:R2:W-:Y:S08]  /*b480*/  SYNCS.ARRIVE.TRANS64 RZ, [R3+URZ+0x16850], R0 ;  /* 0x0168500003ff79a7 */ /* 0x0005f0000800003f */
[----:B------:R-:W-:Y:S05]  /*b490*/  @!P0 BRA `(.L_x_1652) ;  /* 0x0000000000048947 */ /* 0x000fea0003800000 */
[----:B------:R-:W-:Y:S01]  /*b4a0*/  BPT.TRAP 0x1 ;  /* 0x000000040000795c */ /* 0x000fe20000300000 */
.L_x_1652:
        /* <DEDUP_REMOVED lines=15> */
[----:B----4-:R-:W-:Y:S01]  /*b5a0*/  NOP ;  /* 0x0000000000007918 */ /* 0x010fe20000000000 */
.L_x_1650:
[----:B------:R-:W-:Y:S05]  /*b5b0*/  BSYNC B0 ;  /* 0x0000000000007941 */ /* 0x000fea0003800000 */
.L_x_1649:
[----:B------:R-:W-:Y:S02]  /*b5c0*/  VIADD R18, R18, 0x1 ;  /* 0x0000000112127836 */ /* 0x000fe40000000000 */
[----:B--2---:R-:W-:-:S03]  /*b5d0*/  IMAD.MOV.U32 R13, RZ, RZ, R22 ;  /* 0x000000ffff0d7224 */ /* 0x004fc600078e0016 */
[----:B------:R-:W-:-:S04]  /*b5e0*/  ISETP.NE.AND P0, PT, R18, 0x2, PT ;  /* 0x000000021200780c */ /* 0x000fc80003f05270 */
[----:B-1----:R-:W-:Y:S02]  /*b5f0*/  SEL R0, RZ, 0x1, P0 ;  /* 0x00000001ff007807 */ /* 0x002fe40000000000 */
[----:B------:R-:W-:Y:S02]  /*b600*/  SEL R18, R18, RZ, P0 ;  /* 0x000000ff12127207 */ /* 0x000fe40000000000 */
[----:B------:R-:W-:-:S07]  /*b610*/  LOP3.LUT R19, R19, R0, RZ, 0x3c, !PT ;  /* 0x0000000013137212 */ /* 0x000fce00078e3cff */
.L_x_1611:
[----:B------:R-:W-:Y:S05]  /*b620*/  BSYNC B6 ;  /* 0x0000000000067941 */ /* 0x000fea0003800000 */
.L_x_1609:
[----:B------:R-:W-:-:S03]  /*b630*/  UMOV UR4, 0xffffffff ;  /* 0xffffffff00047882 */ /* 0x000fc60000000000 */
[----:B------:R-:W-:Y:S05]  /*b640*/  BRA.DIV UR4, `(.L_x_1653) ;  /* 0x0000000a04987947 */ /* 0x000fea000b800000 */
[----:B------:R1:W2:Y:S02]  /*b650*/  SHFL.IDX PT, R14, R13, RZ, 0x1f ;  /* 0x00001fff0d0e7589 */ /* 0x0002a400000e0000 */
.L_x_1681:
[----:B------:R-:W-:Y:S01]  /*b660*/  ISETP.NE.AND P0, PT, R23, RZ, PT ;  /* 0x000000ff1700720c */ /* 0x000fe20003f05270 */
[----:B------:R-:W-:Y:S05]  /*b670*/  WARPSYNC.ALL ;  /* 0x0000000000007948 */ /* 0x000fea0003800000 */
[----:B------:R-:W-:Y:S01]  /*b680*/  BAR.SYNC.DEFER_BLOCKING 0x4, 0x1a0 ;  /* 0x0106800000007b1d */ /* 0x000fe20000010000 */
[----:B--2---:R-:W-:-:S05]  /*b690*/  IMAD.MOV.U32 R22, RZ, RZ, R14 ;  /* 0x000000ffff167224 */ /* 0x004fca00078e000e */
[----:B------:R-:W-:Y:S01]  /*b6a0*/  ULDC UR4, c[0x0][0xda8] ;  /* 0x00036a0000047ab9 */ /* 0x000fe20000000800 */
[----:B------:R-:W-:Y:S01]  /*b6b0*/  @!P0 MOV R0, 0x400 ;  /* 0x0000040000008802 */ /* 0x000fe20000000f00 */
[----:B---3--:R-:W2:Y:S03]  /*b6c0*/  @!P0 S2R R3, SR_CgaCtaId ;  /* 0x0000000000038919 */ /* 0x008ea60000008800 */
[----:B--2---:R-:W-:-:S05]  /*b6d0*/  @!P0 LEA R0, R3, R0, 0x18 ;  /* 0x0000000003008211 */ /* 0x004fca00078ec0ff */
[----:B------:R2:W-:Y:S01]  /*b6e0*/  @!P0 STS [R0+0x168d0], R13 ;  /* 0x0168d00d00008388 */ /* 0x0005e20000000800 */
[----:B------:R-:W-:Y:S06]  /*b6f0*/  BAR.ARV 0x5, 0x1a0 ;  /* 0x0146800000007b1d */ /* 0x000fec0000002000 */
[----:B------:R-:W-:-:S13]  /*b700*/  ISETP.GE.AND P0, PT, R22, UR4, PT ;  /* 0x0000000416007c0c */ /* 0x000fda000bf06270 */
[----:B--2---:R-:W-:Y:S05]  /*b710*/  @!P0 BRA `(.L_x_1654) ;  /* 0xffffffd800d48947 */ /* 0x004fea000383ffff */
.L_x_1606:
        /* <DEDUP_REMOVED lines=11> */
.L_x_1682:
        /* <DEDUP_REMOVED lines=11> */
.L_x_1658:
        /* <DEDUP_REMOVED lines=12> */
.L_x_1683:
[----:B------:R-:W3:Y:S02]  /*b940*/  SYNCS.PHASECHK.TRANS64.TRYWAIT P1, [R3+URZ], R0 ;  /* 0x00000000030075a7 */ /* 0x000ee4000802017f */
[----:B---3--:R-:W-:Y:S05]  /*b950*/  @!P1 BRA `(.L_x_1660) ;  /* 0x0000000800209947 */ /* 0x008fea0003800000 */
.L_x_1684:
[----:B------:R-:W-:Y:S05]  /*b960*/  @!P0 BRA `(.L_x_1661) ;  /* 0x0000000000048947 */ /* 0x000fea0003800000 */
[----:B------:R-:W-:Y:S01]  /*b970*/  BPT.TRAP 0x1 ;  /* 0x000000040000795c */ /* 0x000fe20000300000 */
.L_x_1661:
[----:B---3--:R-:W-:-:S04]  /*b980*/  VIADD R3, R7, 0x16860 ;  /* 0x0001686007037836 */ /* 0x008fc80000000000 */
[----:B--2---:R-:W-:-:S04]  /*b990*/  IMAD R5, R18, 0x8, R3 ;  /* 0x0000000812057824 */ /* 0x004fc800078e0203 */
[----:B------:R-:W2:Y:S02]  /*b9a0*/  SYNCS.PHASECHK.TRANS64.TRYWAIT P0, [R5+URZ], R4 ;  /* 0x00000004050075a7 */ /* 0x000ea4000800017f */
[----:B--2---:R-:W-:Y:S05]  /*b9b0*/  @!P0 BRA `(.L_x_1662) ;  /* 0x00000008001c8947 */ /* 0x004fea0003800000 */
.L_x_1685:
[----:B------:R-:W-:-:S07]  /*b9c0*/  IMAD R3, R6, 0x8, R3 ;  /* 0x0000000806037824 */ /* 0x000fce00078e0203 */
.L_x_1663:
[----:B---3--:R3:W4:Y:S02]  /*b9d0*/  SYNCS.PHASECHK.TRANS64.TRYWAIT P0, [R3+URZ], R0 ;  /* 0x00000000030075a7 */ /* 0x008724000800017f */
[----:B----4-:R-:W-:Y:S05]  /*b9e0*/  @!P0 NANOSLEEP.SYNCS 0x989680 ;  /* 0x009896800000895d */ /* 0x010fea0003900000 */
[----:B------:R-:W4:Y:S02]  /*b9f0*/  @!P0 SYNCS.PHASECHK.TRANS64 P0, [R3+URZ], R0 ;  /* 0x00000000030085a7 */ /* 0x000f24000800007f */
[----:B----4-:R-:W-:Y:S05]  /*ba00*/  @!P0 BRA `(.L_x_1663) ;  /* 0xfffffffc00f08947 */ /* 0x010fea000383ffff */
.L_x_1657:
[----:B------:R-:W-:Y:S05]  /*ba10*/  BSYNC B0 ;  /* 0x0000000000007941 */ /* 0x000fea0003800000 */
.L_x_1656:
[----:B------:R-:W-:Y:S05]  /*ba20*/  EXIT ;  /* 0x000000000000794d */ /* 0x000fea0003800000 */
.L_x_1563:
[----:B-1----:R-:W-:-:S04]  /*ba30*/  IMAD.U32 R3, RZ, RZ, UR40 ;  /* 0x00000028ff037e24 */ /* 0x002fc8000f8e00ff */
[----:B------:R1:W2:Y:S03]  /*ba40*/  SYNCS.PHASECHK.TRANS64.TRYWAIT P1, [R3+URZ+0x16800], R0 ;  /* 0x01680000030075a7 */ /* 0x0002a6000802017f */
[----:B--2---:R-:W-:Y:S05]  /*ba50*/  @!P1 NANOSLEEP.SYNCS 0x989680 ;  /* 0x009896800000995d */ /* 0x004fea0003900000 */
[----:B------:R-:W2:Y:S02]  /*ba60*/  @!P1 SYNCS.PHASECHK.TRANS64 P1, [R3+URZ+0x16800], R0 ;  /* 0x01680000030095a7 */ /* 0x000ea4000802007f */
[----:B--2---:R-:W-:Y:S05]  /*ba70*/  @!P1 BRA `(.L_x_1563) ;  /* 0xfffffffc00ec9947 */ /* 0x004fea000383ffff */
[----:B------:R-:W-:Y:S05]  /*ba80*/  BRA `(.L_x_1664) ;  /* 0xffffff5800b07947 */ /* 0x000fea000383ffff */
.L_x_1567:
[----:B--2---:R2:W3:Y:S02]  /*ba90*/  SYNCS.PHASECHK.TRANS64.TRYWAIT P2, [R3+URZ+0x16830], R0 ;  /* 0x01683000030075a7 */ /* 0x0044e4000804017f */
[----:B---3--:R-:W-:Y:S05]  /*baa0*/  @!P2 NANOSLEEP.SYNCS 0x989680 ;  /* 0x009896800000a95d */ /* 0x008fea0003900000 */
[----:B------:R-:W3:Y:S02]  /*bab0*/  @!P2 SYNCS.PHASECHK.TRANS64 P2, [R3+URZ+0x16830], R0 ;  /* 0x016830000300a5a7 */ /* 0x000ee4000804007f */
[----:B---3--:R-:W-:Y:S05]  /*bac0*/  @!P2 BRA `(.L_x_1567) ;  /* 0xfffffffc00f0a947 */ /* 0x008fea000383ffff */
[----:B------:R-:W-:Y:S05]  /*bad0*/  BRA `(.L_x_1566) ;  /* 0xffffff5800d47947 */ /* 0x000fea000383ffff */
.L_x_1572:
[----:B--2---:R-:W-:-:S04]  /*bae0*/  IMAD.U32 R5, RZ, RZ, UR6 ;  /* 0x00000006ff057e24 */ /* 0x004fc8000f8e00ff */
[----:B------:R2:W3:Y:S03]  /*baf0*/  SYNCS.PHASECHK.TRANS64.TRYWAIT P3, [R5+URZ+0x16830], R0 ;  /* 0x01683000050075a7 */ /* 0x0004e6000806017f */
[----:B---3--:R-:W-:Y:S05]  /*bb00*/  @!P3 NANOSLEEP.SYNCS 0x989680 ;  /* 0x009896800000b95d */ /* 0x008fea0003900000 */
[----:B------:R-:W3:Y:S02]  /*bb10*/  @!P3 SYNCS.PHASECHK.TRANS64 P3, [R5+URZ+0x16830], R0 ;  /* 0x016830000500b5a7 */ /* 0x000ee4000806007f */
[----:B---3--:R-:W-:Y:S05]  /*bb20*/  @!P3 BRA `(.L_x_1572) ;  /* 0xfffffffc00ecb947 */ /* 0x008fea000383ffff */
[----:B------:R-:W-:Y:S05]  /*bb30*/  BRA `(.L_x_1569) ;  /* 0xffffff7c00847947 */ /* 0x000fea000383ffff */
.L_x_1576:
[----:B--2---:R-:W-:-:S04]  /*bb40*/  IMAD.U32 R5, RZ, RZ, UR6 ;  /* 0x00000006ff057e24 */ /* 0x004fc8000f8e00ff */
[----:B------:R2:W3:Y:S03]  /*bb50*/  SYNCS.PHASECHK.TRANS64.TRYWAIT P2, [R5+URZ+0x16850], R0 ;  /* 0x01685000050075a7 */ /* 0x0004e6000804017f */
[----:B---3--:R-:W-:Y:S05]  /*bb60*/  @!P2 NANOSLEEP.SYNCS 0x989680 ;  /* 0x009896800000a95d */ /* 0x008fea0003900000 */
[----:B------:R-:W3:Y:S02]  /*bb70*/  @!P2 SYNCS.PHASECHK.TRANS64 P2, [R5+URZ+0x16850], R0 ;  /* 0x016850000500a5a7 */ /* 0x000ee4000804007f */
[----:B---3--:R-:W-:Y:S05]  /*bb80*/  @!P2 BRA `(.L_x_1576) ;  /* 0xfffffffc00eca947 */ /* 0x008fea000383ffff */
[----:B------:R-:W-:Y:S05]  /*bb90*/  BRA `(.L_x_1573) ;  /* 0xffffff7c00f47947 */ /* 0x000fea000383ffff */
.L_x_1582:
[----:B--2---:R-:W-:-:S04]  /*bba0*/  IMAD.U32 R5, RZ, RZ, UR6 ;  /* 0x00000006ff057e24 */ /* 0x004fc8000f8e00ff */
[----:B------:R2:W3:Y:S03]  /*bbb0*/  SYNCS.PHASECHK.TRANS64.TRYWAIT P3, [R5+URZ+0x16830], R0 ;  /* 0x01683000050075a7 */ /* 0x0004e6000806017f */
[----:B---3--:R-:W-:Y:S05]  /*bbc0*/  @!P3 NANOSLEEP.SYNCS 0x989680 ;  /* 0x009896800000b95d */ /* 0x008fea0003900000 */
[----:B------:R-:W3:Y:S02]  /*bbd0*/  @!P3 SYNCS.PHASECHK.TRANS64 P3, [R5+URZ+0x16830], R0 ;  /* 0x016830000500b5a7 */ /* 0x000ee4000806007f */
[----:B---3--:R-:W-:Y:S05]  /*bbe0*/  @!P3 BRA `(.L_x_1582) ;  /* 0xfffffffc00ecb947 */ /* 0x008fea000383ffff */
[----:B------:R-:W-:Y:S05]  /*bbf0*/  BRA `(.L_x_1579) ;  /* 0xffffffa000d07947 */ /* 0x000fea000383ffff */
.L_x_1586:
[----:B--2---:R-:W-:-:S04]  /*bc00*/  IMAD.U32 R5, RZ, RZ, UR6 ;  /* 0x00000006ff057e24 */ /* 0x004fc8000f8e00ff */
[----:B------:R2:W3:Y:S03]  /*bc10*/  SYNCS.PHASECHK.TRANS64.TRYWAIT P2, [R5+URZ+0x16850], R0 ;  /* 0x01685000050075a7 */ /* 0x0004e6000804017f */
[----:B---3--:R-:W-:Y:S05]  /*bc20*/  @!P2 NANOSLEEP.SYNCS 0x989680 ;  /* 0x009896800000a95d */ /* 0x008fea0003900000 */
[----:B------:R-:W3:Y:S02]  /*bc30*/  @!P2 SYNCS.PHASECHK.TRANS64 P2, [R5+URZ+0x16850], R0 ;  /* 0x016850000500a5a7 */ /* 0x000ee4000804007f */
[----:B---3--:R-:W-:Y:S05]  /*bc40*/  @!P2 BRA `(.L_x_1586) ;  /* 0xfffffffc00eca947 */ /* 0x008fea000383ffff */
[----:B------:R-:W-:Y:S05]  /*bc50*/  BRA `(.L_x_1583) ;  /* 0xffffffa400407947 */ /* 0x000fea000383ffff */
.L_x_1591:
[----:B--2---:R-:W-:-:S04]  /*bc60*/  IMAD.U32 R7, RZ, RZ, UR5 ;  /* 0x00000005ff077e24 */ /* 0x004fc8000f8e00ff */
[----:B------:R2:W3:Y:S03]  /*bc70*/  SYNCS.PHASECHK.TRANS64.TRYWAIT P0, [R7+URZ+0x16850], R6 ;  /* 0x01685006070075a7 */ /* 0x0004e6000800017f */
[----:B---3--:R-:W-:Y:S05]  /*bc80*/  @!P0 NANOSLEEP.SYNCS 0x989680 ;  /* 0x009896800000895d */ /* 0x008fea0003900000 */
[----:B------:R-:W3:Y:S02]  /*bc90*/  @!P0 SYNCS.PHASECHK.TRANS64 P0, [R7+URZ+0x16850], R6 ;  /* 0x01685006070085a7 */ /* 0x000ee4000800007f */
[----:B---3--:R-:W-:Y:S05]  /*bca0*/  @!P0 BRA `(.L_x_1591) ;  /* 0xfffffffc00ec8947 */ /* 0x008fea000383ffff */
[----:B------:R-:W-:Y:S05]  /*bcb0*/  BRA `(.L_x_1590) ;  /* 0xffffffbc00a47947 */ /* 0x000fea000383ffff */
.L_x_1615:
[----:B------:R-:W-:Y:S02]  /*bcc0*/  IMAD.MOV.U32 R13, RZ, RZ, R16 ;  /* 0x000000ffff0d7224 */ /* 0x000fe400078e0010 */
[----:B------:R-:W-:Y:S02]  /*bcd0*/  IMAD.MOV.U32 R12, RZ, RZ, RZ ;  /* 0x000000ffff0c7224 */ /* 0x000fe400078e00ff */
[----:B------:R-:W-:Y:S02]  /*bce0*/  IMAD.MOV.U32 R11, RZ, RZ, 0x1f ;  /* 0x0000001fff0b7424 */ /* 0x000fe400078e00ff */
[----:B------:R-:W-:-:S07]  /*bcf0*/  IMAD.MOV.U32 R15, RZ, RZ, -0x1 ;  /* 0xffffffffff0f7424 */ /* 0x000fce00078e00ff */
[----:B------:R-:W-:Y:S05]  /*bd00*/  WARPSYNC.COLLECTIVE R15, `(.L_x_1665) ;  /* 0x000000000f087348 */ /* 0x000fea0003c00000 */
[----:B------:R1:W2:Y:S02]  /*bd10*/  SHFL.IDX P6, R14, R13, R12, R11 ;  /* 0x0000000c0d0e7389 */ /* 0x0002a400000c000b */
[----:B-12---:R-:W-:Y:S01]  /*bd20*/  ENDCOLLECTIVE ;  /* 0x000000000000791b */ /* 0x006fe20003800000 */
.L_x_1665:
[----:B------:R-:W-:Y:S05]  /*bd30*/  BRA `(.L_x_1666) ;  /* 0xffffffdc00ec7947 */ /* 0x000fea000383ffff */
.L_x_1616:
[----:B------:R-:W-:Y:S01]  /*bd40*/  BSSY B0, `(.L_x_1667) ;  /* 0x0000006000007945 */ /* 0x000fe20003800000 */
[----:B------:R-:W-:-:S07]  /*bd50*/  IMAD.MOV.U32 R15, RZ, RZ, -0x1 ;  /* 0xffffffffff0f7424 */ /* 0x000fce00078e00ff */
[----:B------:R-:W-:Y:S05]  /*bd60*/  WARPSYNC.COLLECTIVE R15, `(.L_x_1668) ;  /* 0x000000000f0c7348 */ /* 0x000fea0003c00000 */
[----:B------:R-:W-:Y:S02]  /*bd70*/  ELECT P6, UR62, PT ;  /* 0x00000000003e782f */ /* 0x000fe400038c0000 */
[----:B------:R-:W-:Y:S01]  /*bd80*/  MOV R14, UR62 ;  /* 0x0000003e000e7c02 */ /* 0x000fe20008000f00 */
[----:B------:R-:W-:Y:S10]  /*bd90*/  ENDCOLLECTIVE ;  /* 0x000000000000791b */ /* 0x000ff40003800000 */
.L_x_1668:
[----:B------:R-:W-:Y:S05]  /*bda0*/  BSYNC B0 ;  /* 0x0000000000007941 */ /* 0x000fea0003800000 */
.L_x_1667:
[----:B------:R-:W-:Y:S01]  /*bdb0*/  PLOP3.LUT P0, PT, P6, PT, PT, 0x80, 0x0 ;  /* 0x000000000000781c */ /* 0x000fe2000370f070 */
[----:B------:R-:W-:-:S12]  /*bdc0*/  BRA `(.L_x_1669) ;  /* 0xffffffdc00d87947 */ /* 0x000fd8000383ffff */
.L_x_1619:
[----:B--2---:R2:W3:Y:S02]  /*bdd0*/  SYNCS.PHASECHK.TRANS64.TRYWAIT P4, [R13+URZ+0x16840], R12 ;  /* 0x0168400c0d0075a7 */ /* 0x0044e4000808017f */
[----:B---3--:R-:W-:Y:S05]  /*bde0*/  @!P4 NANOSLEEP.SYNCS 0x989680 ;  /* 0x009896800000c95d */ /* 0x008fea0003900000 */
[----:B------:R-:W3:Y:S02]  /*bdf0*/  @!P4 SYNCS.PHASECHK.TRANS64 P4, [R13+URZ+0x16840], R12 ;  /* 0x0168400c0d00c5a7 */ /* 0x000ee4000808007f */
[----:B---3--:R-:W-:Y:S05]  /*be00*/  @!P4 BRA `(.L_x_1619) ;  /* 0xfffffffc00f0c947 */ /* 0x008fea000383ffff */
[----:B------:R-:W-:Y:S05]  /*be10*/  BRA `(.L_x_1670) ;  /* 0xffffffe0002c7947 */ /* 0x000fea000383ffff */
.L_x_1621:
[----:B-1----:R-:W-:-:S04]  /*be20*/  IMAD.U32 R5, RZ, RZ, UR39 ;  /* 0x00000027ff057e24 */ /* 0x002fc8000f8e00ff */
[----:B------:R1:W3:Y:S03]  /*be30*/  SYNCS.PHASECHK.TRANS64.TRYWAIT P3, [R5+URZ+0x16820], R4 ;  /* 0x01682004050075a7 */ /* 0x0002e6000806017f */
[----:B---3--:R-:W-:Y:S05]  /*be40*/  @!P3 NANOSLEEP.SYNCS 0x989680 ;  /* 0x009896800000b95d */ /* 0x008fea0003900000 */
[----:B------:R-:W3:Y:S02]  /*be50*/  @!P3 SYNCS.PHASECHK.TRANS64 P3, [R5+URZ+0x16820], R4 ;  /* 0x016820040500b5a7 */ /* 0x000ee4000806007f */
[----:B---3--:R-:W-:Y:S05]  /*be60*/  @!P3 BRA `(.L_x_1621) ;  /* 0xfffffffc00ecb947 */ /* 0x008fea000383ffff */
[----:B------:R-:W-:Y:S05]  /*be70*/  BRA `(.L_x_1671) ;  /* 0xffffffe000cc7947 */ /* 0x000fea000383ffff */
.L_x_1627:
[----:B-1----:R1:W3:Y:S02]  /*be80*/  SYNCS.PHASECHK.TRANS64.TRYWAIT P4, [R3+URZ+0x16840], R2 ;  /* 0x01684002030075a7 */ /* 0x0022e4000808017f */
[----:B---3--:R-:W-:Y:S05]  /*be90*/  @!P4 NANOSLEEP.SYNCS 0x989680 ;  /* 0x009896800000c95d */ /* 0x008fea0003900000 */
[----:B------:R-:W3:Y:S02]  /*bea0*/  @!P4 SYNCS.PHASECHK.TRANS64 P4, [R3+URZ+0x16840], R2 ;  /* 0x016840020300c5a7 */ /* 0x000ee4000808007f */
[----:B---3--:R-:W-:Y:S05]  /*beb0*/  @!P4 BRA `(.L_x_1627) ;  /* 0xfffffffc00f0c947 */ /* 0x008fea000383ffff */
[----:B------:R-:W-:Y:S05]  /*bec0*/  BRA `(.L_x_1672) ;  /* 0xffffffe4006c7947 */ /* 0x000fea000383ffff */
.L_x_1629:
[----:B-1----:R1:W3:Y:S02]  /*bed0*/  SYNCS.PHASECHK.TRANS64.TRYWAIT P4, [R2+URZ+0x60], R3 ;  /* 0x00006003020075a7 */ /* 0x0022e4000808017f */
[----:B---3--:R-:W-:Y:S05]  /*bee0*/  @!P4 NANOSLEEP.SYNCS 0x989680 ;  /* 0x009896800000c95d */ /* 0x008fea0003900000 */
[----:B------:R-:W3:Y:S02]  /*bef0*/  @!P4 SYNCS.PHASECHK.TRANS64 P4, [R2+URZ+0x60], R3 ;  /* 0x000060030200c5a7 */ /* 0x000ee4000808007f */
[----:B---3--:R-:W-:Y:S05]  /*bf00*/  @!P4 BRA `(.L_x_1629) ;  /* 0xfffffffc00f0c947 */ /* 0x008fea000383ffff */
[----:B------:R-:W-:Y:S05]  /*bf10*/  BRA `(.L_x_1673) ;  /* 0xffffffe400c07947 */ /* 0x000fea000383ffff */
.L_x_1635:
[----:B-1----:R1:W2:Y:S02]  /*bf20*/  SYNCS.PHASECHK.TRANS64.TRYWAIT P4, [R4+URZ+0x16840], R3 ;  /* 0x01684003040075a7 */ /* 0x0022a4000808017f */
[----:B--2---:R-:W-:Y:S05]  /*bf30*/  @!P4 NANOSLEEP.SYNCS 0x989680 ;  /* 0x009896800000c95d */ /* 0x004fea0003900000 */
[----:B------:R-:W2:Y:S02]  /*bf40*/  @!P4 SYNCS.PHASECHK.TRANS64 P4, [R4+URZ+0x16840], R3 ;  /* 0x016840030400c5a7 */ /* 0x000ea4000808007f */
[----:B--2---:R-:W-:Y:S05]  /*bf50*/  @!P4 BRA `(.L_x_1635) ;  /* 0xfffffffc00f0c947 */ /* 0x004fea000383ffff */
[----:B------:R-:W-:Y:S05]  /*bf60*/  BRA `(.L_x_1674) ;  /* 0xffffffe800b87947 */ /* 0x000fea000383ffff */
.L_x_1637:
[----:B-1----:R1:W2:Y:S02]  /*bf70*/  SYNCS.PHASECHK.TRANS64.TRYWAIT P4, [R4+URZ+0x60], R19 ;  /* 0x00006013040075a7 */ /* 0x0022a4000808017f */
[----:B--2---:R-:W-:Y:S05]  /*bf80*/  @!P4 NANOSLEEP.SYNCS 0x989680 ;  /* 0x009896800000c95d */ /* 0x004fea0003900000 */
[----:B------:R-:W2:Y:S02]  /*bf90*/  @!P4 SYNCS.PHASECHK.TRANS64 P4, [R4+URZ+0x60], R19 ;  /* 0x000060130400c5a7 */ /* 0x000ea4000808007f */
[----:B--2---:R-:W-:Y:S05]  /*bfa0*/  @!P4 BRA `(.L_x_1637) ;  /* 0xfffffffc00f0c947 */ /* 0x004fea000383ffff */
[----:B------:R-:W-:Y:S05]  /*bfb0*/  BRA `(.L_x_1675) ;  /* 0xffffffec000c7947 */ /* 0x000fea000383ffff */
.L_x_1642:
[----:B-1----:R1:W2:Y:S02]  /*bfc0*/  SYNCS.PHASECHK.TRANS64.TRYWAIT P4, [R3+URZ+0x16840], R4 ;  /* 0x01684004030075a7 */ /* 0x0022a4000808017f */
[----:B--2---:R-:W-:Y:S05]  /*bfd0*/  @!P4 NANOSLEEP.SYNCS 0x989680 ;  /* 0x009896800000c95d */ /* 0x004fea0003900000 */
[----:B------:R-:W2:Y:S02]  /*bfe0*/  @!P4 SYNCS.PHASECHK.TRANS64 P4, [R3+URZ+0x16840], R4 ;  /* 0x016840040300c5a7 */ /* 0x000ea4000808007f */
[----:B--2---:R-:W-:Y:S05]  /*bff0*/  @!P4 BRA `(.L_x_1642) ;  /* 0xfffffffc00f0c947 */ /* 0x004fea000383ffff */
[----:B------:R-:W-:Y:S05]  /*c000*/  BRA `(.L_x_1676) ;  /* 0xffffffec00dc7947 */ /* 0x000fea000383ffff */
.L_x_1644:
[----:B-1----:R1:W2:Y:S02]  /*c010*/  SYNCS.PHASECHK.TRANS64.TRYWAIT P4, [R3+URZ+0x60], R12 ;  /* 0x0000600c030075a7 */ /* 0x0022a4000808017f */
[----:B--2---:R-:W-:Y:S05]  /*c020*/  @!P4 NANOSLEEP.SYNCS 0x989680 ;  /* 0x009896800000c95d */ /* 0x004fea0003900000 */
[----:B------:R-:W2:Y:S02]  /*c030*/  @!P4 SYNCS.PHASECHK.TRANS64 P4, [R3+URZ+0x60], R12 ;  /* 0x0000600c0300c5a7 */ /* 0x000ea4000808007f */
[----:B--2---:R-:W-:Y:S05]  /*c040*/  @!P4 BRA `(.L_x_1644) ;  /* 0xfffffffc00f0c947 */ /* 0x004fea000383ffff */
[----:B------:R-:W-:Y:S05]  /*c050*/  BRA `(.L_x_1677) ;  /* 0xfffffff000307947 */ /* 0x000fea000383ffff */
.L_x_1651:
[----:B-1----:R1:W2:Y:S02]  /*c060*/  SYNCS.PHASECHK.TRANS64.TRYWAIT P0, [R3+URZ+0x16860], R0 ;  /* 0x01686000030075a7 */ /* 0x0022a4000800017f */
[----:B--2---:R-:W-:Y:S05]  /*c070*/  @!P0 NANOSLEEP.SYNCS 0x989680 ;  /* 0x009896800000895d */ /* 0x004fea0003900000 */
[----:B------:R-:W2:Y:S02]  /*c080*/  @!P0 SYNCS.PHASECHK.TRANS64 P0, [R3+URZ+0x16860], R0 ;  /* 0x01686000030085a7 */ /* 0x000ea4000800007f */
[----:B--2---:R-:W-:Y:S05]  /*c090*/  @!P0 BRA `(.L_x_1651) ;  /* 0xfffffffc00f08947 */ /* 0x004fea000383ffff */
[----:B------:R-:W-:Y:S05]  /*c0a0*/  BRA `(.L_x_1678) ;  /* 0xfffffff000e87947 */ /* 0x000fea000383ffff */
.L_x_1653:
[----:B------:R-:W-:Y:S01]  /*c0b0*/  BSSY B0, `(.L_x_1679) ;  /* 0x0000007000007945 */ /* 0x000fe20003800000 */
[----:B------:R-:W-:Y:S02]  /*c0c0*/  IMAD.MOV.U32 R12, RZ, RZ, RZ ;  /* 0x000000ffff0c7224 */ /* 0x000fe400078e00ff */
[----:B------:R-:W-:Y:S02]  /*c0d0*/  IMAD.MOV.U32 R11, RZ, RZ, 0x1f ;  /* 0x0000001fff0b7424 */ /* 0x000fe400078e00ff */
[----:B------:R-:W-:-:S07]  /*c0e0*/  IMAD.MOV.U32 R15, RZ, RZ, -0x1 ;  /* 0xffffffffff0f7424 */ /* 0x000fce00078e00ff */
[----:B---3--:R-:W-:Y:S05]  /*c0f0*/  WARPSYNC.COLLECTIVE R15, `(.L_x_1680) ;  /* 0x000000000f087348 */ /* 0x008fea0003c00000 */
[----:B------:R1:W2:Y:S02]  /*c100*/  SHFL.IDX P6, R14, R13, R12, R11 ;  /* 0x0000000c0d0e7389 */ /* 0x0002a400000c000b */
[----:B-123--:R-:W-:Y:S01]  /*c110*/  ENDCOLLECTIVE ;  /* 0x000000000000791b */ /* 0x00efe20003800000 */
.L_x_1680:
[----:B------:R-:W-:Y:S05]  /*c120*/  BSYNC B0 ;  /* 0x0000000000007941 */ /* 0x000fea0003800000 */
.L_x_1679:
[----:B------:R-:W-:Y:S05]  /*c130*/  BRA `(.L_x_1681) ;  /* 0xfffffff400487947 */ /* 0x000fea000383ffff */
.L_x_1655:
[----:B--2---:R2:W3:Y:S02]  /*c140*/  SYNCS.PHASECHK.TRANS64.TRYWAIT P0, [R7+URZ+0x16820], R0 ;  /* 0x01682000070075a7 */ /* 0x0044e4000800017f */
[----:B---3--:R-:W-:Y:S05]  /*c150*/  @!P0 NANOSLEEP.SYNCS 0x989680 ;  /* 0x009896800000895d */ /* 0x008fea0003900000 */
[----:B------:R-:W3:Y:S02]  /*c160*/  @!P0 SYNCS.PHASECHK.TRANS64 P0, [R7+URZ+0x16820], R0 ;  /* 0x01682000070085a7 */ /* 0x000ee4000800007f */
[----:B---3--:R-:W-:Y:S05]  /*c170*/  @!P0 BRA `(.L_x_1655) ;  /* 0xfffffffc00f08947 */ /* 0x008fea000383ffff */
[----:B------:R-:W-:Y:S05]  /*c180*/  BRA `(.L_x_1682) ;  /* 0xfffffff400907947 */ /* 0x000fea000383ffff */
.L_x_1659:
[----:B--2---:R2:W3:Y:S02]  /*c190*/  SYNCS.PHASECHK.TRANS64.TRYWAIT P1, [R5+URZ], R4 ;  /* 0x00000004050075a7 */ /* 0x0044e4000802017f */
[----:B---3--:R-:W-:Y:S05]  /*c1a0*/  @!P1 NANOSLEEP.SYNCS 0x989680 ;  /* 0x009896800000995d */ /* 0x008fea0003900000 */
[----:B------:R-:W3:Y:S02]  /*c1b0*/  @!P1 SYNCS.PHASECHK.TRANS64 P1, [R5+URZ], R4 ;  /* 0x00000004050095a7 */ /* 0x000ee4000802007f */
[----:B---3--:R-:W-:Y:S05]  /*c1c0*/  @!P1 BRA `(.L_x_1659) ;  /* 0xfffffffc00f09947 */ /* 0x008fea000383ffff */
[----:B------:R-:W-:Y:S05]  /*c1d0*/  BRA `(.L_x_1683) ;  /* 0xfffffff400d87947 */ /* 0x000fea000383ffff */
.L_x_1660:
[----:B---3--:R3:W4:Y:S02]  /*c1e0*/  SYNCS.PHASECHK.TRANS64.TRYWAIT P1, [R3+URZ], R0 ;  /* 0x00000000030075a7 */ /* 0x008724000802017f */
[----:B----4-:R-:W-:Y:S05]  /*c1f0*/  @!P1 NANOSLEEP.SYNCS 0x989680 ;  /* 0x009896800000995d */ /* 0x010fea0003900000 */
[----:B------:R-:W4:Y:S02]  /*c200*/  @!P1 SYNCS.PHASECHK.TRANS64 P1, [R3+URZ], R0 ;  /* 0x00000000030095a7 */ /* 0x000f24000802007f */
[----:B----4-:R-:W-:Y:S05]  /*c210*/  @!P1 BRA `(.L_x_1660) ;  /* 0xfffffffc00f09947 */ /* 0x010fea000383ffff */
[----:B------:R-:W-:Y:S05]  /*c220*/  BRA `(.L_x_1684) ;  /* 0xfffffff400cc7947 */ /* 0x000fea000383ffff */
.L_x_1662:
[----:B--2---:R2:W3:Y:S02]  /*c230*/  SYNCS.PHASECHK.TRANS64.TRYWAIT P0, [R5+URZ], R4 ;  /* 0x00000004050075a7 */ /* 0x0044e4000800017f */
[----:B---3--:R-:W-:Y:S05]  /*c240*/  @!P0 NANOSLEEP.SYNCS 0x989680 ;  /* 0x009896800000895d */ /* 0x008fea0003900000 */
[----:B------:R-:W3:Y:S02]  /*c250*/  @!P0 SYNCS.PHASECHK.TRANS64 P0, [R5+URZ], R4 ;  /* 0x00000004050085a7 */ /* 0x000ee4000800007f */
[----:B---3--:R-:W-:Y:S05]  /*c260*/  @!P0 BRA `(.L_x_1662) ;  /* 0xfffffffc00f08947 */ /* 0x008fea000383ffff */
[----:B------:R-:W-:Y:S05]  /*c270*/  BRA `(.L_x_1685) ;  /* 0xfffffff400d07947 */ /* 0x000fea000383ffff */
.L_x_1686:
        /* <DEDUP_REMOVED lines=16> */
.L_x_2282:


//--------------------- .text._ZN7cutlass13device_kernelIN5flash11enable_sm90INS1_16FlashAttnFwdSm90INS1_25CollectiveMainloopFwdSm90ILi2EN4cute5tupleIJNS5_1CILi1EEES8_S8_EEENS6_IJNS7_ILi192EEENS7_ILi128EEENS7_ILi64EEEEEELi64ENS_10bfloat16_tEfNS_4arch4Sm90ELb1ELb0ELb0ELb1ELb0ELb0ELb0ELb1ELb1ELb0ELb0ELb0EEENS1_21CollectiveEpilogueFwdINS6_IJSA_SC_SB_EEES9_SE_SG_Li384ELb1ELb0ELb0ELb0EEENS1_36VarlenDynamicPersistentTileSchedulerILi192ELi128ELi384ELi32ELb0ELb0ELb1ELb1ELb1ELb1EEEEEEEEEvNT_6ParamsE --------------------------
	.section	.text._ZN7cutlass13device_kernelIN5flash11enable_sm90INS1_16FlashAttnFwdSm90INS1_25CollectiveMainloopFwdSm90ILi2EN4cute5tupleIJNS5_1CILi1EEES8_S8_EEENS6_IJNS7_ILi192EEENS7_ILi128EEENS7_ILi64EEEEEELi64ENS_10bfloat16_tEfNS_4arch4Sm90ELb1ELb0ELb0ELb1ELb0ELb0ELb0ELb1ELb1ELb0ELb0ELb0EEENS1_21CollectiveEpilogueFwdINS6_IJSA_SC_SB_EEES9_SE_SG_Li384ELb1ELb0ELb0ELb0EEENS1_36VarlenDynamicPersistentTileSchedulerILi192ELi128ELi384ELi32ELb0ELb0ELb1ELb1ELb1ELb1EEEEEEEEEvNT_6ParamsE,"ax",@progbits
	.align	128
.text._ZN7cutlass13device_kernelIN5flash11enable_sm90INS1_16FlashAttnFwdSm90INS1_25CollectiveMainloopFwdSm90ILi2EN4cute5tupleIJNS5_1CILi1EEES8_S8_EEENS6_IJNS7_ILi192EEENS7_ILi128EEENS7_ILi64EEEEEELi64ENS_10bfloat16_tEfNS_4arch4Sm90ELb1ELb0ELb0ELb1ELb0ELb0ELb0ELb1ELb1ELb0ELb0ELb0EEENS1_21CollectiveEpilogueFwdINS6_IJSA_SC_SB_EEES9_SE_SG_Li384ELb1ELb0ELb0ELb0EEENS1_36VarlenDynamicPersistentTileSchedulerILi192ELi128ELi384ELi32ELb0ELb0ELb1ELb1ELb1ELb1EEEEEEEEEvNT_6ParamsE:
        .type           _ZN7cutlass13device_kernelIN5flash11enable_sm90INS1_16FlashAttnFwdSm90INS1_25CollectiveMainloopFwdSm90ILi2EN4cute5tupleIJNS5_1CILi1EEES8_S8_EEENS6_IJNS7_ILi192EEENS7_ILi128EEENS7_ILi64EEEEEELi64ENS_10bfloat16_tEfNS_4arch4Sm90ELb1ELb0ELb0ELb1ELb0ELb0ELb0ELb1ELb1ELb0ELb0ELb0EEENS1_21CollectiveEpilogueFwdINS6_IJSA_SC_SB_EEES9_SE_SG_Li384ELb1ELb0ELb0ELb0EEENS1_36VarlenDynamicPersistentTileSchedulerILi192ELi128ELi384ELi32ELb0ELb0ELb1ELb1ELb1ELb1EEEEEEEEEvNT_6ParamsE,@function
        .size           _ZN7cutlass13device_kernelIN5flash11enable_sm90INS1_16FlashAttnFwdSm90INS1_25CollectiveMainloopFwdSm90ILi2EN4cute5tupleIJNS5_1CILi1EEES8_S8_EEENS6_IJNS7_ILi192EEENS7_ILi128EEENS7_ILi64EEEEEELi64ENS_10bfloat16_tEfNS_4arch4Sm90ELb1ELb0ELb0ELb1ELb0ELb0ELb0ELb1ELb1ELb0ELb0ELb0EEENS1_21CollectiveEpilogueFwdINS6_IJSA_SC_SB_EEES9_SE_SG_Li384ELb1ELb0ELb0ELb0EEENS1_36VarlenDynamicPersistentTileSchedulerILi192ELi128ELi384ELi32ELb0ELb0ELb1ELb1ELb1ELb1EEEEEEEEEvNT_6ParamsE,(.L_x_2283 - _ZN7cutlass13device_kernelIN5flash11enable_sm90INS1_16FlashAttnFwdSm90INS1_25CollectiveMainloopFwdSm90ILi2EN4cute5tupleIJNS5_1CILi1EEES8_S8_EEENS6_IJNS7_ILi192EEENS7_ILi128EEENS7_ILi64EEEEEELi64ENS_10bfloat16_tEfNS_4arch4Sm90ELb1ELb0ELb0ELb1ELb0ELb0ELb0ELb1ELb1ELb0ELb0ELb0EEENS1_21CollectiveEpilogueFwdINS6_IJSA_SC_SB_EEES9_SE_SG_Li384ELb1ELb0ELb0ELb0EEENS1_36VarlenDynamicPersistentTileSchedulerILi192ELi128ELi384ELi32ELb0ELb0ELb1ELb1ELb1ELb1EEEEEEEEEvNT_6ParamsE)
        .other          _ZN7cutlass13device_kernelIN5flash11enable_sm90INS1_16FlashAttnFwdSm90INS1_25CollectiveMainloopFwdSm90ILi2EN4cute5tupleIJNS5_1CILi1EEES8_S8_EEENS6_IJNS7_ILi192EEENS7_ILi128EEENS7_ILi64EEEEEELi64ENS_10bfloat16_tEfNS_4arch4Sm90ELb1ELb0ELb0ELb1ELb0ELb0ELb0ELb1ELb1ELb0ELb0ELb0EEENS1_21CollectiveEpilogueFwdINS6_IJSA_SC_SB_EEES9_SE_SG_Li384ELb1ELb0ELb0ELb0EEENS1_36VarlenDynamicPersistentTileSchedulerILi192ELi128ELi384ELi32ELb0ELb0ELb1ELb1ELb1ELb1EEEEEEEEEvNT_6ParamsE,@"STO_CUDA_ENTRY STV_DEFAULT"
_ZN7cutlass13device_kernelIN5flash11enable_sm90INS1_16FlashAttnFwdSm90INS1_25CollectiveMainloopFwdSm90ILi2EN4cute5tupleIJNS5_1CILi1EEES8_S8_EEENS6_IJNS7_ILi192EEENS7_ILi128EEENS7_ILi64EEEEEELi64ENS_10bfloat16_tEfNS_4arch4Sm90ELb1ELb0ELb0ELb1ELb0ELb0ELb0ELb1ELb1ELb0ELb0ELb0EEENS1_21CollectiveEpilogueFwdINS6_IJSA_SC_SB_EEES9_SE_SG_Li384ELb1ELb0ELb0ELb0EEENS1_36VarlenDynamicPersistentTileSchedulerILi192ELi128ELi384ELi32ELb0ELb0ELb1ELb1ELb1ELb1EEEEEEEEEvNT_6ParamsE:
        /* <DEDUP_REMOVED lines=21> */
.L_x_1688:
[----:B------:R-:W-:Y:S05]  /*0150*/  BSYNC B0 ;  /* 0x0000000000007941 */ /* 0x000fea0003800000 */
.L_x_1687:
        /* <DEDUP_REMOVED lines=41> */
.L_x_1689:
        /* <DEDUP_REMOVED lines=22> */
.L_x_1690:
        /* <DEDUP_REMOVED lines=18> */
.L_x_1691:
        /* <DEDUP_REMOVED lines=22> */
.L_x_1692:
        /* <DEDUP_REMOVED lines=22> */
.L_x_1693:
[----:B------:R-:W-:Y:S01]  /*0930*/  PLOP3.LUT P0, PT, PT, PT, UP0, 0x80, 0x0 ;  /* 0x000000000000781c */ /* 0x000fe20003f0f008 */
[----:B------:R-:W-:Y:S01]  /*0940*/  UMOV UR36, 0x1 ;  /* 0x0000000100247882 */ /* 0x000fe20000000000 */
[----:B------:R-:W-:Y:S01]  /*0950*/  NOP ;  /* 0x0000000000007918 */ /* 0x000fe20000000000 */
[----:B------:R-:W-:Y:S01]  /*0960*/  USEL UR36, UR36, 0x2, !UP0 ;  /* 0x0000000224247887 */ /* 0x000fe2000c000000 */
[----:B------:R-:W-:Y:S01]  /*0970*/  ULDC.64 UR38, c[0x0][0x208] ;  /* 0x0000820000267ab9 */ /* 0x000fe20000000a00 */
[----:B012-4-:R-:W-:Y:S08]  /*0980*/  BAR.SYNC.DEFER_BLOCKING 0x0 ;  /* 0x0000000000007b1d */ /* 0x017ff00000010000 */
[----:B------:R-:W-:Y:S05]  /*0990*/  @!P0 BRA `(.L_x_1694) ;  /* 0x0000009000dc8947 */ /* 0x000fea0003800000 */
.L_x_1695:
        /* <DEDUP_REMOVED lines=29> */
[----:B------:R-:W-:Y:S01]  /*0b70*/  LEA.HI R2, R0, R155, RZ, 0x4 ;  /* 0x0000009b00027211 */ /* 0x000fe200078f20ff */
[----:B------:R-:W-:Y:S01]  /*0b80*/  IMAD.SHL.U32 R5, R3, 0x20, RZ ;  /* 0x0000002003057824 */ /* 0x000fe200078e00ff */
[----:B------:R-:W-:Y:S01]  /*0b90*/  SHF.R.S32.HI R153, RZ, 0x7, R153 ;  /* 0x00000007ff997819 */ /* 0x000fe20000011499 */
[----:B------:R-:W-:Y:S01]  /*0ba0*/  IMAD.IADD R152, R155, 0x1, -R152 ;  /* 0x000000019b987824 */ /* 0x000fe200078e0a98 */
[----:B------:R-:W-:Y:S02]  /*0bb0*/  SHF.R.S32.HI R3, RZ, 0x4, R2 ;  /* 0x00000004ff037819 */ /* 0x000fe40000011402 */
[----:B------:R-:W-:Y:S02]  /*0bc0*/  LOP3.LUT R4, R2, 0x3fffff0, RZ, 0xc0, !PT ;  /* 0x03fffff002047812 */ /* 0x000fe400078ec0ff */
[----:B------:R-:W-:-:S02]  /*0bd0*/  SHF.R.S32.HI R7, RZ, 0x1f, R152 ;  /* 0x0000001fff077819 */ /* 0x000fc40000011498 */
[----:B------:R-:W-:Y:S01]  /*0be0*/  LEA.HI R2, R2, R3, RZ, 0x1 ;  /* 0x0000000302027211 */ /* 0x000fe200078f08ff */
[----:B------:R-:W-:Y:S01]  /*0bf0*/  IMAD.IADD R4, R155, 0x1, -R4 ;  /* 0x000000019b047824 */ /* 0x000fe200078e0a04 */
[----:B------:R-:W-:Y:S02]  /*0c00*/  LEA.HI R8, R7, R152, RZ, 0x2 ;  /* 0x0000009807087211 */ /* 0x000fe400078f10ff */
[----:B------:R-:W-:Y:S02]  /*0c10*/  LOP3.LUT R5, R5, 0xfffffc00, RZ, 0xc0, !PT ;  /* 0xfffffc0005057812 */ /* 0x000fe400078ec0ff */
[--C-:B------:R-:W-:Y:S02]  /*0c20*/  SHF.R.S32.HI R9, RZ, 0x2, R8.reuse ;  /* 0x00000002ff097819 */ /* 0x100fe40000011408 */
[----:B------:R-:W-:Y:S01]  /*0c30*/  SHF.R.S32.HI R6, RZ, 0x1f, R8 ;  /* 0x0000001fff067819 */ /* 0x000fe20000011408 */
[----:B------:R-:W-:Y:S01]  /*0c40*/  IMAD R5, R4, 0x40, R5 ;  /* 0x0000004004057824 */ /* 0x000fe200078e0205 */
[----:B------:R-:W-:-:S02]  /*0c50*/  LOP3.LUT R2, R2, 0x1ffffffe, RZ, 0xc0, !PT ;  /* 0x1ffffffe02027812 */ /* 0x000fc400078ec0ff */
[----:B------:R-:W-:Y:S01]  /*0c60*/  LEA.HI R10, R6, R9, RZ, 0x3 ;  /* 0x00000009060a7211 */ /* 0x000fe200078f18ff */
[----:B------:R-:W-:Y:S01]  /*0c70*/  IMAD.HI R6, R153, 0x55555556, RZ ;  /* 0x5555555699067827 */ /* 0x000fe200078e02ff */
[----:B------:R-:W-:Y:S02]  /*0c80*/  LEA.HI R7, R7, R152, RZ, 0x5 ;  /* 0x0000009807077211 */ /* 0x000fe400078f28ff */
[----:B------:R-:W-:Y:S01]  /*0c90*/  LOP3.LUT R10, R10, 0xfffffff8, RZ, 0xc0, !PT ;  /* 0xfffffff80a0a7812 */ /* 0x000fe200078ec0ff */
[----:B------:R-:W-:Y:S01]  /*0ca0*/  IMAD.IADD R2, R3, 0x1, -R2 ;  /* 0x0000000103027824 */ /* 0x000fe200078e0a02 */
[----:B------:R-:W-:Y:S02]  /*0cb0*/  LEA.HI R0, R0, R155, RZ, 0x3 ;  /* 0x0000009b00007211 */ /* 0x000fe400078f18ff */
[----:B------:R-:W-:Y:S01]  /*0cc0*/  LEA.HI R6, R6, R6, RZ, 0x1 ;  /* 0x0000000606067211 */ /* 0x000fe200078f08ff */
[----:B------:R-:W-:Y:S01]  /*0cd0*/  IMAD R154, R2, 0x8, R5 ;  /* 0x00000008029a7824 */ /* 0x000fe200078e0205 */
[----:B------:R-:W-:Y:S01]  /*0ce0*/  SHF.R.S32.HI R7, RZ, 0x5, R7 ;  /* 0x00000005ff077819 */ /* 0x000fe20000011407 */
[----:B------:R-:W-:Y:S01]  /*0cf0*/  IMAD.IADD R10, R9, 0x1, -R10 ;  /* 0x00000001090a7824 */ /* 0x000fe200078e0a0a */
[----:B------:R-:W-:Y:S01]  /*0d00*/  LOP3.LUT R2, R0, 0x1ffffff8, RZ, 0xc0, !PT ;  /* 0x1ffffff800027812 */ /* 0x000fe200078ec0ff */
[----:B------:R-:W-:Y:S01]  /*0d10*/  IMAD R6, R6, -0x3, R153 ;  /* 0xfffffffd06067824 */ /* 0x000fe200078e0299 */
[----:B------:R-:W-:Y:S01]  /*0d20*/  LOP3.LUT R3, R8, 0x7ffffffc, RZ, 0xc0, !PT ;  /* 0x7ffffffc08037812 */ /* 0x000fe200078ec0ff */
[----:B------:R-:W-:Y:S01]  /*0d30*/  IMAD R7, R7, 0x10, R10 ;  /* 0x0000001007077824 */ /* 0x000fe200078e020a */
[----:B------:R-:W-:Y:S01]  /*0d40*/  SHF.R.S32.HI R16, RZ, 0x3, R0 ;  /* 0x00000003ff107819 */ /* 0x000fe20000011400 */
[----:B------:R-:W-:-:S02]  /*0d50*/  IMAD.IADD R2, R155, 0x1, -R2 ;  /* 0x000000019b027824 */ /* 0x000fc400078e0a02 */
[----:B------:R-:W-:Y:S02]  /*0d60*/  IMAD R19, R6, 0x40, R7 ;  /* 0x0000004006137824 */ /* 0x000fe400078e0207 */
[----:B------:R-:W-:Y:S02]  /*0d70*/  IMAD.SHL.U32 R22, R2, 0x8, RZ ;  /* 0x0000000802167824 */ /* 0x000fe400078e00ff */
[----:B------:R-:W-:-:S07]  /*0d80*/  IMAD.IADD R18, R152, 0x1, -R3 ;  /* 0x0000000198127824 */ /* 0x000fce00078e0a03 */
.L_x_1749:
[----:B0-----:R-:W0:Y:S01]  /*0d90*/  LDC.64 R2, c[0x0][0xc60] ;  /* 0x00031800ff027b82 */ /* 0x001e220000000a00 */
        /* <DEDUP_REMOVED lines=13> */
[----:B------:R-:W-:-:S04]  /*0e70*/  @UP0 ULEA UR6, UP2, UR46, UR6, 0x2 ;  /* 0x000000062e060291 */ /* 0x000fc8000f84103f */
[----:B------:R-:W-:Y:S02]  /*0e80*/  @UP0 ULEA.HI.X UR7, UR46, UR7, UR45, 0x2, UP2 ;  /* 0x000000072e070291 */ /* 0x000fe400090f142d */
[----:B------:R-:W-:Y:S01]  /*0e90*/  @UP1 ULEA UR8, UP0, UR46, UR8, 0x2 ;  /* 0x000000082e081291 */ /* 0x000fe2000f80103f */
[----:B------:R-:W-:-:S03]  /*0ea0*/  IMAD.U32 R2, RZ, RZ, UR6 ;  /* 0x00000006ff027e24 */ /* 0x000fc6000f8e00ff */
[----:B------:R-:W-:Y:S01]  /*0eb0*/  @UP1 ULEA.HI.X UR9, UR46, UR9, UR45, 0x2, UP0 ;  /* 0x000000092e091291 */ /* 0x000fe200080f142d */
[----:B------:R-:W-:Y:S01]  /*0ec0*/  IMAD.U32 R3, RZ, RZ, UR7 ;  /* 0x00000007ff037e24 */ /* 0x000fe2000f8e00ff */
[----:B------:R-:W-:Y:S01]  /*0ed0*/  ULDC.64 UR6, c[0x0][0x3f8] ;  /* 0x0000fe0000067ab9 */ /* 0x000fe20000000a00 */
[----:B---345:R-:W-:-:S03]  /*0ee0*/  IMAD.U32 R4, RZ, RZ, UR8 ;  /* 0x00000008ff047e24 */ /* 0x038fc6000f8e00ff */
[----:B------:R-:W-:Y:S01]  /*0ef0*/  IMAD.U32 R5, RZ, RZ, UR9 ;  /* 0x00000009ff057e24 */ /* 0x000fe2000f8e00ff */
[----:B------:R-:W2:Y:S01]  /*0f00*/  @P0 LDG.E R2, desc[UR38][R2.64] ;  /* 0x0000002602020981 */ /* 0x000ea2000c1e1900 */
[----:B------:R-:W-:Y:S01]  /*0f10*/  UISETP.NE.U32.AND UP0, UPT, UR6, URZ, UPT ;  /* 0x0000003f0600728c */ /* 0x000fe2000bf05070 */
[----:B------:R-:W-:Y:S02]  /*0f20*/  ULDC.64 UR8, c[0x0][0xa20] ;  /* 0x0002880000087ab9 */ /* 0x000fe40000000a00 */
[----:B------:R-:W3:Y:S01]  /*0f30*/  @P2 LDG.E R4, desc[UR38][R4.64] ;  /* 0x0000002604042981 */ /* 0x000ee2000c1e1900 */
[----:B------:R-:W-:Y:S01]  /*0f40*/  UISETP.NE.AND.EX UP0, UPT, UR7, URZ, UPT, UP0 ;  /* 0x0000003f0700728c */ /* 0x000fe2000bf05300 */
[----:B------:R-:W-:Y:S01]  /*0f50*/  ISETP.NE.U32.AND P1, PT, RZ, UR8, PT ;  /* 0x00000008ff007c0c */ /* 0x000fe2000bf25070 */
[----:B------:R-:W-:Y:S01]  /*0f60*/  ULDC UR6, c[0x0][0x2e0] ;  /* 0x0000b80000067ab9 */ /* 0x000fe20000000800 */
[----:B------:R-:W-:Y:S01]  /*0f70*/  UMOV UR49, URZ ;  /* 0x0000003f00317c82 */ /* 0x000fe20008000000 */
[----:B------:R-:W-:Y:S01]  /*0f80*/  USEL UR4, UR4, 0x1, UP0 ;  /* 0x0000000104047887 */ /* 0x000fe20008000000 */
[----:B------:R-:W-:Y:S01]  /*0f90*/  ISETP.NE.AND.EX P1, PT, RZ, UR9, PT, P1 ;  /* 0x00000009ff007c0c */ /* 0x000fe2000bf25310 */
[----:B------:R-:W-:Y:S01]  /*0fa0*/  ULDC UR50, c[0x0][0x288] ;  /* 0x0000a20000327ab9 */ /* 0x000fe20000000800 */
[----:B------:R-:W-:Y:S01]  /*0fb0*/  UMOV UR44, UR5 ;  /* 0x00000005002c7c82 */ /* 0x000fe20008000000 */
[----:B------:R-:W-:Y:S01]  /*0fc0*/  UIMAD UR6, UR4, UR6, URZ ;  /* 0x00000006040672a4 */ /* 0x000fe2000f8e023f */
[----:B--2---:R-:W-:-:S02]  /*0fd0*/  @P0 R2UR UR49, R2 ;  /* 0x00000000023102ca */ /* 0x004fc400000e0000 */
[----:B---3--:R-:W-:Y:S01]  /*0fe0*/  @P2 R2UR UR50, R4 ;  /* 0x00000000043222ca */ /* 0x008fe200000e0000 */
[----:B-1----:R-:W-:-:S14]  /*0ff0*/  @P2 BRA `(.L_x_1696) ;  /* 0x0000000000342947 */ /* 0x002fdc0003800000 */
        /* <DEDUP_REMOVED lines=13> */
.L_x_1696:
[----:B------:R-:W-:Y:S01]  /*10d0*/  UMOV UR43, UR51 ;  /* 0x00000033002b7c82 */ /* 0x000fe20008000000 */
[----:B------:R-:W-:Y:S05]  /*10e0*/  @!P1 BRA `(.L_x_1697) ;  /* 0x00000000001c9947 */ /* 0x000fea0003800000 */
[----:B------:R-:W-:-:S04]  /*10f0*/  ULEA UR4, UP0, UR46, UR8, 0x2 ;  /* 0x000000082e047291 */ /* 0x000fc8000f80103f */
[----:B------:R-:W-:Y:S02]  /*1100*/  ULEA.HI.X UR5, UR46, UR9, UR45, 0x2, UP0 ;  /* 0x000000092e057291 */ /* 0x000fe400080f142d */
[----:B------:R-:W-:-:S04]  /*1110*/  IMAD.U32 R2, RZ, RZ, UR4 ;  /* 0x00000004ff027e24 */ /* 0x000fc8000f8e00ff */
[----:B------:R-:W-:-:S05]  /*1120*/  IMAD.U32 R3, RZ, RZ, UR5 ;  /* 0x00000005ff037e24 */ /* 0x000fca000f8e00ff */
[----:B------:R-:W2:Y:S02]  /*1130*/  LDG.E R2, desc[UR38][R2.64] ;  /* 0x0000002602027981 */ /* 0x000ea4000c1e1900 */
[----:B--2---:R-:W-:Y:S01]  /*1140*/  R2UR UR6, R2 ;  /* 0x00000000020672ca */ /* 0x004fe200000e0000 */
[----:B------:R-:W-:-:S14]  /*1150*/  BRA `(.L_x_1698) ;  /* 0x0000000000347947 */ /* 0x000fdc0003800000 */
.L_x_1697:
        /* <DEDUP_REMOVED lines=13> */
.L_x_1698:
[----:B------:R-:W-:Y:S01]  /*1230*/  UMOV UR5, 0xc0 ;  /* 0x000000c000057882 */ /* 0x000fe20000000000 */
[----:B------:R-:W-:Y:S01]  /*1240*/  UIADD3 UR49, -UR49, UR6, URZ ;  /* 0x0000000631317290 */ /* 0x000fe2000fffe13f */
[----:B------:R-:W-:Y:S01]  /*1250*/  PLOP3.LUT P0, PT, PT, PT, PT, 0x80, 0x0 ;  /* 0x000000000000781c */ /* 0x000fe20003f0f070 */
[----:B------:R-:W-:Y:S01]  /*1260*/  UIMAD UR5, UR51, UR5, 0x13f ;  /* 0x0000013f330574a4 */ /* 0x000fe2000f8e0205 */
[----:B------:R-:W-:Y:S01]  /*1270*/  CS2R R2, SRZ ;  /* 0x0000000000027805 */ /* 0x000fe2000001ff00 */
[----:B------:R-:W-:Y:S01]  /*1280*/  UIADD3 UR4, UR49, 0x7f, URZ ;  /* 0x0000007f31047890 */ /* 0x000fe2000fffe03f */
[----:B------:R-:W-:Y:S01]  /*1290*/  IMAD.MOV.U32 R119, RZ, RZ, RZ ;  /* 0x000000ffff777224 */ /* 0x000fe200078e00ff */
[----:B------:R-:W-:Y:S01]  /*12a0*/  UIADD3 UR6, UR49, UR5, -UR50 ;  /* 0x0000000531067290 */ /* 0x000fe2000fffe832 */
        /* <DEDUP_REMOVED lines=19> */
[----:B------:R-:W-:Y:S01]  /*13e0*/  USEL UR52, UR5, UR7, UP0 ;  /* 0x0000000705347287 */ /* 0x000fe20008000000 */
[----:B------:R-:W-:Y:S01]  /*13f0*/  CS2R R6, SRZ ;  /* 0x0000000000067805 */ /* 0x000fe2000001ff00 */
[----:B------:R-:W-:Y:S01]  /*1400*/  IMAD.MOV.U32 R14, RZ, RZ, RZ ;  /* 0x000000ffff0e7224 */ /* 0x000fe200078e00ff */
[----:B------:R-:W-:Y:S01]  /*1410*/  CS2R R50, SRZ ;  /* 0x0000000000327805 */ /* 0x000fe2000001ff00 */
[----:B------:R-:W-:Y:S01]  /*1420*/  UISETP.GE.AND UP0, UPT, UR52, 0x1, UPT ;  /* 0x000000013400788c */ /* 0x000fe2000bf06270 */
[----:B------:R-:W-:-:S05]  /*1430*/  CS2R R52, SRZ ;  /* 0x0000000000347805 */ /* 0x000fca000001ff00 */
[----:B------:R-:W-:-:S13]  /*1440*/  PLOP3.LUT P1, PT, PT, PT, UP0, 0x80, 0x0 ;  /* 0x000000000000781c */ /* 0x000fda0003f2f008 */
[----:B------:R-:W-:Y:S05]  /*1450*/  @!P1 BRA `(.L_x_1699) ;  /* 0x0000006c00cc9947 */ /* 0x000fea0003800000 */
[----:B------:R-:W0:Y:S01]  /*1460*/  SHFL.IDX PT, R0, R153, RZ, 0x1f ;  /* 0x00001fff99007589 */ /* 0x000e2200000e0000 */
[----:B------:R-:W1:Y:S01]  /*1470*/  S2UR UR6, SR_CgaCtaId ;  /* 0x00000000000679c3 */ /* 0x000e620000008800 */
[----:B------:R-:W-:Y:S01]  /*1480*/  UMOV UR41, 0x400 ;  /* 0x0000040000297882 */ /* 0x000fe20000000000 */
[----:B0-----:R-:W-:Y:S01]  /*1490*/  R2UR UR42, R0 ;  /* 0x00000000002a72ca */ /* 0x001fe200000e0000 */
[----:B-1----:R-:W-:-:S12]  /*14a0*/  ULEA UR41, UR6, UR41, 0x18 ;  /* 0x0000002906297291 */ /* 0x002fd8000f8ec03f */
        /* <DEDUP_REMOVED lines=26> */
.L_x_1700:
        /* <DEDUP_REMOVED lines=9> */
.L_x_1835:
[----:B------:R-:W-:Y:S05]  /*16e0*/  @!P0 BRA `(.L_x_1702) ;  /* 0x0000000000048947 */ /* 0x000fea0003800000 */
[----:B------:R-:W-:Y:S01]  /*16f0*/  BPT.TRAP 0x1 ;  /* 0x000000040000795c */ /* 0x000fe20000300000 */
.L_x_1702:
[----:B------:R-:W-:Y:S02]  /*1700*/  IMAD.U32 R2, RZ, RZ, UR37 ;  /* 0x00000025ff027e24 */ /* 0x000fe4000f8e00ff */
[----:B0-----:R-:W-:-:S03]  /*1710*/  IMAD.U32 R3, RZ, RZ, UR40 ;  /* 0x00000028ff037e24 */ /* 0x001fc6000f8e00ff */
[----:B------:R-:W-:Y:S02]  /*1720*/  LEA R2, R2, UR41, 0x3 ;  /* 0x0000002902027c11 */ /* 0x000fe4000f8e18ff */
[----:B------:R-:W-:-:S04]  /*1730*/  SHF.L.U32 R3, R3, 0x1f, RZ ;  /* 0x0000001f03037819 */ /* 0x000fc800000006ff */
[----:B------:R0:W1:Y:S01]  /*1740*/  SYNCS.PHASECHK.TRANS64.TRYWAIT P2, [R2+URZ+0x16830], R3 ;  /* 0x01683003020075a7 */ /* 0x000062000804017f */
[----:B------:R-:W-:Y:S05]  /*1750*/  @!P0 BRA `(.L_x_1703) ;  /* 0x0000000000048947 */ /* 0x000fea0003800000 */
[----:B------:R-:W-:Y:S01]  /*1760*/  BPT.TRAP 0x1 ;  /* 0x000000040000795c */ /* 0x000fe20000300000 */
.L_x_1703:
[----:B------:R-:W2:Y:S01]  /*1770*/  S2R R0, SR_TID.X ;  /* 0x0000000000007919 */ /* 0x000ea20000002100 */
[----:B------:R-:W-:Y:S01]  /*1780*/  IMAD.MOV.U32 R119, RZ, RZ, RZ ;  /* 0x000000ffff777224 */ /* 0x000fe200078e00ff */
[----:B--2---:R-:W-:Y:S01]  /*1790*/  LOP3.LUT P1, RZ, R0, 0x7f, RZ, 0xc0, !PT ;  /* 0x0000007f00ff7812 */ /* 0x004fe2000782c0ff */
[----:B-1----:R-:W-:-:S12]  /*17a0*/  @P2 BRA `(.L_x_1704) ;  /* 0x0000000000082947 */ /* 0x002fd80003800000 */
[----:B------:R-:W1:Y:S02]  /*17b0*/  SYNCS.PHASECHK.TRANS64.TRYWAIT P2, [R2+URZ+0x16830], R3 ;  /* 0x01683003020075a7 */ /* 0x000e64000804017f */
[----:B-1----:R-:W-:Y:S05]  /*17c0*/  @!P2 BRA `(.L_x_1705) ;  /* 0x000000c8002ca947 */ /* 0x002fea0003800000 */
.L_x_1704:
[----:B------:R-:W-:Y:S05]  /*17d0*/  WARPSYNC.ALL ;  /* 0x0000000000007948 */ /* 0x000fea0003800000 */
[----:B------:R-:W-:Y:S01]  /*17e0*/  UIADD3 UR4, UR41, 0xe400, URZ ;  /* 0x0000e40029047890 */ /* 0x000fe2000fffe03f */
[----:B------:R-:W-:Y:S01]  /*17f0*/  WARPGROUP.ARRIVE ;  /* 0x00000000000079c5 */ /* 0x000fe20000000000 */
[----:B------:R-:W-:Y:S01]  /*1800*/  ULOP3.LUT UR16, UR53, 0x10000, URZ, 0xfc, !UPT ;  /* 0x0001000035107892 */ /* 0x000fe2000f8efc3f */
[----:B------:R-:W-:Y:S01]  /*1810*/  IMAD.U32 R0, RZ, RZ, UR51 ;  /* 0x00000033ff007e24 */ /* 0x000fe2000f8e00ff */
[----:B------:R-:W-:Y:S01]  /*1820*/  USHF.R.U32.HI UR4, URZ, 0x4, UR4 ;  /* 0x000000043f047899 */ /* 0x000fe20008011604 */
[----:B01----:R-:W-:Y:S01]  /*1830*/  @!P1 VIADD R2, R2, 0x16840 ;  /* 0x0001684002029836 */ /* 0x003fe20000000000 */
[----:B------:R-:W-:Y:S01]  /*1840*/  UMOV UR17, 0x40000040 ;  /* 0x4000004000117882 */ /* 0x000fe20000000000 */
[----:B------:R-:W-:Y:S01]  /*1850*/  UMOV UR19, 0x40000040 ;  /* 0x4000004000137882 */ /* 0x000fe20000000000 */
[----:B------:R-:W-:Y:S01]  /*1860*/  ULOP3.LUT UR4, UR4, 0x3fff, URZ, 0xc0, !UPT ;  /* 0x00003fff04047892 */ /* 0x000fe2000f8ec03f */
[----:B------:R-:W-:Y:S01]  /*1870*/  IMAD R5, R0, 0xc0, R19 ;  /* 0x000000c000057824 */ /* 0x000fe200078e0213 */
        /* <DEDUP_REMOVED lines=40> */
[----:B------:R-:W-:Y:S02]  /*1b00*/  WARPGROUP.DEPBAR.LE gsb0, 0x0 ;  /* 0x00008000000079c5 */ /* 0x000fe40000010000 */
[----:B------:R-:W-:-:S06]  /*1b10*/  WARPGROUP.ARRIVE ;  /* 0x00000000000079c5 */ /* 0x000fcc0000000000 */
[----:B------:R-:W-:Y:S01]  /*1b20*/  HGMMA.64x128x16.F32.BF16 R24, gdesc[UR4], R24, gsb0 ;  /* 0x01e00000041879f0 */ /* 0x000fe20008001818 */
[----:B------:R-:W-:Y:S02]  /*1b30*/  UMOV UR6, 0xffffff80 ;  /* 0xffffff8000067882 */ /* 0x000fe40000000000 */
[----:B------:R-:W-:-:S04]  /*1b40*/  UIMAD UR6, UR52, UR6, 0x80 ;  /* 0x00000080340674a4 */ /* 0x000fc8000f8e0206 */
[----:B------:R-:W-:-:S04]  /*1b50*/  UIADD3 UR6, UR49, UR6, URZ ;  /* 0x0000000631067290 */ /* 0x000fc8000fffe03f */
[----:B------:R-:W-:Y:S02]  /*1b60*/  UIADD3 UR7, -UR50, 0x1, UR6 ;  /* 0x0000000132077890 */ /* 0x000fe4000fffe106 */
[----:B------:R-:W-:Y:S01]  /*1b70*/  IMAD.U32 R9, RZ, RZ, UR6 ;  /* 0x00000006ff097e24 */ /* 0x000fe2000f8e00ff */
[----:B------:R-:W-:-:S03]  /*1b80*/  UIADD3 UR6, UR49, -UR50, URZ ;  /* 0x8000003231067290 */ /* 0x000fc6000fffe03f */
[----:B------:R-:W-:Y:S01]  /*1b90*/  IMAD.U32 R3, RZ, RZ, UR7 ;  /* 0x00000007ff037e24 */ /* 0x000fe2000f8e00ff */
[----:B------:R-:W-:Y:S01]  /*1ba0*/  UIMAD UR6, UR51, 0xc0, UR6 ;  /* 0x000000c0330678a4 */ /* 0x000fe2000f8e0206 */
[C---:B------:R-:W-:Y:S02]  /*1bb0*/  IMAD R9, R18.reuse, -0x2, R9 ;  /* 0xfffffffe12097824 */ /* 0x040fe400078e0209 */
[----:B------:R-:W-:Y:S01]  /*1bc0*/  IMAD R8, R18, -0x2, R3 ;  /* 0xfffffffe12087824 */ /* 0x000fe200078e0203 */
[----:B------:R-:W-:-:S04]  /*1bd0*/  USHF.R.S32.HI UR7, URZ, 0x1f, UR6 ;  /* 0x0000001f3f077899 */ /* 0x000fc80008011406 */
[----:B------:R-:W-:Y:S01]  /*1be0*/  IADD3 R0, R8, 0x8, R5 ;  /* 0x0000000808007810 */ /* 0x000fe20007ffe005 */
[----:B------:R-:W-:-:S03]  /*1bf0*/  ULEA.HI UR7, UR7, UR6, URZ, 0x7 ;  /* 0x0000000607077291 */ /* 0x000fc6000f8f383f */
[----:B------:R-:W-:Y:S01]  /*1c00*/  VIMNMX R3, R9, R0, PT ;  /* 0x0000000009037248 */ /* 0x000fe20003fe0100 */
[----:B------:R-:W-:Y:S01]  /*1c10*/  USHF.R.S32.HI UR7, URZ, 0x7, UR7 ;  /* 0x000000073f077899 */ /* 0x000fe20008011407 */
[----:B------:R-:W-:Y:S02]  /*1c20*/  VIADDMNMX R9, R5, R8, R9, PT ;  /* 0x0000000805097246 */ /* 0x000fe40003800109 */
[C---:B------:R-:W-:Y:S01]  /*1c30*/  ISETP.GT.AND P2, PT, R3.reuse, RZ, PT ;  /* 0x000000ff0300720c */ /* 0x040fe20003f44270 */
[----:B------:R-:W-:Y:S01]  /*1c40*/  UISETP.LT.AND UP0, UPT, URZ, UR7, UPT ;  /* 0x000000073f00728c */ /* 0x000fe2000bf01270 */
[C---:B------:R-:W-:Y:S02]  /*1c50*/  ISETP.GT.AND P3, PT, R3.reuse, 0x1, PT ;  /* 0x000000010300780c */ /* 0x040fe40003f64270 */
[----:B------:R-:W-:Y:S01]  /*1c60*/  ISETP.GT.AND P4, PT, R3, 0x8, PT ;  /* 0x000000080300780c */ /* 0x000fe20003f84270 */
[----:B------:R-:W-:-:S04]  /*1c70*/  USEL UR22, URZ, UR7, !UP0 ;  /* 0x000000073f167287 */ /* 0x000fc8000c000000 */
[----:B------:R-:W-:Y:S01]  /*1c80*/  UISETP.GE.AND UP0, UPT, UR24, UR22, UPT ;  /* 0x000000161800728c */ /* 0x000fe2000bf06270 */
[----:B------:R-:W-:Y:S02]  /*1c90*/  WARPGROUP.DEPBAR.LE gsb0, 0x0 ;  /* 0x00008000000079c5 */ /* 0x000fe40000010000 */
[----:B------:R-:W-:-:S06]  /*1ca0*/  WARPGROUP.ARRIVE ;  /* 0x00000000000079c5 */ /* 0x000fcc0000000000 */
[----:B------:R-:W-:Y:S03]  /*1cb0*/  HGMMA.64x128x16.F32.BF16 R24, gdesc[UR8], R24, gsb0 ;  /* 0x01e00000081879f0 */ /* 0x000fe60008001818 */
[----:B------:R-:W-:Y:S02]  /*1cc0*/  WARPGROUP.DEPBAR.LE gsb0, 0x0 ;  /* 0x00008000000079c5 */ /* 0x000fe40000010000 */
[----:B------:R-:W-:-:S07]  /*1cd0*/  WARPGROUP.ARRIVE ;  /* 0x00000000000079c5 */ /* 0x000fce0000000000 */
        /* <DEDUP_REMOVED lines=92> */
[----:B------:R-:W-:Y:S02]  /*22a0*/  FSEL R87, R87, -INF , P2 ;  /* 0xff80000057577808 */ /* 0x000fe40001000000 */
[----:B------:R-:W-:Y:S02]  /*22b0*/  FMNMX.FTZ R6, R86, R7, !PT ;  /* 0x0000000756067209 */ /* 0x000fe40007810000 */
[----:B------:R-:W-:Y:S02]  /*22c0*/  ISETP.GT.AND P3, PT, R9, 0x1, PT ;  /* 0x000000010900780c */ /* 0x000fe40003f64270 */
[----:B------:R-:W-:Y:S02]  /*22d0*/  FMNMX.FTZ R7, R87, R6, !PT ;  /* 0x0000000657077209 */ /* 0x000fe40007810000 */
[----:B------:R-:W-:-:S02]  /*22e0*/  ISETP.GT.AND P4, PT, R9, 0x8, PT ;  /* 0x000000080900780c */ /* 0x000fc40003f84270 */
[----:B------:R-:W-:Y:S01]  /*22f0*/  FSEL R42, R25, -INF , P3 ;  /* 0xff800000192a7808 */ /* 0x000fe20001800000 */
[----:B------:R-:W1:Y:S01]  /*2300*/  SHFL.BFLY PT, R6, R7, 0x2, 0x1f ;  /* 0x0c401f0007067f89 */ /* 0x000e6200000e0000 */
[----:B------:R-:W-:Y:S02]  /*2310*/  FSEL R28, R28, -INF , P4 ;  /* 0xff8000001c1c7808 */ /* 0x000fe40002000000 */
[----:B------:R-:W-:-:S04]  /*2320*/  ISETP.GT.AND P3, PT, R9, 0x10, PT ;  /* 0x000000100900780c */ /* 0x000fc80003f64270 */
[----:B------:R-:W-:Y:S02]  /*2330*/  FSEL R32, R32, -INF , P3 ;  /* 0xff80000020207808 */ /* 0x000fe40001800000 */
[----:B------:R-:W-:Y:S02]  /*2340*/  ISETP.GT.AND P3, PT, R9, 0x18, PT ;  /* 0x000000180900780c */ /* 0x000fe40003f64270 */
[----:B-1----:R-:W-:-:S05]  /*2350*/  FMNMX.FTZ R11, R7, R6, !PT ;  /* 0x00000006070b7209 */ /* 0x002fca0007810000 */
[----:B------:R-:W1:Y:S02]  /*2360*/  SHFL.BFLY PT, R6, R11, 0x1, 0x1f ;  /* 0x0c201f000b067f89 */ /* 0x000e6400000e0000 */
[----:B-1----:R-:W-:-:S04]  /*2370*/  FMNMX.FTZ R6, R11, R6, !PT ;  /* 0x000000060b067209 */ /* 0x002fc80007810000 */
[C---:B------:R-:W-:Y:S01]  /*2380*/  FSETP.NEU.FTZ.AND P2, PT, R6.reuse, -INF , PT ;  /* 0xff8000000600780b */ /* 0x040fe20003f5d000 */
[----:B------:R-:W-:-:S05]  /*2390*/  FMUL.FTZ R3, R6, UR21 ;  /* 0x0000001506037c20 */ /* 0x000fca0008410000 */
[----:B------:R-:W-:Y:S02]  /*23a0*/  FSEL R3, R3, RZ, P2 ;  /* 0x000000ff03037208 */ /* 0x000fe40001000000 */
[----:B------:R-:W-:-:S03]  /*23b0*/  ISETP.GT.AND P2, PT, R9, RZ, PT ;  /* 0x000000ff0900720c */ /* 0x000fc60003f44270 */
[--C-:B------:R-:W-:Y:S01]  /*23c0*/  FFMA.FTZ R13, R90, UR21, -R3.reuse ;  /* 0x000000155a0d7c23 */ /* 0x100fe20008010803 */
[----:B------:R-:W-:Y:S01]  /*23d0*/  FSEL R5, R24, -INF , P2 ;  /* 0xff80000018057808 */ /* 0x000fe20001000000 */
[--C-:B------:R-:W-:Y:S01]  /*23e0*/  FFMA.FTZ R143, R88, UR21, -R3.reuse ;  /* 0x00000015588f7c23 */ /* 0x100fe20008010803 */
[----:B------:R-:W-:Y:S01]  /*23f0*/  ISETP.GT.AND P2, PT, R9, 0x9, PT ;  /* 0x000000090900780c */ /* 0x000fe20003f44270 */
[--C-:B------:R-:W-:Y:S01]  /*2400*/  FFMA.FTZ R137, R50, UR21, -R3.reuse ;  /* 0x0000001532897c23 */ /* 0x100fe20008010803 */
[----:B------:R-:W-:Y:S01]  /*2410*/  FMNMX.FTZ R7, R5, R42, !PT ;  /* 0x0000002a05077209 */ /* 0x000fe20007810000 */
[--C-:B------:R-:W-:Y:S01]  /*2420*/  FFMA.FTZ R139, R54, UR21, -R3.reuse ;  /* 0x00000015368b7c23 */ /* 0x100fe20008010803 */
[----:B------:R-:W-:Y:S01]  /*2430*/  FSEL R29, R29, -INF , P2 ;  /* 0xff8000001d1d7808 */ /* 0x000fe20001000000 */
[--C-:B------:R-:W-:Y:S01]  /*2440*/  FFMA.FTZ R4, R4, UR21, -R3.reuse ;  /* 0x0000001504047c23 */ /* 0x100fe20008010803 */
[----:B------:R-:W-:Y:S01]  /*2450*/  FMNMX.FTZ R24, R28, R7, !PT ;  /* 0x000000071c187209 */ /* 0x000fe20007810000 */
[--C-:B------:R-:W-:Y:S01]  /*2460*/  FFMA.FTZ R149, R100, UR21, -R3.reuse ;  /* 0x0000001564957c23 */ /* 0x100fe20008010803 */
[----:B------:R-:W-:Y:S01]  /*2470*/  ISETP.GT.AND P2, PT, R9, 0x11, PT ;  /* 0x000000110900780c */ /* 0x000fe20003f44270 */
[--C-:B------:R-:W-:Y:S01]  /*2480*/  FFMA.FTZ R151, R102, UR21, -R3.reuse ;  /* 0x0000001566977c23 */ /* 0x100fe20008010803 */
[----:B------:R-:W-:Y:S01]  /*2490*/  FMNMX.FTZ R7, R29, R24, !PT ;  /* 0x000000181d077209 */ /* 0x000fe20007810000 */
[----:B------:R-:W-:Y:S01]  /*24a0*/  MUFU.EX2 R4, R4 ;  /* 0x0000000400047308 */ /* 0x000fe20000000800 */
[----:B------:R-:W-:Y:S01]  /*24b0*/  FSEL R33, R33, -INF , P2 ;  /* 0xff80000021217808 */ /* 0x000fe20001000000 */
[--C-:B------:R-:W-:Y:S01]  /*24c0*/  FFMA.FTZ R135, R62, UR21, -R3.reuse ;  /* 0x000000153e877c23 */ /* 0x100fe20008010803 */
[----:B------:R-:W-:Y:S01]  /*24d0*/  FMNMX.FTZ R24, R32, R7, !PT ;  /* 0x0000000720187209 */ /* 0x000fe20007810000 */
[--C-:B------:R-:W-:Y:S01]  /*24e0*/  FFMA.FTZ R8, R104, UR21, -R3.reuse ;  /* 0x0000001568087c23 */ /* 0x100fe20008010803 */
[----:B------:R-:W-:Y:S01]  /*24f0*/  ISETP.GT.AND P2, PT, R9, 0x19, PT ;  /* 0x000000190900780c */ /* 0x000fe20003f44270 */
[--C-:B------:R-:W-:Y:S01]  /*2500*/  FFMA.FTZ R145, R98, UR21, -R3.reuse ;  /* 0x0000001562917c23 */ /* 0x100fe20008010803 */
[----:B------:R-:W-:Y:S01]  /*2510*/  FSEL R7, R36, -INF , P3 ;  /* 0xff80000024077808 */ /* 0x000fe20001800000 */
[----:B------:R-:W1:Y:S01]  /*2520*/  MUFU.EX2 R149, R149 ;  /* 0x0000009500957308 */ /* 0x000e620000000800 */
[----:B------:R-:W-:Y:S01]  /*2530*/  FMNMX.FTZ R24, R33, R24, !PT ;  /* 0x0000001821187209 */ /* 0x000fe20007810000 */
[--C-:B------:R-:W-:Y:S01]  /*2540*/  FFMA.FTZ R133, R58, UR21, -R3.reuse ;  /* 0x000000153a857c23 */ /* 0x100fe20008010803 */
[----:B------:R-:W-:Y:S01]  /*2550*/  ISETP.GT.AND P3, PT, R9, 0x20, PT ;  /* 0x000000200900780c */ /* 0x000fe20003f64270 */
[--C-:B------:R-:W-:Y:S01]  /*2560*/  FFMA.FTZ R10, R10, UR21, -R3.reuse ;  /* 0x000000150a0a7c23 */ /* 0x100fe20008010803 */
[----:B------:R-:W-:Y:S01]  /*2570*/  FSEL R37, R37, -INF , P2 ;  /* 0xff80000025257808 */ /* 0x000fe20001000000 */
[--C-:B------:R-:W-:Y:S01]  /*2580*/  FFMA.FTZ R147, R96, UR21, -R3.reuse ;  /* 0x0000001560937c23 */ /* 0x100fe20008010803 */
[----:B------:R-:W-:Y:S01]  /*2590*/  FMNMX.FTZ R24, R7, R24, !PT ;  /* 0x0000001807187209 */ /* 0x000fe20007810000 */
[----:B------:R-:W2:Y:S01]  /*25a0*/  MUFU.EX2 R151, R151 ;  /* 0x0000009700977308 */ /* 0x000ea20000000800 */
[----:B------:R-:W-:Y:S01]  /*25b0*/  ISETP.GT.AND P2, PT, R9, 0x21, PT ;  /* 0x000000210900780c */ /* 0x000fe20003f44270 */
[--C-:B------:R-:W-:Y:S01]  /*25c0*/  FFMA.FTZ R94, R94, UR21, -R3.reuse ;  /* 0x000000155e5e7c23 */ /* 0x100fe20008010803 */
[----:B------:R-:W-:Y:S01]  /*25d0*/  FSEL R40, R40, -INF , P3 ;  /* 0xff80000028287808 */ /* 0x000fe20001800000 */
[--C-:B------:R-:W-:Y:S01]  /*25e0*/  FFMA.FTZ R141, R92, UR21, -R3.reuse ;  /* 0x000000155c8d7c23 */ /* 0x100fe20008010803 */
[----:B------:R-:W-:Y:S01]  /*25f0*/  FMNMX.FTZ R11, R37, R24, !PT ;  /* 0x00000018250b7209 */ /* 0x000fe20007810000 */
[--C-:B------:R-:W-:Y:S01]  /*2600*/  FFMA.FTZ R46, R46, UR21, -R3.reuse ;  /* 0x000000152e2e7c23 */ /* 0x100fe20008010803 */
[----:B------:R-:W-:Y:S01]  /*2610*/  ISETP.GT.AND P3, PT, R9, 0x28, PT ;  /* 0x000000280900780c */ /* 0x000fe20003f64270 */
[----:B------:R-:W3:Y:S01]  /*2620*/  MUFU.EX2 R8, R8 ;  /* 0x0000000800087308 */ /* 0x000ee20000000800 */
[----:B------:R-:W-:Y:S01]  /*2630*/  FSEL R41, R41, -INF , P2 ;  /* 0xff80000029297808 */ /* 0x000fe20001000000 */
[--C-:B------:R-:W-:Y:S01]  /*2640*/  FFMA.FTZ R38, R38, UR21, -R3.reuse ;  /* 0x0000001526267c23 */ /* 0x100fe20008010803 */
[----:B------:R-:W-:Y:S01]  /*2650*/  FMNMX.FTZ R24, R40, R11, !PT ;  /* 0x0000000b28187209 */ /* 0x000fe20007810000 */
[--C-:B------:R-:W-:Y:S01]  /*2660*/  FFMA.FTZ R34, R34, UR21, -R3.reuse ;  /* 0x0000001522227c23 */ /* 0x100fe20008010803 */
[----:B------:R-:W-:Y:S01]  /*2670*/  ISETP.GT.AND P2, PT, R9, 0x29, PT ;  /* 0x000000290900780c */ /* 0x000fe20003f44270 */
[--C-:B------:R-:W-:Y:S01]  /*2680*/  FFMA.FTZ R30, R30, UR21, -R3.reuse ;  /* 0x000000151e1e7c23 */ /* 0x100fe20008010803 */
        /* <DEDUP_REMOVED lines=21> */
[----:B------:R-:W-:Y:S01]  /*27e0*/  FFMA.FTZ R58, R87, UR21, -R3 ;  /* 0x00000015573a7c23 */ /* 0x000fe20008010803 */
[----:B------:R-:W-:Y:S01]  /*27f0*/  ISETP.GT.AND P2, PT, R9, 0x39, PT ;  /* 0x000000390900780c */ /* 0x000fe20003f44270 */
[----:B------:R-:W4:Y:S01]  /*2800*/  MUFU.EX2 R145, R145 ;  /* 0x0000009100917308 */ /* 0x000f220000000800 */
[----:B------:R-:W-:Y:S01]  /*2810*/  FSEL R52, R52, -INF , P3 ;  /* 0xff80000034347808 */ /* 0x000fe20001800000 */
[--C-:B------:R-:W-:Y:S01]  /*2820*/  IMAD.MOV.U32 R104, RZ, RZ, R119.reuse ;  /* 0x000000ffff687224 */ /* 0x100fe200078e0077 */
[----:B------:R-:W-:Y:S01]  /*2830*/  FMNMX.FTZ R11, R49, R36, !PT ;  /* 0x00000024310b7209 */ /* 0x000fe20007810000 */
[--C-:B------:R-:W-:Y:S01]  /*2840*/  IMAD.MOV.U32 R102, RZ, RZ, R119.reuse ;  /* 0x000000ffff667224 */ /* 0x100fe200078e0077 */
[----:B------:R-:W-:Y:S01]  /*2850*/  ISETP.GT.AND P3, PT, R9, 0x40, PT ;  /* 0x000000400900780c */ /* 0x000fe20003f64270 */
[--C-:B------:R-:W-:Y:S01]  /*2860*/  IMAD.MOV.U32 R100, RZ, RZ, R119.reuse ;  /* 0x000000ffff647224 */ /* 0x100fe200078e0077 */
[----:B------:R-:W-:Y:S01]  /*2870*/  FSEL R53, R53, -INF , P2 ;  /* 0xff80000035357808 */ /* 0x000fe20001000000 */
[----:B------:R-:W5:Y:S01]  /*2880*/  MUFU.EX2 R10, R10 ;  /* 0x0000000a000a7308 */ /* 0x000f620000000800 */
[----:B------:R-:W-:Y:S01]  /*2890*/  FMNMX.FTZ R90, R52, R11, !PT ;  /* 0x0000000b345a7209 */ /* 0x000fe20007810000 */
[--C-:B------:R-:W-:Y:S01]  /*28a0*/  IMAD.MOV.U32 R98, RZ, RZ, R119.reuse ;  /* 0x000000ffff627224 */ /* 0x100fe200078e0077 */
[----:B------:R-:W-:Y:S01]  /*28b0*/  ISETP.GT.AND P2, PT, R9, 0x41, PT ;  /* 0x000000410900780c */ /* 0x000fe20003f44270 */
[--C-:B------:R-:W-:Y:S01]  /*28c0*/  IMAD.MOV.U32 R96, RZ, RZ, R119.reuse ;  /* 0x000000ffff607224 */ /* 0x100fe200078e0077 */
[----:B------:R-:W-:Y:S01]  /*28d0*/  FSEL R56, R56, -INF , P3 ;  /* 0xff80000038387808 */ /* 0x000fe20001800000 */
[--C-:B------:R-:W-:Y:S01]  /*28e0*/  IMAD.MOV.U32 R92, RZ, RZ, R119.reuse ;  /* 0x000000ffff5c7224 */ /* 0x100fe200078e0077 */
[----:B------:R-:W-:Y:S01]  /*28f0*/  FMNMX.FTZ R11, R53, R90, !PT ;  /* 0x0000005a350b7209 */ /* 0x000fe20007810000 */
[----:B------:R-:W0:Y:S01]  /*2900*/  MUFU.EX2 R147, R147 ;  /* 0x0000009300937308 */ /* 0x000e220000000800 */
[----:B------:R-:W-:Y:S01]  /*2910*/  ISETP.GT.AND P3, PT, R9, 0x48, PT ;  /* 0x000000480900780c */ /* 0x000fe20003f64270 */
[----:B------:R-:W-:Y:S01]  /*2920*/  IMAD.MOV.U32 R90, RZ, RZ, R119 ;  /* 0x000000ffff5a7224 */ /* 0x000fe200078e0077 */
[----:B------:R-:W-:-:S02]  /*2930*/  FSEL R57, R57, -INF , P2 ;  /* 0xff80000039397808 */ /* 0x000fc40001000000 */
[----:B------:R-:W-:Y:S02]  /*2940*/  FMNMX.FTZ R88, R56, R11, !PT ;  /* 0x0000000b38587209 */ /* 0x000fe40007810000 */
[----:B------:R-:W-:Y:S01]  /*2950*/  ISETP.GT.AND P2, PT, R9, 0x49, PT ;  /* 0x000000490900780c */ /* 0x000fe20003f44270 */
[----:B------:R1:W0:Y:S01]  /*2960*/  MUFU.EX2 R24, R94 ;  /* 0x0000005e00187308 */ /* 0x0002220000000800 */
[----:B------:R-:W-:Y:S02]  /*2970*/  FSEL R60, R60, -INF , P3 ;  /* 0xff8000003c3c7808 */ /* 0x000fe40001800000 */
[----:B------:R-:W-:Y:S02]  /*2980*/  FMNMX.FTZ R11, R57, R88, !PT ;  /* 0x00000058390b7209 */ /* 0x000fe40007810000 */
[----:B------:R-:W-:Y:S02]  /*2990*/  ISETP.GT.AND P3, PT, R9, 0x50, PT ;  /* 0x000000500900780c */ /* 0x000fe40003f64270 */
[----:B------:R-:W-:Y:S01]  /*29a0*/  FSEL R61, R61, -INF , P2 ;  /* 0xff8000003d3d7808 */ /* 0x000fe20001000000 */
[----:B------:R-:W-:Y:S01]  /*29b0*/  MUFU.EX2 R141, R141 ;  /* 0x0000008d008d7308 */ /* 0x000fe20000000800 */
[----:B------:R-:W-:Y:S01]  /*29c0*/  FMNMX.FTZ R88, R60, R11, !PT ;  /* 0x0000000b3c587209 */ /* 0x000fe20007810000 */
[----:B-1----:R-:W-:Y:S01]  /*29d0*/  IMAD.MOV.U32 R94, RZ, RZ, R119 ;  /* 0x000000ffff5e7224 */ /* 0x002fe200078e0077 */
[----:B------:R-:W-:-:S02]  /*29e0*/  ISETP.GT.AND P2, PT, R9, 0x51, PT ;  /* 0x000000510900780c */ /* 0x000fc40003f44270 */
[----:B------:R-:W-:Y:S02]  /*29f0*/  FSEL R64, R64, -INF , P3 ;  /* 0xff80000040407808 */ /* 0x000fe40001800000 */
[----:B------:R-:W-:Y:S01]  /*2a00*/  FMNMX.FTZ R11, R61, R88, !PT ;  /* 0x000000583d0b7209 */ /* 0x000fe20007810000 */
[----:B------:R-:W-:Y:S01]  /*2a10*/  MUFU.EX2 R36, R13 ;  /* 0x0000000d00247308 */ /* 0x000fe20000000800 */
[----:B------:R-:W-:Y:S01]  /*2a20*/  ISETP.GT.AND P3, PT, R9, 0x58, PT ;  /* 0x000000580900780c */ /* 0x000fe20003f64270 */
[----:B------:R-:W-:Y:S01]  /*2a30*/  IMAD.MOV.U32 R88, RZ, RZ, R119 ;  /* 0x000000ffff587224 */ /* 0x000fe200078e0077 */
[----:B------:R-:W-:Y:S02]  /*2a40*/  FSEL R65, R65, -INF , P2 ;  /* 0xff80000041417808 */ /* 0x000fe40001000000 */
[----:B------:R-:W-:Y:S02]  /*2a50*/  FMNMX.FTZ R50, R64, R11, !PT ;  /* 0x0000000b40327209 */ /* 0x000fe40007810000 */
[----:B------:R-:W-:Y:S01]  /*2a60*/  ISETP.GT.AND P2, PT, R9, 0x59, PT ;  /* 0x000000590900780c */ /* 0x000fe20003f44270 */
[----:B------:R-:W-:Y:S01]  /*2a70*/  MUFU.EX2 R143, R143 ;  /* 0x0000008f008f7308 */ /* 0x000fe20000000800 */
[----:B------:R-:W-:-:S02]  /*2a80*/  FSEL R68, R68, -INF , P3 ;  /* 0xff80000044447808 */ /* 0x000fc40001800000 */
[----:B------:R-:W-:Y:S02]  /*2a90*/  FMNMX.FTZ R11, R65, R50, !PT ;  /* 0x00000032410b7209 */ /* 0x000fe40007810000 */
[----:B------:R-:W-:Y:S02]  /*2aa0*/  ISETP.GT.AND P3, PT, R9, 0x60, PT ;  /* 0x000000600900780c */ /* 0x000fe40003f64270 */
[----:B------:R-:W-:Y:S01]  /*2ab0*/  FSEL R69, R69, -INF , P2 ;  /* 0xff80000045457808 */ /* 0x000fe20001000000 */
[----:B------:R-:W-:Y:S01]  /*2ac0*/  MUFU.EX2 R46, R46 ;  /* 0x0000002e002e7308 */ /* 0x000fe20000000800 */
[----:B------:R-:W-:Y:S02]  /*2ad0*/  FMNMX.FTZ R50, R68, R11, !PT ;  /* 0x0000000b44327209 */ /* 0x000fe40007810000 */
[----:B------:R-:W-:Y:S02]  /*2ae0*/  ISETP.GT.AND P2, PT, R9, 0x61, PT ;  /* 0x000000610900780c */ /* 0x000fe40003f44270 */
[----:B------:R-:W-:-:S02]  /*2af0*/  FSEL R72, R72, -INF , P3 ;  /* 0xff80000048487808 */ /* 0x000fc40001800000 */
[----:B------:R-:W-:Y:S01]  /*2b00*/  FMNMX.FTZ R11, R69, R50, !PT ;  /* 0x00000032450b7209 */ /* 0x000fe20007810000 */
[----:B------:R-:W-:Y:S01]  /*2b10*/  MUFU.EX2 R137, R137 ;  /* 0x0000008900897308 */ /* 0x000fe20000000800 */
[----:B------:R-:W-:Y:S02]  /*2b20*/  ISETP.GT.AND P3, PT, R9, 0x68, PT ;  /* 0x000000680900780c */ /* 0x000fe40003f64270 */
        /* <DEDUP_REMOVED lines=16> */
[----:B------:R-:W-:Y:S01]  /*2c30*/  FMNMX.FTZ R50, R80, R11, !PT ;  /* 0x0000000b50327209 */ /* 0x000fe20007810000 */
[----:B------:R-:W-:Y:S01]  /*2c40*/  FFMA.FTZ R11, R0, UR21, -R3 ;  /* 0x00000015000b7c23 */ /* 0x000fe20008010803 */
[----:B------:R-:W-:Y:S01]  /*2c50*/  ISETP.GT.AND P2, PT, R9, 0x79, PT ;  /* 0x000000790900780c */ /* 0x000fe20003f44270 */
[----:B------:R-:W-:Y:S01]  /*2c60*/  MUFU.EX2 R133, R133 ;  /* 0x0000008500857308 */ /* 0x000fe20000000800 */
[----:B------:R-:W-:-:S02]  /*2c70*/  FSEL R84, R84, -INF , P3 ;  /* 0xff80000054547808 */ /* 0x000fc40001800000 */
[----:B------:R-:W-:Y:S02]  /*2c80*/  FMNMX.FTZ R9, R81, R50, !PT ;  /* 0x0000003251097209 */ /* 0x000fe40007810000 */
[----:B------:R-:W-:Y:S02]  /*2c90*/  FSEL R85, R85, -INF , P2 ;  /* 0xff80000055557808 */ /* 0x000fe40001000000 */
[----:B------:R-:W-:Y:S01]  /*2ca0*/  FMNMX.FTZ R50, R84, R9, !PT ;  /* 0x0000000954327209 */ /* 0x000fe20007810000 */
[----:B------:R-:W-:Y:S03]  /*2cb0*/  MUFU.EX2 R30, R30 ;  /* 0x0000001e001e7308 */ /* 0x000fe60000000800 */
[----:B------:R-:W-:-:S05]  /*2cc0*/  FMNMX.FTZ R50, R85, R50, !PT ;  /* 0x0000003255327209 */ /* 0x000fca0007810000 */
[----:B------:R-:W1:Y:S01]  /*2cd0*/  SHFL.BFLY PT, R9, R50, 0x2, 0x1f ;  /* 0x0c401f0032097f89 */ /* 0x000e6200000e0000 */
[----:B------:R-:W-:Y:S08]  /*2ce0*/  MUFU.EX2 R135, R135 ;  /* 0x0000008700877308 */ /* 0x000ff00000000800 */
[----:B------:R-:W-:Y:S08]  /*2cf0*/  MUFU.EX2 R26, R26 ;  /* 0x0000001a001a7308 */ /* 0x000ff00000000800 */
[----:B------:R-:W-:Y:S01]  /*2d00*/  MUFU.EX2 R129, R129 ;  /* 0x0000008100817308 */ /* 0x000fe20000000800 */
[----:B-1----:R-:W-:Y:S01]  /*2d10*/  FMNMX.FTZ R9, R50, R9, !PT ;  /* 0x0000000932097209 */ /* 0x002fe20007810000 */
[----:B------:R-:W-:-:S06]  /*2d20*/  FFMA.FTZ R50, R75, UR21, -R3 ;  /* 0x000000154b327c23 */ /* 0x000fcc0008010803 */
        /* <DEDUP_REMOVED lines=8> */
[----:B------:R1:W-:Y:S03]  /*2db0*/  MUFU.EX2 R54, R11 ;  /* 0x0000000b00367308 */ /* 0x0003e60000000800 */
[----:B------:R-:W-:Y:S02]  /*2dc0*/  FSEL R62, R62, RZ, P2 ;  /* 0x000000ff3e3e7208 */ /* 0x000fe40001000000 */
[----:B------:R-:W-:-:S03]  /*2dd0*/  PLOP3.LUT P2, PT, PT, PT, UP0, 0x80, 0x0 ;  /* 0x000000000000781c */ /* 0x000fc60003f4f008 */
[----:B------:R-:W-:Y:S01]  /*2de0*/  MUFU.EX2 R50, R50 ;  /* 0x0000003200327308 */ /* 0x000fe20000000800 */
[--C-:B------:R-:W-:Y:S01]  /*2df0*/  FFMA.FTZ R148, R5, UR21, -R62.reuse ;  /* 0x0000001505947c23 */ /* 0x100fe2000801083e */
[--C-:B------:R-:W-:Y:S01]  /*2e00*/  FFMA.FTZ R3, R42, UR21, -R62.reuse ;  /* 0x000000152a037c23 */ /* 0x100fe2000801083e */
[--C-:B------:R-:W-:Y:S01]  /*2e10*/  FFMA.FTZ R150, R28, UR21, -R62.reuse ;  /* 0x000000151c967c23 */ /* 0x100fe2000801083e */
[----:B------:R-:W-:Y:S01]  /*2e20*/  FADD.FTZ R28, R4, R149 ;  /* 0x00000095041c7221 */ /* 0x000fe20000010000 */
[--C-:B------:R-:W-:Y:S01]  /*2e30*/  FFMA.FTZ R5, R29, UR21, -R62.reuse ;  /* 0x000000151d057c23 */ /* 0x100fe2000801083e */
[--C-:B------:R-:W-:Y:S01]  /*2e40*/  FFMA.FTZ R144, R32, UR21, -R62.reuse ;  /* 0x0000001520907c23 */ /* 0x100fe2000801083e */
[----:B------:R-:W-:Y:S01]  /*2e50*/  FFMA.FTZ R9, R33, UR21, -R62 ;  /* 0x0000001521097c23 */ /* 0x000fe2000801083e */
[----:B------:R-:W-:Y:S01]  /*2e60*/  MUFU.EX2 R148, R148 ;  /* 0x0000009400947308 */ /* 0x000fe20000000800 */
[----:B--2---:R-:W-:Y:S01]  /*2e70*/  FADD.FTZ R25, R151, R28 ;  /* 0x0000001c97197221 */ /* 0x004fe20000010000 */
[--C-:B------:R-:W-:Y:S01]  /*2e80*/  FFMA.FTZ R146, R7, UR21, -R62.reuse ;  /* 0x0000001507927c23 */ /* 0x100fe2000801083e */
[--C-:B------:R-:W-:Y:S01]  /*2e90*/  FFMA.FTZ R7, R37, UR21, -R62.reuse ;  /* 0x0000001525077c23 */ /* 0x100fe2000801083e */
[--C-:B------:R-:W-:Y:S01]  /*2ea0*/  FFMA.FTZ R140, R40, UR21, -R62.reuse ;  /* 0x00000015288c7c23 */ /* 0x100fe2000801083e */
[----:B---3--:R-:W-:Y:S01]  /*2eb0*/  FADD.FTZ R28, R8, R25 ;  /* 0x00000019081c7221 */ /* 0x008fe20000010000 */
[--C-:B-1----:R-:W-:Y:S01]  /*2ec0*/  FFMA.FTZ R11, R41, UR21, -R62.reuse ;  /* 0x00000015290b7c23 */ /* 0x102fe2000801083e */
[----:B------:R-:W-:Y:S01]  /*2ed0*/  FFMA.FTZ R142, R44, UR21, -R62 ;  /* 0x000000152c8e7c23 */ /* 0x000fe2000801083e */
[----:B------:R-:W1:Y:S01]  /*2ee0*/  MUFU.EX2 R3, R3 ;  /* 0x0000000300037308 */ /* 0x000e620000000800 */
[----:B----4-:R-:W-:Y:S01]  /*2ef0*/  FADD.FTZ R27, R145, R28 ;  /* 0x0000001c911b7221 */ /* 0x010fe20000010000 */
[--C-:B------:R-:W-:Y:S01]  /*2f00*/  FFMA.FTZ R13, R45, UR21, -R62.reuse ;  /* 0x000000152d0d7c23 */ /* 0x100fe2000801083e */
[--C-:B------:R-:W-:Y:S01]  /*2f10*/  FFMA.FTZ R136, R48, UR21, -R62.reuse ;  /* 0x0000001530887c23 */ /* 0x100fe2000801083e */
[--C-:B------:R-:W-:Y:S01]  /*2f20*/  FFMA.FTZ R15, R49, UR21, -R62.reuse ;  /* 0x00000015310f7c23 */ /* 0x100fe2000801083e */
[----:B-----5:R-:W-:Y:S01]  /*2f30*/  FADD.FTZ R28, R10, R27 ;  /* 0x0000001b0a1c7221 */ /* 0x020fe20000010000 */
[--C-:B------:R-:W-:Y:S01]  /*2f40*/  FFMA.FTZ R138, R52, UR21, -R62.reuse ;  /* 0x00000015348a7c23 */ /* 0x100fe2000801083e */
[----:B------:R-:W-:Y:S01]  /*2f50*/  FFMA.FTZ R21, R53, UR21, -R62 ;  /* 0x0000001535157c23 */ /* 0x000fe2000801083e */
[----:B------:R-:W2:Y:S01]  /*2f60*/  MUFU.EX2 R150, R150 ;  /* 0x0000009600967308 */ /* 0x000ea20000000800 */
[----:B0-----:R-:W-:Y:S01]  /*2f70*/  FADD.FTZ R27, R147, R28 ;  /* 0x0000001c931b7221 */ /* 0x001fe20000010000 */
[--C-:B------:R-:W-:Y:S01]  /*2f80*/  FFMA.FTZ R132, R56, UR21, -R62.reuse ;  /* 0x0000001538847c23 */ /* 0x100fe2000801083e */
[--C-:B------:R-:W-:Y:S01]  /*2f90*/  FFMA.FTZ R25, R57, UR21, -R62.reuse ;  /* 0x0000001539197c23 */ /* 0x100fe2000801083e */
[--C-:B------:R-:W-:Y:S01]  /*2fa0*/  FFMA.FTZ R134, R60, UR21, -R62.reuse ;  /* 0x000000153c867c23 */ /* 0x100fe2000801083e */
[----:B------:R-:W-:Y:S01]  /*2fb0*/  FADD.FTZ R32, R24, R27 ;  /* 0x0000001b18207221 */ /* 0x000fe20000010000 */
[--C-:B------:R-:W-:Y:S01]  /*2fc0*/  FFMA.FTZ R27, R61, UR21, -R62.reuse ;  /* 0x000000153d1b7c23 */ /* 0x100fe2000801083e */
[----:B------:R-:W-:Y:S01]  /*2fd0*/  FFMA.FTZ R128, R64, UR21, -R62 ;  /* 0x0000001540807c23 */ /* 0x000fe2000801083e */
[----:B------:R-:W0:Y:S01]  /*2fe0*/  MUFU.EX2 R5, R5 ;  /* 0x0000000500057308 */ /* 0x000e220000000800 */
[----:B-1----:R-:W-:Y:S01]  /*2ff0*/  FADD.FTZ R29, R148, R3 ;  /* 0x00000003941d7221 */ /* 0x002fe20000010000 */
[----:B------:R-:W-:Y:S01]  /*3000*/  FADD.FTZ R31, R141, R32 ;  /* 0x000000208d1f7221 */ /* 0x000fe20000010000 */
[--C-:B------:R-:W-:Y:S01]  /*3010*/  FFMA.FTZ R130, R68, UR21, -R62.reuse ;  /* 0x0000001544827c23 */ /* 0x100fe2000801083e */
[--C-:B------:R-:W-:Y:S01]  /*3020*/  FFMA.FTZ R69, R69, UR21, -R62.reuse ;  /* 0x0000001545457c23 */ /* 0x100fe2000801083e */
[--C-:B------:R-:W-:Y:S01]  /*3030*/  FFMA.FTZ R72, R72, UR21, -R62.reuse ;  /* 0x0000001548487c23 */ /* 0x100fe2000801083e */
[----:B------:R-:W-:Y:S01]  /*3040*/  FADD.FTZ R32, R36, R31 ;  /* 0x0000001f24207221 */ /* 0x000fe20000010000 */
[----:B------:R-:W-:Y:S01]  /*3050*/  F2FP.BF16.F32.PACK_AB R149, R149, R4 ;  /* 0x000000049595723e */ /* 0x000fe200000010ff */
[----:B------:R-:W1:Y:S01]  /*3060*/  MUFU.EX2 R144, R144 ;  /* 0x0000009000907308 */ /* 0x000e620000000800 */
[----:B--2---:R-:W-:Y:S01]  /*3070*/  FADD.FTZ R28, R150, R29 ;  /* 0x0000001d961c7221 */ /* 0x004fe20000010000 */
[--C-:B------:R-:W-:Y:S01]  /*3080*/  FFMA.FTZ R73, R73, UR21, -R62.reuse ;  /* 0x0000001549497c23 */ /* 0x100fe2000801083e */
[--C-:B------:R-:W-:Y:S01]  /*3090*/  FFMA.FTZ R76, R76, UR21, -R62.reuse ;  /* 0x000000154c4c7c23 */ /* 0x100fe2000801083e */
[--C-:B------:R-:W-:Y:S01]  /*30a0*/  FFMA.FTZ R77, R77, UR21, -R62.reuse ;  /* 0x000000154d4d7c23 */ /* 0x100fe2000801083e */
[--C-:B------:R-:W-:Y:S01]  /*30b0*/  FFMA.FTZ R80, R80, UR21, -R62.reuse ;  /* 0x0000001550507c23 */ /* 0x100fe2000801083e */
[--C-:B------:R-:W-:Y:S01]  /*30c0*/  FFMA.FTZ R81, R81, UR21, -R62.reuse ;  /* 0x0000001551517c23 */ /* 0x100fe2000801083e */
[----:B------:R-:W-:Y:S01]  /*30d0*/  FFMA.FTZ R84, R84, UR21, -R62 ;  /* 0x0000001554547c23 */ /* 0x000fe2000801083e */
[----:B------:R-:W2:Y:S01]  /*30e0*/  MUFU.EX2 R9, R9 ;  /* 0x0000000900097308 */ /* 0x000ea20000000800 */
[C---:B0-----:R-:W-:Y:S01]  /*30f0*/  FADD.FTZ R29, R5.reuse, R28 ;  /* 0x0000001c051d7221 */ /* 0x041fe20000010000 */
[----:B------:R-:W-:-:S02]  /*3100*/  F2FP.BF16.F32.PACK_AB R150, R5, R150 ;  /* 0x000000960596723e */ /* 0x000fc400000010ff */
[----:B------:R-:W-:Y:S02]  /*3110*/  F2FP.BF16.F32.PACK_AB R148, R3, R148 ;  /* 0x000000940394723e */ /* 0x000fe400000010ff */
[----:B------:R-:W-:Y:S02]  /*3120*/  F2FP.BF16.F32.PACK_AB R151, R8, R151 ;  /* 0x000000970897723e */ /* 0x000fe400000010ff */
[----:B------:R-:W0:Y:S01]  /*3130*/  MUFU.EX2 R146, R146 ;  /* 0x0000009200927308 */ /* 0x000e220000000800 */
[----:B-1----:R-:W-:Y:S01]  /*3140*/  FADD.FTZ R28, R144, R29 ;  /* 0x0000001d901c7221 */ /* 0x002fe20000010000 */
[----:B------:R-:W-:Y:S01]  /*3150*/  FADD.FTZ R29, R143, R32 ;  /* 0x000000208f1d7221 */ /* 0x000fe20000010000 */
[----:B------:R-:W-:Y:S02]  /*3160*/  F2FP.BF16.F32.PACK_AB R145, R10, R145 ;  /* 0x000000910a91723e */ /* 0x000fe400000010ff */
[----:B------:R-:W-:Y:S01]  /*3170*/  F2FP.BF16.F32.PACK_AB R147, R24, R147 ;  /* 0x000000931893723e */ /* 0x000fe200000010ff */
[----:B------:R-:W-:Y:S01]  /*3180*/  FADD.FTZ R32, R46, R29 ;  /* 0x0000001d2e207221 */ /* 0x000fe20000010000 */
[----:B------:R-:W-:Y:S01]  /*3190*/  FFMA.FTZ R29, R65, UR21, -R62 ;  /* 0x00000015411d7c23 */ /* 0x000fe2000801083e */
[----:B------:R-:W1:Y:S01]  /*31a0*/  MUFU.EX2 R7, R7 ;  /* 0x0000000700077308 */ /* 0x000e620000000800 */
[----:B--2---:R-:W-:Y:S01]  /*31b0*/  FADD.FTZ R31, R9, R28 ;  /* 0x0000001c091f7221 */ /* 0x004fe20000010000 */
[----:B------:R-:W-:Y:S01]  /*31c0*/  FADD.FTZ R33, R137, R32 ;  /* 0x0000002089217221 */ /* 0x000fe20000010000 */
[----:B------:R-:W-:Y:S01]  /*31d0*/  FFMA.FTZ R62, R85, UR21, -R62 ;  /* 0x00000015553e7c23 */ /* 0x000fe2000801083e */
[----:B------:R-:W-:-:S02]  /*31e0*/  F2FP.BF16.F32.PACK_AB R141, R36, R141 ;  /* 0x0000008d248d723e */ /* 0x000fc400000010ff */
[----:B------:R-:W-:Y:S01]  /*31f0*/  FADD.FTZ R32, R38, R33 ;  /* 0x0000002126207221 */ /* 0x000fe20000010000 */
[----:B------:R-:W-:Y:S01]  /*3200*/  F2FP.BF16.F32.PACK_AB R143, R46, R143 ;  /* 0x0000008f2e8f723e */ /* 0x000fe200000010ff */
[----:B------:R-:W2:Y:S01]  /*3210*/  MUFU.EX2 R140, R140 ;  /* 0x0000008c008c7308 */ /* 0x000ea20000000800 */
[----:B0-----:R-:W-:Y:S01]  /*3220*/  FADD.FTZ R28, R146, R31 ;  /* 0x0000001f921c7221 */ /* 0x001fe20000010000 */
[----:B------:R-:W-:Y:S01]  /*3230*/  FADD.FTZ R33, R139, R32 ;  /* 0x000000208b217221 */ /* 0x000fe20000010000 */
[----:B------:R-:W-:Y:S02]  /*3240*/  F2FP.BF16.F32.PACK_AB R137, R38, R137 ;  /* 0x000000892689723e */ /* 0x000fe400000010ff */
[----:B------:R-:W-:Y:S02]  /*3250*/  F2FP.BF16.F32.PACK_AB R139, R34, R139 ;  /* 0x0000008b228b723e */ /* 0x000fe400000010ff */
[----:B------:R-:W-:Y:S01]  /*3260*/  F2FP.BF16.F32.PACK_AB R144, R9, R144 ;  /* 0x000000900990723e */ /* 0x000fe200000010ff */
[----:B------:R-:W0:Y:S01]  /*3270*/  MUFU.EX2 R11, R11 ;  /* 0x0000000b000b7308 */ /* 0x000e220000000800 */
[C---:B-1----:R-:W-:Y:S01]  /*3280*/  FADD.FTZ R31, R7.reuse, R28 ;  /* 0x0000001c071f7221 */ /* 0x042fe20000010000 */
[----:B------:R-:W-:-:S06]  /*3290*/  F2FP.BF16.F32.PACK_AB R146, R7, R146 ;  /* 0x000000920792723e */ /* 0x000fcc00000010ff */
[----:B------:R-:W1:Y:S01]  /*32a0*/  MUFU.EX2 R142, R142 ;  /* 0x0000008e008e7308 */ /* 0x000e620000000800 */
[----:B--2---:R-:W-:-:S07]  /*32b0*/  FADD.FTZ R28, R140, R31 ;  /* 0x0000001f8c1c7221 */ /* 0x004fce0000010000 */
        /* <DEDUP_REMOVED lines=8> */
[----:B------:R-:W-:-:S04]  /*3340*/  FADD.FTZ R28, R30, R33 ;  /* 0x000000211e1c7221 */ /* 0x000fc80000010000 */
[----:B------:R-:W-:Y:S01]  /*3350*/  FADD.FTZ R33, R135, R28 ;  /* 0x0000001c87217221 */ /* 0x000fe20000010000 */
[C---:B------:R-:W-:Y:S01]  /*3360*/  F2FP.BF16.F32.PACK_AB R135, R26.reuse, R135 ;  /* 0x000000871a87723e */ /* 0x040fe200000010ff */
[----:B------:R-:W1:Y:S01]  /*3370*/  MUFU.EX2 R15, R15 ;  /* 0x0000000f000f7308 */ /* 0x000e620000000800 */
[C---:B--2---:R-:W-:Y:S01]  /*3380*/  FADD.FTZ R31, R13.reuse, R2 ;  /* 0x000000020d1f7221 */ /* 0x044fe20000010000 */
[----:B------:R-:W-:Y:S01]  /*3390*/  FADD.FTZ R28, R26, R33 ;  /* 0x000000211a1c7221 */ /* 0x000fe20000010000 */
[----:B------:R-:W-:-:S03]  /*33a0*/  F2FP.BF16.F32.PACK_AB R142, R13, R142 ;  /* 0x0000008e0d8e723e */ /* 0x000fc600000010ff */
[----:B------:R-:W-:Y:S01]  /*33b0*/  FADD.FTZ R33, R129, R28 ;  /* 0x0000001c81217221 */ /* 0x000fe20000010000 */
[----:B------:R-:W-:Y:S01]  /*33c0*/  F2FP.BF16.F32.PACK_AB R129, R20, R129 ;  /* 0x000000811481723e */ /* 0x000fe200000010ff */
[----:B------:R-:W2:Y:S01]  /*33d0*/  MUFU.EX2 R138, R138 ;  /* 0x0000008a008a7308 */ /* 0x000ea20000000800 */
[----:B0-----:R-:W-:Y:S01]  /*33e0*/  FADD.FTZ R2, R136, R31 ;  /* 0x0000001f88027221 */ /* 0x001fe20000010000 */
[----:B------:R-:W-:-:S04]  /*33f0*/  FADD.FTZ R28, R20, R33 ;  /* 0x00000021141c7221 */ /* 0x000fc80000010000 */
[----:B------:R-:W-:Y:S01]  /*3400*/  FADD.FTZ R33, R131, R28 ;  /* 0x0000001c83217221 */ /* 0x000fe20000010000 */
[C---:B------:R-:W-:Y:S01]  /*3410*/  F2FP.BF16.F32.PACK_AB R131, R14.reuse, R131 ;  /* 0x000000830e83723e */ /* 0x040fe200000010ff */
[----:B------:R-:W0:Y:S01]  /*3420*/  MUFU.EX2 R21, R21 ;  /* 0x0000001500157308 */ /* 0x000e220000000800 */
        /* <DEDUP_REMOVED lines=37> */
[----:B--2---:R-:W-:Y:S01]  /*3680*/  FADD.FTZ R33, R121, R4 ;  /* 0x0000000479217221 */ /* 0x004fe20000010000 */
[----:B------:R-:W-:-:S03]  /*3690*/  F2FP.BF16.F32.PACK_AB R121, R54, R121 ;  /* 0x000000793679723e */ /* 0x000fc600000010ff */
[----:B------:R-:W-:-:S03]  /*36a0*/  FADD.FTZ R4, R54, R33 ;  /* 0x0000002136047221 */ /* 0x000fc60000010000 */
        /* <DEDUP_REMOVED lines=18> */
[----:B-1----:R-:W-:Y:S01]  /*37d0*/  FADD.FTZ R4, R84, R3 ;  /* 0x0000000354047221 */ /* 0x002fe20000010000 */
[C---:B--2---:R-:W-:Y:S01]  /*37e0*/  FADD.FTZ R2, R58.reuse, R33 ;  /* 0x000000213a027221 */ /* 0x044fe20000010000 */
[----:B------:R-:W-:Y:S02]  /*37f0*/  F2FP.BF16.F32.PACK_AB R123, R58, R123 ;  /* 0x0000007b3a7b723e */ /* 0x000fe400000010ff */
[C---:B0-----:R-:W-:Y:S01]  /*3800*/  FADD.FTZ R3, R5.reuse, R4 ;  /* 0x0000000405037221 */ /* 0x041fe20000010000 */
        /* <DEDUP_REMOVED lines=22> */
[----:B------:R-:W-:-:S05]  /*3970*/  ULDC UR21, c[0x0][0x988] ;  /* 0x0002620000157ab9 */ /* 0x000fca0000000800 */
.L_x_1715:
        /* <DEDUP_REMOVED lines=9> */
.L_x_1708:
[----:B------:R-:W-:Y:S01]  /*3a10*/  ULEA UR6, UR37, UR41, 0x3 ;  /* 0x0000002925067291 */ /* 0x000fe2000f8e183f */
[----:B------:R-:W-:-:S05]  /*3a20*/  IMAD.U32 R0, RZ, RZ, UR40 ;  /* 0x00000028ff007e24 */ /* 0x000fca000f8e00ff */
[----:B------:R-:W-:-:S04]  /*3a30*/  SHF.L.U32 R0, R0, 0x1f, RZ ;  /* 0x0000001f00007819 */ /* 0x000fc800000006ff */
[----:B------:R0:W1:Y:S01]  /*3a40*/  SYNCS.PHASECHK.TRANS64.TRYWAIT P2, [UR6+0x16830], R0 ;  /* 0x01683000ff0075a7 */ /* 0x0000620008040146 */
[----:B------:R-:W-:Y:S05]  /*3a50*/  @!P0 BRA `(.L_x_1709) ;  /* 0x0000000000048947 */ /* 0x000fea0003800000 */
[----:B------:R-:W-:Y:S01]  /*3a60*/  BPT.TRAP 0x1 ;  /* 0x000000040000795c */ /* 0x000fe20000300000 */
.L_x_1709:
[----:B-1----:R-:W-:Y:S05]  /*3a70*/  @P2 BRA `(.L_x_1707) ;  /* 0x0000000000082947 */ /* 0x002fea0003800000 */
[----:B------:R-:W1:Y:S02]  /*3a80*/  SYNCS.PHASECHK.TRANS64.TRYWAIT P2, [UR6+0x16830], R0 ;  /* 0x01683000ff0075a7 */ /* 0x000e640008040146 */
[----:B-1----:R-:W-:Y:S05]  /*3a90*/  @!P2 BRA `(.L_x_1710) ;  /* 0x000000a4008ca947 */ /* 0x002fea0003800000 */
.L_x_1707:
[----:B01----:R-:W-:Y:S01]  /*3aa0*/  VIADD R0, R23, 0x8 ;  /* 0x0000000817007836 */ /* 0x003fe20000000000 */
        /* <DEDUP_REMOVED lines=24> */
.L_x_1712:
[----:B------:R-:W-:Y:S01]  /*3c30*/  ULEA UR6, UR23, UR41, 0x3 ;  /* 0x0000002917067291 */ /* 0x000fe2000f8e183f */
[----:B------:R-:W-:-:S05]  /*3c40*/  IMAD.U32 R0, RZ, RZ, UR25 ;  /* 0x00000019ff007e24 */ /* 0x000fca000f8e00ff */
[----:B------:R-:W-:-:S04]  /*3c50*/  SHF.L.U32 R0, R0, 0x1f, RZ ;  /* 0x0000001f00007819 */ /* 0x000fc800000006ff */
[----:B------:R0:W1:Y:S01]  /*3c60*/  SYNCS.PHASECHK.TRANS64.TRYWAIT P2, [UR6+0x16850], R0 ;  /* 0x01685000ff0075a7 */ /* 0x0000620008040146 */
[----:B------:R-:W-:Y:S05]  /*3c70*/  @!P0 BRA `(.L_x_1713) ;  /* 0x0000000000048947 */ /* 0x000fea0003800000 */
[----:B------:R-:W-:Y:S01]  /*3c80*/  BPT.TRAP 0x1 ;  /* 0x000000040000795c */ /* 0x000fe20000300000 */
.L_x_1713:
[----:B-1----:R-:W-:Y:S05]  /*3c90*/  @P2 BRA `(.L_x_1711) ;  /* 0x0000000000082947 */ /* 0x002fea0003800000 */
[----:B------:R-:W1:Y:S02]  /*3ca0*/  SYNCS.PHASECHK.TRANS64.TRYWAIT P2, [UR6+0x16850], R0 ;  /* 0x01685000ff0075a7 */ /* 0x000e640008040146 */
[----:B-1----:R-:W-:Y:S05]  /*3cb0*/  @!P2 BRA `(.L_x_1714) ;  /* 0x000000a4001ca947 */ /* 0x002fea0003800000 */
.L_x_1711:
[----:B------:R-:W-:Y:S01]  /*3cc0*/  UIADD3 UR6, UR41, 0x400, URZ ;  /* 0x0000040029067890 */ /* 0x000fe2000fffe03f */
[----:B------:R-:W-:Y:S01]  /*3cd0*/  WARPGROUP.ARRIVE ;  /* 0x00000000000079c5 */ /* 0x000fe20000000000 */
[----:B------:R-:W-:Y:S01]  /*3ce0*/  UMOV UR7, 0x40000040 ;  /* 0x4000004000077882 */ /* 0x000fe20000000000 */
[----:B-1----:R-:W-:Y:S01]  /*3cf0*/  IMAD.MOV.U32 R7, RZ, RZ, -0x2 ;  /* 0xfffffffeff077424 */ /* 0x002fe200078e00ff */
[----:B------:R-:W-:Y:S02]  /*3d00*/  USHF.R.U32.HI UR6, URZ, 0x4, UR6 ;  /* 0x000000043f067899 */ /* 0x000fe40008011606 */
[----:B------:R-:W-:Y:S02]  /*3d10*/  UISETP.GT.AND UP0, UPT, UR24, UR22, UPT ;  /* 0x000000161800728c */ /* 0x000fe4000bf04270 */
[----:B------:R-:W-:Y:S01]  /*3d20*/  ULOP3.LUT UR6, UR6, 0x3fff, URZ, 0xc0, !UPT ;  /* 0x00003fff06067892 */ /* 0x000fe2000f8ec03f */
[----:B------:R-:W-:-:S03]  /*3d30*/  UMOV UR25, UR40 ;  /* 0x0000002800197c82 */ /* 0x000fc60008000000 */
[----:B------:R-:W-:-:S07]  /*3d40*/  ULEA UR10, UR23, UR6, 0xa ;  /* 0x00000006170a7291 */ /* 0x000fce000f8e503f */
[----:B------:R-:W-:Y:S02]  /*3d50*/  UMOV UR6, UR10 ;  /* 0x0000000a00067c82 */ /* 0x000fe40008000000 */
[----:B------:R-:W-:Y:S01]  /*3d60*/  HGMMA.64x64x16.F32.BF16 R88, R148, gdesc[UR4].tnspB, R88, gsb0 ;  /* 0x40e0000494587df0 */ /* 0x000fe20008001858 */
[----:B------:R-:W-:Y:S01]  /*3d70*/  UMOV UR6, 0xffffff80 ;  /* 0xffffff8000067882 */ /* 0x000fe20000000000 */
[----:B------:R-:W-:Y:S01]  /*3d80*/  UMOV UR7, 0x40000040 ;  /* 0x4000004000077882 */ /* 0x000fe20000000000 */
[----:B------:R-:W-:Y:S02]  /*3d90*/  UIMAD UR6, UR24, UR6, 0x1 ;  /* 0x00000001180674a4 */ /* 0x000fe4000f8e0206 */
[----:B------:R-:W-:Y:S02]  /*3da0*/  UIADD3 UR24, UR24, -0x1, URZ ;  /* 0xffffffff18187890 */ /* 0x000fe4000fffe03f */
[----:B------:R-:W-:-:S04]  /*3db0*/  UIMAD UR6, UR51, 0xc0, UR6 ;  /* 0x000000c0330678a4 */ /* 0x000fc8000f8e0206 */
[----:B------:R-:W-:-:S06]  /*3dc0*/  UIADD3 UR6, -UR50, UR6, UR49 ;  /* 0x0000000632067290 */ /* 0x000fcc000fffe131 */
[----:B------:R-:W-:Y:S01]  /*3dd0*/  IMAD R6, R18, R7, UR6 ;  /* 0x0000000612067e24 */ /* 0x000fe2000f8e0207 */
[----:B------:R-:W-:-:S03]  /*3de0*/  UIADD3 UR6, UR10, 0x80, URZ ;  /* 0x000000800a067890 */ /* 0x000fc6000fffe03f */
[----:B------:R-:W-:-:S05]  /*3df0*/  IMAD.IADD R6, R19, 0x1, R6 ;  /* 0x0000000113067824 */ /* 0x000fca00078e0206 */
[C---:B------:R-:W-:Y:S02]  /*3e00*/  ISETP.GT.AND P2, PT, R6.reuse, RZ, PT ;  /* 0x000000ff0600720c */ /* 0x040fe40003f44270 */
[----:B------:R-:W-:Y:S02]  /*3e10*/  ISETP.GT.AND P3, PT, R6, 0x1, PT ;  /* 0x000000010600780c */ /* 0x000fe40003f64270 */
[----:B------:R-:W-:Y:S02]  /*3e20*/  FSEL R7, R24, -INF , P2 ;  /* 0xff80000018077808 */ /* 0x000fe40001000000 */
[----:B------:R-:W-:Y:S02]  /*3e30*/  ISETP.GT.AND P2, PT, R6, 0x8, PT ;  /* 0x000000080600780c */ /* 0x000fe40003f44270 */
[----:B------:R-:W-:Y:S02]  /*3e40*/  FSEL R25, R25, -INF , P3 ;  /* 0xff80000019197808 */ /* 0x000fe40001800000 */
[----:B0-----:R-:W-:-:S02]  /*3e50*/  FMNMX.FTZ R0, R7, R4, !PT ;  /* 0x0000000407007209 */ /* 0x001fc40007810000 */
        /* <DEDUP_REMOVED lines=19> */
[----:B------:R-:W-:Y:S01]  /*3f90*/  FSEL R40, R40, -INF , P2 ;  /* 0xff80000028287808 */ /* 0x000fe20001000000 */
[----:B------:R-:W-:Y:S02]  /*3fa0*/  WARPGROUP.DEPBAR.LE gsb0, 0x0 ;  /* 0x00008000000079c5 */ /* 0x000fe40000010000 */
[----:B------:R-:W-:Y:S01]  /*3fb0*/  WARPGROUP.ARRIVE ;  /* 0x00000000000079c5 */ /* 0x000fe20000000000 */
[----:B------:R-:W-:Y:S02]  /*3fc0*/  FMNMX.FTZ R9, R37, R0, !PT ;  /* 0x0000000025097209 */ /* 0x000fe40007810000 */
[----:B------:R-:W-:Y:S02]  /*3fd0*/  ISETP.GT.AND P2, PT, R6, 0x28, PT ;  /* 0x000000280600780c */ /* 0x000fe40003f44270 */
[----:B------:R-:W-:Y:S01]  /*3fe0*/  FSEL R41, R41, -INF , P3 ;  /* 0xff80000029297808 */ /* 0x000fe20001800000 */
[----:B------:R-:W-:Y:S01]  /*3ff0*/  HGMMA.64x64x16.F32.BF16 R88, R144, gdesc[UR4].tnspB, R88, gsb0 ;  /* 0x40e0000490587df0 */ /* 0x000fe20008001858 */
[----:B------:R-:W-:Y:S01]  /*4000*/  UIADD3 UR6, UR10, 0x100, URZ ;  /* 0x000001000a067890 */ /* 0x000fe2000fffe03f */
[----:B------:R-:W-:Y:S01]  /*4010*/  FMNMX.FTZ R0, R40, R9, !PT ;  /* 0x0000000928007209 */ /* 0x000fe20007810000 */
[----:B------:R-:W-:Y:S01]  /*4020*/  UMOV UR7, 0x40000040 ;  /* 0x4000004000077882 */ /* 0x000fe20000000000 */
[----:B------:R-:W-:-:S02]  /*4030*/  ISETP.GT.AND P3, PT, R6, 0x29, PT ;  /* 0x000000290600780c */ /* 0x000fc40003f64270 */
[----:B------:R-:W-:Y:S02]  /*4040*/  FSEL R44, R44, -INF , P2 ;  /* 0xff8000002c2c7808 */ /* 0x000fe40001000000 */
[----:B------:R-:W-:Y:S02]  /*4050*/  FMNMX.FTZ R9, R41, R0, !PT ;  /* 0x0000000029097209 */ /* 0x000fe40007810000 */
[----:B------:R-:W-:Y:S02]  /*4060*/  ISETP.GT.AND P2, PT, R6, 0x30, PT ;  /* 0x000000300600780c */ /* 0x000fe40003f44270 */
[----:B------:R-:W-:Y:S02]  /*4070*/  FSEL R45, R45, -INF , P3 ;  /* 0xff8000002d2d7808 */ /* 0x000fe40001800000 */
[----:B------:R-:W-:Y:S02]  /*4080*/  FMNMX.FTZ R0, R44, R9, !PT ;  /* 0x000000092c007209 */ /* 0x000fe40007810000 */
        /* <DEDUP_REMOVED lines=30> */
[----:B------:R-:W-:Y:S01]  /*4270*/  ISETP.GT.AND P3, PT, R6, 0x59, PT ;  /* 0x000000590600780c */ /* 0x000fe20003f64270 */
[----:B------:R-:W-:-:S02]  /*4280*/  WARPGROUP.DEPBAR.LE gsb0, 0x0 ;  /* 0x00008000000079c5 */ /* 0x000fc40000010000 */
[----:B------:R-:W-:Y:S01]  /*4290*/  WARPGROUP.ARRIVE ;  /* 0x00000000000079c5 */ /* 0x000fe20000000000 */
[----:B------:R-:W-:Y:S02]  /*42a0*/  FSEL R68, R68, -INF , P2 ;  /* 0xff80000044447808 */ /* 0x000fe40001000000 */
[----:B------:R-:W-:Y:S02]  /*42b0*/  FMNMX.FTZ R9, R65, R0, !PT ;  /* 0x0000000041097209 */ /* 0x000fe40007810000 */
[----:B------:R-:W-:Y:S01]  /*42c0*/  ISETP.GT.AND P2, PT, R6, 0x60, PT ;  /* 0x000000600600780c */ /* 0x000fe20003f44270 */
[----:B------:R-:W-:Y:S01]  /*42d0*/  HGMMA.64x64x16.F32.BF16 R88, R140, gdesc[UR4].tnspB, R88, gsb0 ;  /* 0x40e000048c587df0 */ /* 0x000fe20008001858 */
[----:B------:R-:W-:Y:S01]  /*42e0*/  UIADD3 UR6, UR10, 0x180, URZ ;  /* 0x000001800a067890 */ /* 0x000fe2000fffe03f */
[----:B------:R-:W-:Y:S01]  /*42f0*/  FSEL R69, R69, -INF , P3 ;  /* 0xff80000045457808 */ /* 0x000fe20001800000 */
[----:B------:R-:W-:Y:S01]  /*4300*/  UMOV UR7, 0x40000040 ;  /* 0x4000004000077882 */ /* 0x000fe20000000000 */
        /* <DEDUP_REMOVED lines=19> */
[C---:B------:R-:W-:Y:S01]  /*4440*/  ISETP.GT.AND P3, PT, R6.reuse, 0x79, PT ;  /* 0x000000790600780c */ /* 0x040fe20003f64270 */
[----:B------:R-:W-:Y:S01]  /*4450*/  VIADD R6, R6, 0x8 ;  /* 0x0000000806067836 */ /* 0x000fe20000000000 */
[----:B------:R-:W-:Y:S02]  /*4460*/  FSEL R84, R84, -INF , P2 ;  /* 0xff80000054547808 */ /* 0x000fe40001000000 */
[----:B------:R-:W-:Y:S02]  /*4470*/  FMNMX.FTZ R9, R81, R0, !PT ;  /* 0x0000000051097209 */ /* 0x000fe40007810000 */
[----:B------:R-:W-:Y:S02]  /*4480*/  FSEL R85, R85, -INF , P3 ;  /* 0xff80000055557808 */ /* 0x000fe40001800000 */
[----:B------:R-:W-:Y:S02]  /*4490*/  FMNMX.FTZ R0, R84, R9, !PT ;  /* 0x0000000954007209 */ /* 0x000fe40007810000 */
[----:B------:R-:W-:-:S02]  /*44a0*/  ISETP.GT.AND P3, PT, R6, RZ, PT ;  /* 0x000000ff0600720c */ /* 0x000fc40003f64270 */
[----:B------:R-:W-:Y:S02]  /*44b0*/  FMNMX.FTZ R9, R85, R0, !PT ;  /* 0x0000000055097209 */ /* 0x000fe40007810000 */
[----:B------:R-:W-:Y:S02]  /*44c0*/  ISETP.GT.AND P4, PT, R6, 0x1, PT ;  /* 0x000000010600780c */ /* 0x000fe40003f84270 */
[----:B------:R-:W-:Y:S01]  /*44d0*/  FSEL R26, R26, -INF , P3 ;  /* 0xff8000001a1a7808 */ /* 0x000fe20001800000 */
[----:B------:R-:W0:Y:S01]  /*44e0*/  SHFL.BFLY PT, R0, R9, 0x2, 0x1f ;  /* 0x0c401f0009007f89 */ /* 0x000e2200000e0000 */
[C---:B------:R-:W-:Y:S02]  /*44f0*/  ISETP.GT.AND P3, PT, R6.reuse, 0x8, PT ;  /* 0x000000080600780c */ /* 0x040fe40003f64270 */
[----:B------:R-:W-:Y:S02]  /*4500*/  FSEL R27, R27, -INF , P4 ;  /* 0xff8000001b1b7808 */ /* 0x000fe40002000000 */
[----:B------:R-:W-:-:S02]  /*4510*/  ISETP.GT.AND P4, PT, R6, 0x9, PT ;  /* 0x000000090600780c */ /* 0x000fc40003f84270 */
[----:B------:R-:W-:Y:S02]  /*4520*/  FSEL R30, R30, -INF , P3 ;  /* 0xff8000001e1e7808 */ /* 0x000fe40001800000 */
[C---:B------:R-:W-:Y:S02]  /*4530*/  ISETP.GT.AND P3, PT, R6.reuse, 0x10, PT ;  /* 0x000000100600780c */ /* 0x040fe40003f64270 */
[----:B------:R-:W-:Y:S02]  /*4540*/  FSEL R31, R31, -INF , P4 ;  /* 0xff8000001f1f7808 */ /* 0x000fe40002000000 */
[----:B------:R-:W-:Y:S02]  /*4550*/  ISETP.GT.AND P4, PT, R6, 0x11, PT ;  /* 0x000000110600780c */ /* 0x000fe40003f84270 */
[----:B------:R-:W-:Y:S02]  /*4560*/  FSEL R34, R34, -INF , P3 ;  /* 0xff80000022227808 */ /* 0x000fe40001800000 */
[----:B------:R-:W-:Y:S01]  /*4570*/  ISETP.GT.AND P3, PT, R6, 0x18, PT ;  /* 0x000000180600780c */ /* 0x000fe20003f64270 */
[----:B------:R-:W-:-:S02]  /*4580*/  WARPGROUP.DEPBAR.LE gsb0, 0x0 ;  /* 0x00008000000079c5 */ /* 0x000fc40000010000 */
[----:B------:R-:W-:Y:S01]  /*4590*/  WARPGROUP.ARRIVE ;  /* 0x00000000000079c5 */ /* 0x000fe20000000000 */
[----:B------:R-:W-:Y:S02]  /*45a0*/  FSEL R35, R35, -INF , P4 ;  /* 0xff80000023237808 */ /* 0x000fe40002000000 */
[----:B0-----:R-:W-:Y:S02]  /*45b0*/  FMNMX.FTZ R10, R9, R0, !PT ;  /* 0x00000000090a7209 */ /* 0x001fe40007810000 */
[----:B------:R-:W-:Y:S01]  /*45c0*/  ISETP.GT.AND P4, PT, R6, 0x19, PT ;  /* 0x000000190600780c */ /* 0x000fe20003f84270 */
[----:B------:R-:W-:Y:S01]  /*45d0*/  HGMMA.64x64x16.F32.BF16 R88, R136, gdesc[UR4].tnspB, R88, gsb0 ;  /* 0x40e0000488587df0 */ /* 0x000fe20008001858 */
[----:B------:R-:W-:Y:S01]  /*45e0*/  UIADD3 UR6, UR10, 0x200, URZ ;  /* 0x000002000a067890 */ /* 0x000fe2000fffe03f */
[----:B------:R-:W0:Y:S01]  /*45f0*/  SHFL.BFLY PT, R11, R10, 0x1, 0x1f ;  /* 0x0c201f000a0b7f89 */ /* 0x000e2200000e0000 */
[----:B------:R-:W-:Y:S01]  /*4600*/  UMOV UR7, 0x40000040 ;  /* 0x4000004000077882 */ /* 0x000fe20000000000 */
[----:B------:R-:W-:-:S02]  /*4610*/  FSEL R38, R38, -INF , P3 ;  /* 0xff80000026267808 */ /* 0x000fc40001800000 */
[C---:B------:R-:W-:Y:S02]  /*4620*/  ISETP.GT.AND P3, PT, R6.reuse, 0x20, PT ;  /* 0x000000200600780c */ /* 0x040fe40003f64270 */
[----:B------:R-:W-:Y:S02]  /*4630*/  FSEL R39, R39, -INF , P4 ;  /* 0xff80000027277808 */ /* 0x000fe40002000000 */
[----:B------:R-:W-:Y:S02]  /*4640*/  ISETP.GT.AND P4, PT, R6, 0x21, PT ;  /* 0x000000210600780c */ /* 0x000fe40003f84270 */
[----:B------:R-:W-:Y:S02]  /*4650*/  FSEL R42, R42, -INF , P3 ;  /* 0xff8000002a2a7808 */ /* 0x000fe40001800000 */
[----:B------:R-:W-:Y:S02]  /*4660*/  ISETP.GT.AND P3, PT, R6, 0x28, PT ;  /* 0x000000280600780c */ /* 0x000fe40003f64270 */
[----:B------:R-:W-:-:S02]  /*4670*/  FSEL R43, R43, -INF , P4 ;  /* 0xff8000002b2b7808 */ /* 0x000fc40002000000 */
[----:B------:R-:W-:Y:S02]  /*4680*/  ISETP.GT.AND P4, PT, R6, 0x29, PT ;  /* 0x000000290600780c */ /* 0x000fe40003f84270 */
[----:B------:R-:W-:Y:S02]  /*4690*/  FSEL R46, R46, -INF , P3 ;  /* 0xff8000002e2e7808 */ /* 0x000fe40001800000 */
[----:B------:R-:W-:Y:S02]  /*46a0*/  ISETP.GT.AND P3, PT, R6, 0x30, PT ;  /* 0x000000300600780c */ /* 0x000fe40003f64270 */
[----:B------:R-:W-:Y:S02]  /*46b0*/  FSEL R47, R47, -INF , P4 ;  /* 0xff8000002f2f7808 */ /* 0x000fe40002000000 */
[----:B0-----:R-:W-:Y:S02]  /*46c0*/  FMNMX.FTZ R0, R10, R11, !PT ;  /* 0x0000000b0a007209 */ /* 0x001fe40007810000 */
[----:B------:R-:W-:-:S02]  /*46d0*/  FMNMX.FTZ R10, R26, R5, !PT ;  /* 0x000000051a0a7209 */ /* 0x000fc40007810000 */
[----:B------:R-:W-:Y:S01]  /*46e0*/  ISETP.GT.AND P4, PT, R6, 0x31, PT ;  /* 0x000000310600780c */ /* 0x000fe20003f84270 */
[----:B------:R-:W-:Y:S01]  /*46f0*/  FMUL.FTZ R8, R0, UR21 ;  /* 0x0000001500087c20 */ /* 0x000fe20008410000 */
[----:B------:R-:W-:Y:S02]  /*4700*/  FMNMX.FTZ R11, R27, R10, !PT ;  /* 0x0000000a1b0b7209 */ /* 0x000fe40007810000 */
[----:B------:R-:W-:Y:S02]  /*4710*/  FSEL R50, R50, -INF , P3 ;  /* 0xff80000032327808 */ /* 0x000fe40001800000 */
[----:B------:R-:W-:Y:S02]  /*4720*/  FMNMX.FTZ R10, R30, R11, !PT ;  /* 0x0000000b1e0a7209 */ /* 0x000fe40007810000 */
[----:B------:R-:W-:Y:S02]  /*4730*/  ISETP.GT.AND P3, PT, R6, 0x38, PT ;  /* 0x000000380600780c */ /* 0x000fe40003f64270 */
[----:B------:R-:W-:-:S02]  /*4740*/  FMNMX.FTZ R13, R31, R10, !PT ;  /* 0x0000000a1f0d7209 */ /* 0x000fc40007810000 */
[----:B------:R-:W-:Y:S02]  /*4750*/  FSEL R51, R51, -INF , P4 ;  /* 0xff80000033337808 */ /* 0x000fe40002000000 */
[----:B------:R-:W-:Y:S02]  /*4760*/  FMNMX.FTZ R10, R34, R13, !PT ;  /* 0x0000000d220a7209 */ /* 0x000fe40007810000 */
[----:B------:R-:W-:Y:S02]  /*4770*/  FSETP.NEU.FTZ.AND P2, PT, R0, -INF , PT ;  /* 0xff8000000000780b */ /* 0x000fe40003f5d000 */
[----:B------:R-:W-:Y:S02]  /*4780*/  FMNMX.FTZ R13, R35, R10, !PT ;  /* 0x0000000a230d7209 */ /* 0x000fe40007810000 */
[----:B------:R-:W-:Y:S02]  /*4790*/  ISETP.GT.AND P4, PT, R6, 0x39, PT ;  /* 0x000000390600780c */ /* 0x000fe40003f84270 */
[----:B------:R-:W-:-:S02]  /*47a0*/  FMNMX.FTZ R10, R38, R13, !PT ;  /* 0x0000000d260a7209 */ /* 0x000fc40007810000 */
[----:B------:R-:W-:Y:S02]  /*47b0*/  FSEL R54, R54, -INF , P3 ;  /* 0xff80000036367808 */ /* 0x000fe40001800000 */
[----:B------:R-:W-:Y:S02]  /*47c0*/  FMNMX.FTZ R15, R39, R10, !PT ;  /* 0x0000000a270f7209 */ /* 0x000fe40007810000 */
[----:B------:R-:W-:Y:S02]  /*47d0*/  FSEL R8, R8, RZ, P2 ;  /* 0x000000ff08087208 */ /* 0x000fe40001000000 */
[----:B------:R-:W-:Y:S02]  /*47e0*/  FMNMX.FTZ R10, R42, R15, !PT ;  /* 0x0000000f2a0a7209 */ /* 0x000fe40007810000 */
        /* <DEDUP_REMOVED lines=11> */
[----:B------:R0:W-:Y:S01]  /*48a0*/  MUFU.EX2 R11, R33 ;  /* 0x00000021000b7308 */ /* 0x0001e20000000800 */
[----:B------:R-:W-:Y:S01]  /*48b0*/  FSEL R58, R58, -INF , P3 ;  /* 0xff8000003a3a7808 */ /* 0x000fe20001800000 */
[--C-:B------:R-:W-:Y:S01]  /*48c0*/  FFMA.FTZ R49, R49, UR21, -R8.reuse ;  /* 0x0000001531317c23 */ /* 0x100fe20008010808 */
[----:B------:R-:W-:Y:S01]  /*48d0*/  FMNMX.FTZ R10, R50, R21, !PT ;  /* 0x00000015320a7209 */ /* 0x000fe20007810000 */
[----:B------:R-:W-:Y:S01]  /*48e0*/  FFMA.FTZ R150, R28, UR21, -R8 ;  /* 0x000000151c967c23 */ /* 0x000fe20008010808 */
[----:B------:R-:W-:-:S02]  /*48f0*/  WARPGROUP.DEPBAR.LE gsb0, 0x0 ;  /* 0x00008000000079c5 */ /* 0x000fc40000010000 */
[----:B------:R-:W-:Y:S01]  /*4900*/  WARPGROUP.ARRIVE ;  /* 0x00000000000079c5 */ /* 0x000fe20000000000 */
[----:B------:R-:W-:Y:S01]  /*4910*/  FMNMX.FTZ R21, R51, R10, !PT ;  /* 0x0000000a33157209 */ /* 0x000fe20007810000 */
[----:B------:R1:W-:Y:S01]  /*4920*/  MUFU.EX2 R13, R37 ;  /* 0x00000025000d7308 */ /* 0x0003e20000000800 */
[----:B------:R-:W-:Y:S01]  /*4930*/  ISETP.GT.AND P3, PT, R6, 0x48, PT ;  /* 0x000000480600780c */ /* 0x000fe20003f64270 */
[--C-:B------:R-:W-:Y:S01]  /*4940*/  FFMA.FTZ R61, R61, UR21, -R8.reuse ;  /* 0x000000153d3d7c23 */ /* 0x100fe20008010808 */
[----:B------:R-:W-:Y:S01]  /*4950*/  FMNMX.FTZ R10, R54, R21, !PT ;  /* 0x00000015360a7209 */ /* 0x000fe20007810000 */
[----:B------:R-:W-:Y:S01]  /*4960*/  HGMMA.64x64x16.F32.BF16 R88, R132, gdesc[UR4].tnspB, R88, gsb0 ;  /* 0x40e0000484587df0 */ /* 0x000fe20008001858 */
[----:B------:R-:W-:Y:S01]  /*4970*/  UIADD3 UR6, UR10, 0x280, URZ ;  /* 0x000002800a067890 */ /* 0x000fe2000fffe03f */
[----:B------:R-:W-:Y:S01]  /*4980*/  FSEL R59, R59, -INF , P4 ;  /* 0xff8000003b3b7808 */ /* 0x000fe20002000000 */
[----:B------:R-:W-:Y:S01]  /*4990*/  UMOV UR7, 0x40000040 ;  /* 0x4000004000077882 */ /* 0x000fe20000000000 */
[----:B------:R-:W-:Y:S01]  /*49a0*/  FMNMX.FTZ R25, R55, R10, !PT ;  /* 0x0000000a37197209 */ /* 0x000fe20007810000 */
[----:B------:R-:W-:Y:S01]  /*49b0*/  MUFU.EX2 R148, R148 ;  /* 0x0000009400947308 */ /* 0x000fe20000000800 */
[----:B------:R-:W-:Y:S01]  /*49c0*/  ISETP.GT.AND P4, PT, R6, 0x49, PT ;  /* 0x000000490600780c */ /* 0x000fe20003f84270 */
[--C-:B------:R-:W-:Y:S01]  /*49d0*/  FFMA.FTZ R142, R44, UR21, -R8.reuse ;  /* 0x000000152c8e7c23 */ /* 0x100fe20008010808 */
[----:B------:R-:W-:Y:S01]  /*49e0*/  FMNMX.FTZ R10, R58, R25, !PT ;  /* 0x000000193a0a7209 */ /* 0x000fe20007810000 */
[--C-:B------:R-:W-:Y:S01]  /*49f0*/  FFMA.FTZ R144, R32, UR21, -R8.reuse ;  /* 0x0000001520907c23 */ /* 0x100fe20008010808 */
[----:B------:R-:W-:Y:S01]  /*4a00*/  FSEL R62, R62, -INF , P3 ;  /* 0xff8000003e3e7808 */ /* 0x000fe20001800000 */
[--C-:B------:R-:W-:Y:S01]  /*4a10*/  FFMA.FTZ R146, R36, UR21, -R8.reuse ;  /* 0x0000001524927c23 */ /* 0x100fe20008010808 */
[----:B------:R-:W-:Y:S01]  /*4a20*/  FMNMX.FTZ R25, R59, R10, !PT ;  /* 0x0000000a3b197209 */ /* 0x000fe20007810000 */
[----:B------:R-:W-:Y:S01]  /*4a30*/  MUFU.EX2 R7, R7 ;  /* 0x0000000700077308 */ /* 0x000fe20000000800 */
[----:B------:R-:W-:Y:S01]  /*4a40*/  ISETP.GT.AND P3, PT, R6, 0x50, PT ;  /* 0x000000500600780c */ /* 0x000fe20003f64270 */
[--C-:B------:R-:W-:Y:S01]  /*4a50*/  FFMA.FTZ R140, R40, UR21, -R8.reuse ;  /* 0x00000015288c7c23 */ /* 0x100fe20008010808 */
[----:B------:R-:W-:Y:S01]  /*4a60*/  FSEL R63, R63, -INF , P4 ;  /* 0xff8000003f3f7808 */ /* 0x000fe20002000000 */
[--C-:B------:R-:W-:Y:S01]  /*4a70*/  FFMA.FTZ R41, R41, UR21, -R8.reuse ;  /* 0x0000001529297c23 */ /* 0x100fe20008010808 */
[----:B------:R-:W-:Y:S01]  /*4a80*/  FMNMX.FTZ R10, R62, R25, !PT ;  /* 0x000000193e0a7209 */ /* 0x000fe20007810000 */
[--C-:B------:R-:W-:Y:S01]  /*4a90*/  FFMA.FTZ R45, R45, UR21, -R8.reuse ;  /* 0x000000152d2d7c23 */ /* 0x100fe20008010808 */
[----:B------:R-:W-:Y:S01]  /*4aa0*/  ISETP.GT.AND P4, PT, R6, 0x51, PT ;  /* 0x000000510600780c */ /* 0x000fe20003f84270 */
        /* <DEDUP_REMOVED lines=8> */
[----:B------:R-:W-:Y:S01]  /*4b30*/  MUFU.EX2 R150, R150 ;  /* 0x0000009600967308 */ /* 0x000fe20000000800 */
[----:B------:R-:W-:Y:S01]  /*4b40*/  FMNMX.FTZ R10, R66, R29, !PT ;  /* 0x0000001d420a7209 */ /* 0x000fe20007810000 */
[--C-:B------:R-:W-:Y:S01]  /*4b50*/  FFMA.FTZ R138, R52, UR21, -R8.reuse ;  /* 0x00000015348a7c23 */ /* 0x100fe20008010808 */
[----:B------:R-:W-:Y:S01]  /*4b60*/  ISETP.GT.AND P4, PT, R6, 0x59, PT ;  /* 0x000000590600780c */ /* 0x000fe20003f84270 */
        /* <DEDUP_REMOVED lines=14> */
[----:B------:R-:W-:Y:S01]  /*4c50*/  FFMA.FTZ R84, R84, UR21, -R8 ;  /* 0x0000001554547c23 */ /* 0x000fe20008010808 */
[----:B0-----:R-:W-:-:S02]  /*4c60*/  FMNMX.FTZ R33, R71, R10, !PT ;  /* 0x0000000a47217209 */ /* 0x001fc40007810000 */
[----:B------:R-:W-:Y:S02]  /*4c70*/  ISETP.GT.AND P3, PT, R6, 0x68, PT ;  /* 0x000000680600780c */ /* 0x000fe40003f64270 */
[----:B------:R-:W-:Y:S01]  /*4c80*/  FSEL R75, R75, -INF , P4 ;  /* 0xff8000004b4b7808 */ /* 0x000fe20002000000 */
[----:B------:R-:W-:Y:S01]  /*4c90*/  MUFU.EX2 R146, R146 ;  /* 0x0000009200927308 */ /* 0x000fe20000000800 */
[----:B------:R-:W-:Y:S02]  /*4ca0*/  FMNMX.FTZ R10, R74, R33, !PT ;  /* 0x000000214a0a7209 */ /* 0x000fe40007810000 */
[----:B------:R-:W-:Y:S02]  /*4cb0*/  ISETP.GT.AND P4, PT, R6, 0x69, PT ;  /* 0x000000690600780c */ /* 0x000fe40003f84270 */
[----:B------:R-:W-:Y:S02]  /*4cc0*/  FSEL R78, R78, -INF , P3 ;  /* 0xff8000004e4e7808 */ /* 0x000fe40001800000 */
[----:B------:R-:W-:Y:S01]  /*4cd0*/  FMNMX.FTZ R33, R75, R10, !PT ;  /* 0x0000000a4b217209 */ /* 0x000fe20007810000 */
[----:B------:R-:W-:Y:S01]  /*4ce0*/  MUFU.EX2 R140, R140 ;  /* 0x0000008c008c7308 */ /* 0x000fe20000000800 */
[----:B------:R-:W-:-:S02]  /*4cf0*/  ISETP.GT.AND P3, PT, R6, 0x70, PT ;  /* 0x000000700600780c */ /* 0x000fc40003f64270 */
[----:B------:R-:W-:Y:S02]  /*4d00*/  FSEL R79, R79, -INF , P4 ;  /* 0xff8000004f4f7808 */ /* 0x000fe40002000000 */
[----:B------:R-:W-:Y:S02]  /*4d10*/  FMNMX.FTZ R10, R78, R33, !PT ;  /* 0x000000214e0a7209 */ /* 0x000fe40007810000 */
[----:B------:R-:W-:Y:S01]  /*4d20*/  ISETP.GT.AND P4, PT, R6, 0x71, PT ;  /* 0x000000710600780c */ /* 0x000fe20003f84270 */
[----:B------:R0:W-:Y:S01]  /*4d30*/  MUFU.EX2 R15, R41 ;  /* 0x00000029000f7308 */ /* 0x0001e20000000800 */
[----:B------:R-:W-:Y:S02]  /*4d40*/  FSEL R82, R82, -INF , P3 ;  /* 0xff80000052527808 */ /* 0x000fe40001800000 */
[----:B-1----:R-:W-:Y:S02]  /*4d50*/  FMNMX.FTZ R37, R79, R10, !PT ;  /* 0x0000000a4f257209 */ /* 0x002fe40007810000 */
[----:B------:R-:W-:-:S02]  /*4d60*/  ISETP.GT.AND P3, PT, R6, 0x78, PT ;  /* 0x000000780600780c */ /* 0x000fc40003f64270 */
[----:B------:R-:W-:Y:S01]  /*4d70*/  FSEL R83, R83, -INF , P4 ;  /* 0xff80000053537808 */ /* 0x000fe20002000000 */
[----:B------:R-:W-:Y:S01]  /*4d80*/  MUFU.EX2 R142, R142 ;  /* 0x0000008e008e7308 */ /* 0x000fe20000000800 */
[----:B------:R-:W-:Y:S02]  /*4d90*/  WARPGROUP.DEPBAR.LE gsb0, 0x0 ;  /* 0x00008000000079c5 */ /* 0x000fe40000010000 */
[----:B------:R-:W-:Y:S01]  /*4da0*/  WARPGROUP.ARRIVE ;  /* 0x00000000000079c5 */ /* 0x000fe20000000000 */
[----:B------:R-:W-:-:S05]  /*4db0*/  FMNMX.FTZ R10, R82, R37, !PT ;  /* 0x00000025520a7209 */ /* 0x000fca0007810000 */
[----:B------:R-:W1:Y:S01]  /*4dc0*/  S2R R135, SR_TID.X ;  /* 0x0000000000877919 */ /* 0x000e620000002100 */
[----:B------:R-:W-:Y:S01]  /*4dd0*/  ISETP.GT.AND P4, PT, R6, 0x79, PT ;  /* 0x000000790600780c */ /* 0x000fe20003f84270 */
[--C-:B0-----:R-:W-:Y:S01]  /*4de0*/  FFMA.FTZ R41, R65, UR21, -R8.reuse ;  /* 0x0000001541297c23 */ /* 0x101fe20008010808 */
[----:B------:R-:W-:Y:S01]  /*4df0*/  FSEL R86, R86, -INF , P3 ;  /* 0xff80000056567808 */ /* 0x000fe20001800000 */
[----:B------:R-:W-:Y:S01]  /*4e00*/  HGMMA.64x64x16.F32.BF16 R88, R128, gdesc[UR4].tnspB, R88, gsb0 ;  /* 0x40e0000480587df0 */ /* 0x000fe20008001858 */
[----:B------:R-:W-:Y:S01]  /*4e10*/  UIADD3 UR6, UR10, 0x300, URZ ;  /* 0x000003000a067890 */ /* 0x000fe2000fffe03f */
[----:B------:R-:W-:Y:S01]  /*4e20*/  FMNMX.FTZ R37, R83, R10, !PT ;  /* 0x0000000a53257209 */ /* 0x000fe20007810000 */
[----:B------:R-:W-:Y:S01]  /*4e30*/  UMOV UR7, 0x40000040 ;  /* 0x4000004000077882 */ /* 0x000fe20000000000 */
[----:B------:R-:W-:Y:S01]  /*4e40*/  FSEL R87, R87, -INF , P4 ;  /* 0xff80000057577808 */ /* 0x000fe20002000000 */
[----:B------:R0:W-:Y:S01]  /*4e50*/  MUFU.EX2 R21, R45 ;  /* 0x0000002d00157308 */ /* 0x0001e20000000800 */
[----:B------:R-:W-:Y:S01]  /*4e60*/  FMNMX.FTZ R6, R86, R37, !PT ;  /* 0x0000002556067209 */ /* 0x000fe20007810000 */
[--C-:B------:R-:W-:Y:S01]  /*4e70*/  FFMA.FTZ R132, R56, UR21, -R8.reuse ;  /* 0x0000001538847c23 */ /* 0x100fe20008010808 */
[--C-:B------:R-:W-:Y:S01]  /*4e80*/  FFMA.FTZ R134, R60, UR21, -R8.reuse ;  /* 0x000000153c867c23 */ /* 0x100fe20008010808 */
[--C-:B------:R-:W-:Y:S01]  /*4e90*/  FFMA.FTZ R10, R64, UR21, -R8.reuse ;  /* 0x00000015400a7c23 */ /* 0x100fe20008010808 */
[----:B------:R-:W-:Y:S01]  /*4ea0*/  FMNMX.FTZ R6, R87, R6, !PT ;  /* 0x0000000657067209 */ /* 0x000fe20007810000 */
[----:B------:R-:W-:-:S02]  /*4eb0*/  FFMA.FTZ R65, R85, UR21, -R8 ;  /* 0x0000001555417c23 */ /* 0x000fc40008010808 */
[----:B------:R-:W-:Y:S01]  /*4ec0*/  MUFU.EX2 R37, R61 ;  /* 0x0000003d00257308 */ /* 0x000fe20000000800 */
[--C-:B0-----:R-:W-:Y:S01]  /*4ed0*/  FFMA.FTZ R45, R69, UR21, -R8.reuse ;  /* 0x00000015452d7c23 */ /* 0x101fe20008010808 */
[----:B------:R-:W0:Y:S06]  /*4ee0*/  SHFL.BFLY PT, R49, R6, 0x2, 0x1f ;  /* 0x0c401f0006317f89 */ /* 0x000e2c00000e0000 */
[----:B------:R2:W-:Y:S08]  /*4ef0*/  MUFU.EX2 R29, R53 ;  /* 0x00000035001d7308 */ /* 0x0005f00000000800 */
[----:B------:R3:W-:Y:S01]  /*4f00*/  MUFU.EX2 R33, R57 ;  /* 0x0000003900217308 */ /* 0x0007e20000000800 */
[----:B--2---:R-:W-:-:S07]  /*4f10*/  FFMA.FTZ R53, R77, UR21, -R8 ;  /* 0x000000154d357c23 */ /* 0x004fce0008010808 */
[----:B------:R-:W-:Y:S01]  /*4f20*/  MUFU.EX2 R136, R136 ;  /* 0x0000008800887308 */ /* 0x000fe20000000800 */
[----:B---3--:R-:W-:Y:S01]  /*4f30*/  FFMA.FTZ R57, R81, UR21, -R8 ;  /* 0x0000001551397c23 */ /* 0x008fe20008010808 */
[----:B0-----:R-:W-:-:S05]  /*4f40*/  FMNMX.FTZ R28, R6, R49, !PT ;  /* 0x00000031061c7209 */ /* 0x001fca0007810000 */
[----:B------:R-:W0:Y:S01]  /*4f50*/  SHFL.BFLY PT, R61, R28, 0x1, 0x1f ;  /* 0x0c201f001c3d7f89 */ /* 0x000e2200000e0000 */
[----:B------:R-:W-:Y:S08]  /*4f60*/  MUFU.EX2 R138, R138 ;  /* 0x0000008a008a7308 */ /* 0x000ff00000000800 */
[----:B------:R-:W-:Y:S08]  /*4f70*/  MUFU.EX2 R132, R132 ;  /* 0x0000008400847308 */ /* 0x000ff00000000800 */
[----:B------:R-:W-:Y:S01]  /*4f80*/  MUFU.EX2 R134, R134 ;  /* 0x0000008600867308 */ /* 0x000fe20000000800 */
[----:B0-----:R-:W-:-:S07]  /*4f90*/  FMNMX.FTZ R6, R28, R61, !PT ;  /* 0x0000003d1c067209 */ /* 0x001fce0007810000 */
[----:B------:R-:W-:Y:S01]  /*4fa0*/  MUFU.EX2 R10, R10 ;  /* 0x0000000a000a7308 */ /* 0x000fe20000000800 */
[----:B------:R-:W-:Y:S02]  /*4fb0*/  FSEL R61, R0, RZ, P2 ;  /* 0x000000ff003d7208 */ /* 0x000fe40001000000 */
[C---:B------:R-:W-:Y:S01]  /*4fc0*/  FSETP.NEU.FTZ.AND P2, PT, R6.reuse, -INF , PT ;  /* 0xff8000000600780b */ /* 0x040fe20003f5d000 */
[----:B------:R-:W-:Y:S02]  /*4fd0*/  FMUL.FTZ R44, R6, UR21 ;  /* 0x00000015062c7c20 */ /* 0x000fe40008410000 */
[----:B------:R-:W-:Y:S02]  /*4fe0*/  FADD.FTZ R61, -R61, R4 ;  /* 0x000000043d3d7221 */ /* 0x000fe40000010100 */
[----:B------:R-:W-:Y:S01]  /*4ff0*/  MUFU.EX2 R41, R41 ;  /* 0x0000002900297308 */ /* 0x000fe20000000800 */
[----:B------:R-:W-:Y:S02]  /*5000*/  WARPGROUP.DEPBAR.LE gsb0, 0x0 ;  /* 0x00008000000079c5 */ /* 0x000fe40000010000 */
[----:B------:R-:W-:Y:S01]  /*5010*/  WARPGROUP.ARRIVE ;  /* 0x00000000000079c5 */ /* 0x000fe20000000000 */
[----:B------:R-:W-:Y:S01]  /*5020*/  FMUL.FTZ R61, R61, UR21 ;  /* 0x000000153d3d7c20 */ /* 0x000fe20008410000 */
[----:B------:R-:W-:-:S03]  /*5030*/  FSEL R44, R44, RZ, P2 ;  /* 0x000000ff2c2c7208 */ /* 0x000fc60001000000 */
[----:B------:R-:W-:Y:S01]  /*5040*/  MUFU.EX2 R12, R12 ;  /* 0x0000000c000c7308 */ /* 0x000fe20000000800 */
[----:B------:R-:W-:Y:S01]  /*5050*/  HGMMA.64x64x16.F32.BF16 R88, R124, gdesc[UR4].tnspB, R88, gsb0 ;  /* 0x40e000047c587df0 */ /* 0x000fe20008001858 */
[----:B------:R-:W-:Y:S01]  /*5060*/  UIADD3 UR6, UR10, 0x380, URZ ;  /* 0x000003800a067890 */ /* 0x000fe2000fffe03f */
[--C-:B------:R-:W-:Y:S01]  /*5070*/  FFMA.FTZ R147, R38, UR21, -R44.reuse ;  /* 0x0000001526937c23 */ /* 0x100fe2000801082c */
[----:B------:R-:W-:Y:S01]  /*5080*/  UMOV UR7, 0x40000040 ;  /* 0x4000004000077882 */ /* 0x000fe20000000000 */
[--C-:B------:R-:W-:Y:S01]  /*5090*/  FFMA.FTZ R143, R46, UR21, -R44.reuse ;  /* 0x000000152e8f7c23 */ /* 0x100fe2000801082c */
[--C-:B------:R-:W-:Y:S01]  /*50a0*/  FFMA.FTZ R149, R26, UR21, -R44.reuse ;  /* 0x000000151a957c23 */ /* 0x100fe2000801082c */
[--C-:B------:R-:W-:Y:S01]  /*50b0*/  FFMA.FTZ R4, R27, UR21, -R44.reuse ;  /* 0x000000151b047c23 */ /* 0x100fe2000801082c */
[----:B------:R-:W0:Y:S01]  /*50c0*/  MUFU.EX2 R61, R61 ;  /* 0x0000003d003d7308 */ /* 0x000e220000000800 */
[----:B------:R-:W-:Y:S02]  /*50d0*/  IMAD.U32 R27, RZ, RZ, UR37 ;  /* 0x00000025ff1b7e24 */ /* 0x000fe4000f8e00ff */
[--C-:B------:R-:W-:Y:S01]  /*50e0*/  FFMA.FTZ R151, R30, UR21, -R44.reuse ;  /* 0x000000151e977c23 */ /* 0x100fe2000801082c */
[----:B------:R-:W-:Y:S01]  /*50f0*/  FFMA.FTZ R8, R31, UR21, -R44 ;  /* 0x000000151f087c23 */ /* 0x000fe2000801082c */
[----:B------:R-:W-:-:S02]  /*5100*/  IMAD.U32 R31, RZ, RZ, UR23 ;  /* 0x00000017ff1f7e24 */ /* 0x000fc4000f8e00ff */
[--C-:B------:R-:W-:Y:S01]  /*5110*/  FFMA.FTZ R145, R34, UR21, -R44.reuse ;  /* 0x0000001522917c23 */ /* 0x100fe2000801082c */
[----:B------:R-:W-:Y:S01]  /*5120*/  @!P1 LEA R27, R27, UR41, 0x3 ;  /* 0x000000291b1b9c11 */ /* 0x000fe2000f8e18ff */
[--C-:B------:R-:W-:Y:S01]  /*5130*/  FFMA.FTZ R26, R35, UR21, -R44.reuse ;  /* 0x00000015231a7c23 */ /* 0x100fe2000801082c */
[----:B------:R-:W-:Y:S01]  /*5140*/  MUFU.EX2 R149, R149 ;  /* 0x0000009500957308 */ /* 0x000fe20000000800 */
[----:B------:R-:W-:Y:S01]  /*5150*/  @!P1 LEA R31, R31, UR41, 0x3 ;  /* 0x000000291f1f9c11 */ /* 0x000fe2000f8e18ff */
[--C-:B------:R-:W-:Y:S01]  /*5160*/  FFMA.FTZ R30, R39, UR21, -R44.reuse ;  /* 0x00000015271e7c23 */ /* 0x100fe2000801082c */
[--C-:B------:R-:W-:Y:S01]  /*5170*/  FFMA.FTZ R137, R50, UR21, -R44.reuse ;  /* 0x0000001532897c23 */ /* 0x100fe2000801082c */
[--C-:B------:R-:W-:Y:S01]  /*5180*/  FFMA.FTZ R141, R42, UR21, -R44.reuse ;  /* 0x000000152a8d7c23 */ /* 0x100fe2000801082c */
[--C-:B------:R-:W-:Y:S01]  /*5190*/  FFMA.FTZ R32, R43, UR21, -R44.reuse ;  /* 0x000000152b207c23 */ /* 0x100fe2000801082c */
[--C-:B------:R-:W-:Y:S01]  /*51a0*/  FFMA.FTZ R34, R47, UR21, -R44.reuse ;  /* 0x000000152f227c23 */ /* 0x100fe2000801082c */
[----:B------:R-:W-:Y:S01]  /*51b0*/  FFMA.FTZ R36, R51, UR21, -R44 ;  /* 0x0000001533247c23 */ /* 0x000fe2000801082c */
[----:B------:R-:W-:Y:S01]  /*51c0*/  MUFU.EX2 R4, R4 ;  /* 0x0000000400047308 */ /* 0x000fe20000000800 */
[----:B0-----:R-:W-:Y:S01]  /*51d0*/  FFMA.FTZ R38, R61, R3, R148 ;  /* 0x000000033d267223 */ /* 0x001fe20000010094 */
        /* <DEDUP_REMOVED lines=8> */
[--C-:B------:R-:W-:Y:S01]  /*5260*/  FFMA.FTZ R131, R70, UR21, -R44.reuse ;  /* 0x0000001546837c23 */ /* 0x100fe2000801082c */
[----:B------:R-:W-:Y:S01]  /*5270*/  F2FP.BF16.F32.PACK_AB R128, R41, R10 ;  /* 0x0000000a2980723e */ /* 0x000fe200000010ff */
[----:B------:R-:W-:Y:S01]  /*5280*/  FFMA.FTZ R75, R75, UR21, -R44 ;  /* 0x000000154b4b7c23 */ /* 0x000fe2000801082c */
[----:B------:R-:W-:Y:S01]  /*5290*/  FADD.FTZ R3, R9, R38 ;  /* 0x0000002609037221 */ /* 0x000fe20000010000 */
[----:B------:R-:W-:Y:S01]  /*52a0*/  FSEL R38, R6, RZ, P2 ;  /* 0x000000ff06267208 */ /* 0x000fe20001000000 */
[--C-:B------:R-:W-:Y:S01]  /*52b0*/  FFMA.FTZ R79, R79, UR21, -R44.reuse ;  /* 0x000000154f4f7c23 */ /* 0x100fe2000801082c */
[----:B-1----:R-:W-:Y:S01]  /*52c0*/  ISETP.GE.U32.AND P2, PT, R135, 0x180, PT ;  /* 0x000001808700780c */ /* 0x002fe20003f46070 */
[----:B------:R-:W-:Y:S01]  /*52d0*/  FADD.FTZ R46, R144, R3 ;  /* 0x00000003902e7221 */ /* 0x000fe20000010000 */
[----:B------:R-:W-:Y:S01]  /*52e0*/  MUFU.EX2 R8, R8 ;  /* 0x0000000800087308 */ /* 0x000fe20000000800 */
[----:B------:R-:W-:Y:S01]  /*52f0*/  FADD.FTZ R38, -R38, R5 ;  /* 0x0000000526267221 */ /* 0x000fe20000010100 */
[----:B------:R-:W-:Y:S01]  /*5300*/  FFMA.FTZ R135, R62, UR21, -R44 ;  /* 0x000000153e877c23 */ /* 0x000fe2000801082c */
[----:B------:R-:W-:Y:S01]  /*5310*/  FADD.FTZ R3, R11, R46 ;  /* 0x0000002e0b037221 */ /* 0x000fe20000010000 */
[--C-:B------:R-:W-:Y:S01]  /*5320*/  FFMA.FTZ R82, R82, UR21, -R44.reuse ;  /* 0x0000001552527c23 */ /* 0x100fe2000801082c */
[----:B------:R-:W-:Y:S01]  /*5330*/  FMUL.FTZ R38, R38, UR21 ;  /* 0x0000001526267c20 */ /* 0x000fe20008410000 */
[--C-:B------:R-:W-:Y:S01]  /*5340*/  FFMA.FTZ R83, R83, UR21, -R44.reuse ;  /* 0x0000001553537c23 */ /* 0x100fe2000801082c */
[----:B------:R-:W-:Y:S01]  /*5350*/  FADD.FTZ R46, R146, R3 ;  /* 0x00000003922e7221 */ /* 0x000fe20000010000 */
[----:B------:R-:W-:Y:S01]  /*5360*/  VIADD R3, R23, 0x9 ;  /* 0x0000000917037836 */ /* 0x000fe20000000000 */
[----:B------:R-:W-:Y:S01]  /*5370*/  MUFU.EX2 R145, R145 ;  /* 0x0000009100917308 */ /* 0x000fe20000000800 */
[----:B------:R-:W-:Y:S01]  /*5380*/  FFMA.FTZ R86, R86, UR21, -R44 ;  /* 0x0000001556567c23 */ /* 0x000fe2000801082c */
[----:B------:R-:W-:Y:S01]  /*5390*/  FADD.FTZ R5, R13, R46 ;  /* 0x0000002e0d057221 */ /* 0x000fe20000010000 */
[--C-:B------:R-:W-:Y:S01]  /*53a0*/  FFMA.FTZ R46, R63, UR21, -R44.reuse ;  /* 0x000000153f2e7c23 */ /* 0x100fe2000801082c */
[----:B------:R-:W-:Y:S01]  /*53b0*/  SEL R3, R3, 0x9, !P2 ;  /* 0x0000000903037807 */ /* 0x000fe20005000000 */
[----:B------:R-:W-:Y:S01]  /*53c0*/  FFMA.FTZ R87, R87, UR21, -R44 ;  /* 0x0000001557577c23 */ /* 0x000fe2000801082c */
[----:B------:R-:W-:Y:S01]  /*53d0*/  FADD.FTZ R48, R140, R5 ;  /* 0x000000058c307221 */ /* 0x000fe20000010000 */
[----:B------:R-:W-:Y:S01]  /*53e0*/  @!P1 VIADD R5, R27, 0x16840 ;  /* 0x000168401b059836 */ /* 0x000fe20000000000 */
[----:B------:R-:W-:Y:S01]  /*53f0*/  MUFU.EX2 R38, R38 ;  /* 0x0000002600267308 */ /* 0x000fe20000000800 */
[----:B------:R-:W-:Y:S01]  /*5400*/  PLOP3.LUT P2, PT, PT, PT, UP0, 0x80, 0x0 ;  /* 0x000000000000781c */ /* 0x000fe20003f4f008 */
[----:B------:R-:W-:Y:S01]  /*5410*/  FADD.FTZ R27, R15, R48 ;  /* 0x000000300f1b7221 */ /* 0x000fe20000010000 */
[----:B------:R-:W-:Y:S01]  /*5420*/  UMOV UR23, UR37 ;  /* 0x0000002500177c82 */ /* 0x000fe20008000000 */
[----:B------:R-:W-:-:S02]  /*5430*/  @!P1 PRMT R5, RZ, 0x654, R5 ;  /* 0x00000654ff059816 */ /* 0x000fc40000000005 */
[----:B------:R-:W-:Y:S01]  /*5440*/  FADD.FTZ R48, R142, R27 ;  /* 0x0000001b8e307221 */ /* 0x000fe20000010000 */
[----:B------:R-:W-:Y:S01]  /*5450*/  F2FP.BF16.F32.PACK_AB R148, R7, R148 ;  /* 0x000000940794723e */ /* 0x000fe200000010ff */
[----:B------:R-:W-:Y:S01]  /*5460*/  MUFU.EX2 R26, R26 ;  /* 0x0000001a001a7308 */ /* 0x000fe20000000800 */
[----:B------:R-:W-:Y:S01]  /*5470*/  F2FP.BF16.F32.PACK_AB R150, R9, R150 ;  /* 0x000000960996723e */ /* 0x000fe200000010ff */
[----:B------:R-:W-:Y:S01]  /*5480*/  FADD.FTZ R27, R21, R48 ;  /* 0x00000030151b7221 */ /* 0x000fe20000010000 */
[----:B------:R-:W-:Y:S02]  /*5490*/  F2FP.BF16.F32.PACK_AB R144, R11, R144 ;  /* 0x000000900b90723e */ /* 0x000fe400000010ff */
[----:B------:R-:W-:Y:S01]  /*54a0*/  F2FP.BF16.F32.PACK_AB R146, R13, R146 ;  /* 0x000000920d92723e */ /* 0x000fe200000010ff */
[----:B------:R-:W-:Y:S01]  /*54b0*/  FADD.FTZ R50, R136, R27 ;  /* 0x0000001b88327221 */ /* 0x000fe20000010000 */
[----:B------:R-:W-:Y:S01]  /*54c0*/  F2FP.BF16.F32.PACK_AB R140, R15, R140 ;  /* 0x0000008c0f8c723e */ /* 0x000fe200000010ff */
[----:B------:R-:W-:Y:S01]  /*54d0*/  MUFU.EX2 R147, R147 ;  /* 0x0000009300937308 */ /* 0x000fe20000000800 */
[----:B------:R-:W-:-:S02]  /*54e0*/  F2FP.BF16.F32.PACK_AB R142, R21, R142 ;  /* 0x0000008e158e723e */ /* 0x000fc400000010ff */
[----:B------:R-:W-:Y:S01]  /*54f0*/  F2FP.BF16.F32.PACK_AB R136, R25, R136 ;  /* 0x000000881988723e */ /* 0x000fe200000010ff */
[----:B------:R-:W-:Y:S02]  /*5500*/  WARPGROUP.DEPBAR.LE gsb0, 0x0 ;  /* 0x00008000000079c5 */ /* 0x000fe40000010000 */
[----:B------:R-:W-:Y:S01]  /*5510*/  WARPGROUP.ARRIVE ;  /* 0x00000000000079c5 */ /* 0x000fe20000000000 */
[--C-:B------:R-:W-:Y:S01]  /*5520*/  FFMA.FTZ R125, R74, UR21, -R44.reuse ;  /* 0x000000154a7d7c23 */ /* 0x100fe2000801082c */
[----:B------:R-:W-:Y:S01]  /*5530*/  MUFU.EX2 R30, R30 ;  /* 0x0000001e001e7308 */ /* 0x000fe20000000800 */
[----:B------:R-:W-:-:S03]  /*5540*/  FFMA.FTZ R127, R78, UR21, -R44 ;  /* 0x000000154e7f7c23 */ /* 0x000fc6000801082c */
[----:B------:R-:W-:Y:S04]  /*5550*/  HGMMA.64x64x16.F32.BF16 R88, R120, gdesc[UR4].tnspB, R88, gsb0 ;  /* 0x40e0000478587df0 */ /* 0x000fe80008001858 */
        /* <DEDUP_REMOVED lines=10> */
[----:B------:R-:W0:Y:S01]  /*5600*/  MUFU.EX2 R49, R73 ;  /* 0x0000004900317308 */ /* 0x000e220000000800 */
[----:B------:R-:W-:Y:S02]  /*5610*/  WARPGROUP.DEPBAR.LE gsb0, 0x0 ;  /* 0x00008000000079c5 */ /* 0x000fe40000010000 */
[----:B------:R1:W-:Y:S06]  /*5620*/  BAR.ARV R3, 0x100 ;  /* 0x000400030000751d */ /* 0x0003ec0000002000 */
[----:B------:R2:W-:Y:S01]  /*5630*/  @!P1 SYNCS.ARRIVE.TRANS64.RED.A1T0 RZ, [R5+URZ], RZ ;  /* 0x000000ff05ff99a7 */ /* 0x0005e2000810043f */
[----:B------:R-:W-:Y:S01]  /*5640*/  MUFU.EX2 R40, R40 ;  /* 0x0000002800287308 */ /* 0x000fe20000000800 */
[----:B-1----:R-:W-:-:S02]  /*5650*/  @!P1 VIADD R3, R31, 0x16860 ;  /* 0x000168601f039836 */ /* 0x002fc40000000000 */
[-C--:B------:R-:W-:Y:S01]  /*5660*/  FMUL.FTZ R88, R88, R61.reuse ;  /* 0x0000003d58587220 */ /* 0x080fe20000410000 */
[-C--:B------:R-:W-:Y:S01]  /*5670*/  FMUL.FTZ R89, R89, R61.reuse ;  /* 0x0000003d59597220 */ /* 0x080fe20000410000 */
[-C--:B------:R-:W-:Y:S01]  /*5680*/  FMUL.FTZ R92, R92, R61.reuse ;  /* 0x0000003d5c5c7220 */ /* 0x080fe20000410000 */
[----:B------:R-:W-:Y:S01]  /*5690*/  FMUL.FTZ R93, R93, R61 ;  /* 0x0000003d5d5d7220 */ /* 0x000fe20000410000 */
[----:B------:R-:W-:Y:S01]  /*56a0*/  @!P1 PRMT R27, RZ, 0x654, R3 ;  /* 0x00000654ff1b9816 */ /* 0x000fe20000000003 */
[----:B--2---:R-:W-:Y:S01]  /*56b0*/  FFMA.FTZ R5, R38, R2, R149 ;  /* 0x0000000226057223 */ /* 0x004fe20000010095 */
[----:B------:R-:W-:Y:S01]  /*56c0*/  MUFU.EX2 R20, R20 ;  /* 0x0000001400147308 */ /* 0x000fe20000000800 */
[----:B------:R-:W-:Y:S01]  /*56d0*/  FFMA.FTZ R2, R67, UR21, -R44 ;  /* 0x0000001543027c23 */ /* 0x000fe2000801082c */
[----:B------:R1:W-:Y:S01]  /*56e0*/  @!P1 SYNCS.ARRIVE.TRANS64.RED.A1T0 RZ, [R27+URZ], RZ ;  /* 0x000000ff1bff99a7 */ /* 0x0003e2000810043f */
[C---:B------:R-:W-:Y:S01]  /*56f0*/  FADD.FTZ R48, R4.reuse, R5 ;  /* 0x0000000504307221 */ /* 0x040fe20000010000 */
[----:B------:R-:W-:Y:S01]  /*5700*/  FADD.FTZ R5, R25, R50 ;  /* 0x0000003219057221 */ /* 0x000fe20000010000 */
[----:B------:R-:W-:Y:S01]  /*5710*/  F2FP.BF16.F32.PACK_AB R149, R4, R149 ;  /* 0x000000950495723e */ /* 0x000fe200000010ff */
[-C--:B------:R-:W-:Y:S01]  /*5720*/  FMUL.FTZ R96, R96, R61.reuse ;  /* 0x0000003d60607220 */ /* 0x080fe20000410000 */
[----:B------:R-:W-:Y:S01]  /*5730*/  FADD.FTZ R3, R151, R48 ;  /* 0x0000003097037221 */ /* 0x000fe20000010000 */
[----:B------:R-:W-:Y:S01]  /*5740*/  FADD.FTZ R48, R138, R5 ;  /* 0x000000058a307221 */ /* 0x000fe20000010000 */
[----:B------:R-:W-:Y:S01]  /*5750*/  MUFU.EX2 R133, R133 ;  /* 0x0000008500857308 */ /* 0x000fe20000000800 */
[C---:B------:R-:W-:Y:S01]  /*5760*/  F2FP.BF16.F32.PACK_AB R138, R29.reuse, R138 ;  /* 0x0000008a1d8a723e */ /* 0x040fe200000010ff */
[----:B------:R-:W-:Y:S01]  /*5770*/  FADD.FTZ R50, R8, R3 ;  /* 0x0000000308327221 */ /* 0x000fe20000010000 */
[----:B------:R-:W-:Y:S01]  /*5780*/  FADD.FTZ R5, R29, R48 ;  /* 0x000000301d057221 */ /* 0x000fe20000010000 */
[----:B------:R-:W-:Y:S01]  /*5790*/  FFMA.FTZ R48, R71, UR21, -R44 ;  /* 0x0000001547307c23 */ /* 0x000fe2000801082c */
[----:B0-----:R-:W-:Y:S01]  /*57a0*/  F2FP.BF16.F32.PACK_AB R124, R49, R14 ;  /* 0x0000000e317c723e */ /* 0x001fe200000010ff */
[----:B------:R-:W-:Y:S01]  /*57b0*/  FADD.FTZ R3, R145, R50 ;  /* 0x0000003291037221 */ /* 0x000fe20000010000 */
[----:B------:R-:W-:Y:S01]  /*57c0*/  FADD.FTZ R52, R132, R5 ;  /* 0x0000000584347221 */ /* 0x000fe20000010000 */
[----:B------:R-:W0:Y:S01]  /*57d0*/  MUFU.EX2 R53, R53 ;  /* 0x0000003500357308 */ /* 0x000e220000000800 */
[C---:B------:R-:W-:Y:S01]  /*57e0*/  F2FP.BF16.F32.PACK_AB R132, R33.reuse, R132 ;  /* 0x000000842184723e */ /* 0x040fe200000010ff */
[----:B------:R-:W-:Y:S01]  /*57f0*/  FADD.FTZ R50, R26, R3 ;  /* 0x000000031a327221 */ /* 0x000fe20000010000 */
[----:B------:R-:W-:Y:S01]  /*5800*/  FADD.FTZ R5, R33, R52 ;  /* 0x0000003421057221 */ /* 0x000fe20000010000 */
[-C--:B------:R-:W-:Y:S01]  /*5810*/  FMUL.FTZ R97, R97, R61.reuse ;  /* 0x0000003d61617220 */ /* 0x080fe20000410000 */
[-C--:B------:R-:W-:Y:S01]  /*5820*/  FMUL.FTZ R100, R100, R61.reuse ;  /* 0x0000003d64647220 */ /* 0x080fe20000410000 */
[----:B------:R-:W-:Y:S01]  /*5830*/  FADD.FTZ R3, R147, R50 ;  /* 0x0000003293037221 */ /* 0x000fe20000010000 */
[----:B------:R-:W-:Y:S01]  /*5840*/  FADD.FTZ R52, R134, R5 ;  /* 0x0000000586347221 */ /* 0x000fe20000010000 */
[----:B------:R-:W-:Y:S01]  /*5850*/  MUFU.EX2 R42, R42 ;  /* 0x0000002a002a7308 */ /* 0x000fe20000000800 */
[C---:B------:R-:W-:Y:S01]  /*5860*/  F2FP.BF16.F32.PACK_AB R134, R37.reuse, R134 ;  /* 0x000000862586723e */ /* 0x040fe200000010ff */
[----:B------:R-:W-:Y:S01]  /*5870*/  FADD.FTZ R50, R30, R3 ;  /* 0x000000031e327221 */ /* 0x000fe20000010000 */
[----:B------:R-:W-:Y:S01]  /*5880*/  FADD.FTZ R5, R37, R52 ;  /* 0x0000003425057221 */ /* 0x000fe20000010000 */
[-C--:B------:R-:W-:Y:S01]  /*5890*/  FMUL.FTZ R101, R101, R61.reuse ;  /* 0x0000003d65657220 */ /* 0x080fe20000410000 */
[-C--:B------:R-:W-:Y:S01]  /*58a0*/  FMUL.FTZ R104, R104, R61.reuse ;  /* 0x0000003d68687220 */ /* 0x080fe20000410000 */
[----:B------:R-:W-:Y:S01]  /*58b0*/  FADD.FTZ R3, R141, R50 ;  /* 0x000000328d037221 */ /* 0x000fe20000010000 */
[----:B------:R-:W-:Y:S01]  /*58c0*/  FADD.FTZ R52, R10, R5 ;  /* 0x000000050a347221 */ /* 0x000fe20000010000 */
[----:B------:R-:W2:Y:S01]  /*58d0*/  MUFU.EX2 R24, R24 ;  /* 0x0000001800187308 */ /* 0x000ea20000000800 */
[----:B0-----:R-:W-:Y:S01]  /*58e0*/  F2FP.BF16.F32.PACK_AB R126, R53, R20 ;  /* 0x00000014357e723e */ /* 0x001fe200000010ff */
[----:B------:R-:W-:Y:S01]  /*58f0*/  FADD.FTZ R50, R32, R3 ;  /* 0x0000000320327221 */ /* 0x000fe20000010000 */
[----:B------:R-:W-:Y:S01]  /*5900*/  FADD.FTZ R5, R41, R52 ;  /* 0x0000003429057221 */ /* 0x000fe20000010000 */
[-C--:B------:R-:W-:Y:S01]  /*5910*/  FMUL.FTZ R105, R105, R61.reuse ;  /* 0x0000003d69697220 */ /* 0x080fe20000410000 */
[-C--:B------:R-:W-:Y:S01]  /*5920*/  FMUL.FTZ R108, R108, R61.reuse ;  /* 0x0000003d6c6c7220 */ /* 0x080fe20000410000 */
[----:B------:R-:W-:Y:S01]  /*5930*/  FADD.FTZ R3, R143, R50 ;  /* 0x000000328f037221 */ /* 0x000fe20000010000 */
[----:B------:R-:W-:Y:S01]  /*5940*/  FADD.FTZ R52, R12, R5 ;  /* 0x000000050c347221 */ /* 0x000fe20000010000 */
[----:B------:R-:W-:Y:S01]  /*5950*/  MUFU.EX2 R135, R135 ;  /* 0x0000008700877308 */ /* 0x000fe20000000800 */
[-C--:B------:R-:W-:Y:S01]  /*5960*/  FMUL.FTZ R109, R109, R61.reuse ;  /* 0x0000003d6d6d7220 */ /* 0x080fe20000410000 */
[----:B------:R-:W-:Y:S01]  /*5970*/  FADD.FTZ R50, R34, R3 ;  /* 0x0000000322327221 */ /* 0x000fe20000010000 */
[----:B------:R-:W-:Y:S01]  /*5980*/  FADD.FTZ R5, R45, R52 ;  /* 0x000000342d057221 */ /* 0x000fe20000010000 */
[-C--:B------:R-:W-:Y:S01]  /*5990*/  FMUL.FTZ R112, R112, R61.reuse ;  /* 0x0000003d70707220 */ /* 0x080fe20000410000 */
[-C--:B------:R-:W-:Y:S01]  /*59a0*/  FMUL.FTZ R113, R113, R61.reuse ;  /* 0x0000003d71717220 */ /* 0x080fe20000410000 */
[----:B------:R-:W-:Y:S01]  /*59b0*/  FADD.FTZ R3, R137, R50 ;  /* 0x0000003289037221 */ /* 0x000fe20000010000 */
[----:B------:R-:W-:Y:S01]  /*59c0*/  FADD.FTZ R52, R14, R5 ;  /* 0x000000050e347221 */ /* 0x000fe20000010000 */
[----:B------:R-:W0:Y:S01]  /*59d0*/  MUFU.EX2 R57, R57 ;  /* 0x0000003900397308 */ /* 0x000e220000000800 */
[-C--:B------:R-:W-:Y:S01]  /*59e0*/  FMUL.FTZ R116, R116, R61.reuse ;  /* 0x0000003d74747220 */ /* 0x080fe20000410000 */
[----:B------:R-:W-:Y:S01]  /*59f0*/  FADD.FTZ R50, R36, R3 ;  /* 0x0000000324327221 */ /* 0x000fe20000010000 */
[----:B------:R-:W-:Y:S01]  /*5a00*/  FADD.FTZ R5, R49, R52 ;  /* 0x0000003431057221 */ /* 0x000fe20000010000 */
[----:B------:R-:W-:Y:S01]  /*5a10*/  FMUL.FTZ R117, R117, R61 ;  /* 0x0000003d75757220 */ /* 0x000fe20000410000 */
[----:B------:R-:W-:Y:S01]  /*5a20*/  F2FP.BF16.F32.PACK_AB R151, R8, R151 ;  /* 0x000000970897723e */ /* 0x000fe200000010ff */
[----:B------:R-:W-:Y:S01]  /*5a30*/  FADD.FTZ R3, R139, R50 ;  /* 0x000000328b037221 */ /* 0x000fe20000010000 */
[----:B------:R-:W-:Y:S01]  /*5a40*/  FADD.FTZ R52, R20, R5 ;  /* 0x0000000514347221 */ /* 0x000fe20000010000 */
[----:B------:R-:W3:Y:S01]  /*5a50*/  MUFU.EX2 R46, R46 ;  /* 0x0000002e002e7308 */ /* 0x000ee20000000800 */
[----:B------:R-:W-:Y:S01]  /*5a60*/  F2FP.BF16.F32.PACK_AB R145, R26, R145 ;  /* 0x000000911a91723e */ /* 0x000fe200000010ff */
[----:B------:R-:W-:Y:S01]  /*5a70*/  FADD.FTZ R50, R40, R3 ;  /* 0x0000000328327221 */ /* 0x000fe20000010000 */
[----:B------:R-:W-:Y:S01]  /*5a80*/  FADD.FTZ R5, R53, R52 ;  /* 0x0000003435057221 */ /* 0x000fe20000010000 */
[----:B------:R-:W-:Y:S01]  /*5a90*/  F2FP.BF16.F32.PACK_AB R147, R30, R147 ;  /* 0x000000931e93723e */ /* 0x000fe200000010ff */
[----:B------:R-:W-:Y:S01]  /*5aa0*/  FMUL.FTZ R90, R90, R38 ;  /* 0x000000265a5a7220 */ /* 0x000fe20000410000 */
[----:B------:R-:W-:Y:S01]  /*5ab0*/  FADD.FTZ R3, R133, R50 ;  /* 0x0000003285037221 */ /* 0x000fe20000010000 */
[----:B--2---:R-:W-:Y:S01]  /*5ac0*/  FADD.FTZ R50, R24, R5 ;  /* 0x0000000518327221 */ /* 0x004fe20000010000 */
[----:B------:R-:W2:Y:S01]  /*5ad0*/  MUFU.EX2 R28, R84 ;  /* 0x00000054001c7308 */ /* 0x000ea20000000800 */
[C---:B0-----:R-:W-:Y:S01]  /*5ae0*/  F2FP.BF16.F32.PACK_AB R120, R57.reuse, R24 ;  /* 0x000000183978723e */ /* 0x041fe200000010ff */
[----:B------:R-:W-:Y:S01]  /*5af0*/  FADD.FTZ R10, R42, R3 ;  /* 0x000000032a0a7221 */ /* 0x000fe20000010000 */
[----:B------:R-:W-:Y:S01]  /*5b00*/  FADD.FTZ R5, R57, R50 ;  /* 0x0000003239057221 */ /* 0x000fe20000010000 */
[----:B------:R-:W-:Y:S01]  /*5b10*/  F2FP.BF16.F32.PACK_AB R141, R32, R141 ;  /* 0x0000008d208d723e */ /* 0x000fe200000010ff */
[-C--:B------:R-:W-:Y:S01]  /*5b20*/  FMUL.FTZ R91, R91, R38.reuse ;  /* 0x000000265b5b7220 */ /* 0x080fe20000410000 */
[----:B------:R-:W-:Y:S01]  /*5b30*/  FADD.FTZ R3, R135, R10 ;  /* 0x0000000a87037221 */ /* 0x000fe20000010000 */
[----:B------:R-:W-:Y:S01]  /*5b40*/  F2FP.BF16.F32.PACK_AB R143, R34, R143 ;  /* 0x0000008f228f723e */ /* 0x000fe200000010ff */
[----:B------:R-:W0:Y:S01]  /*5b50*/  MUFU.EX2 R129, R129 ;  /* 0x0000008100817308 */ /* 0x000e220000000800 */
[----:B------:R-:W-:Y:S01]  /*5b60*/  F2FP.BF16.F32.PACK_AB R137, R36, R137 ;  /* 0x000000892489723e */ /* 0x000fe200000010ff */
[----:B---3--:R-:W-:Y:S01]  /*5b70*/  FADD.FTZ R10, R46, R3 ;  /* 0x000000032e0a7221 */ /* 0x008fe20000010000 */
[----:B------:R-:W-:Y:S01]  /*5b80*/  F2FP.BF16.F32.PACK_AB R139, R40, R139 ;  /* 0x0000008b288b723e */ /* 0x000fe200000010ff */
[-C--:B------:R-:W-:Y:S01]  /*5b90*/  FMUL.FTZ R94, R94, R38.reuse ;  /* 0x000000265e5e7220 */ /* 0x080fe20000410000 */
[----:B------:R-:W-:Y:S01]  /*5ba0*/  F2FP.BF16.F32.PACK_AB R133, R42, R133 ;  /* 0x000000852a85723e */ /* 0x000fe200000010ff */
[-C--:B------:R-:W-:Y:S01]  /*5bb0*/  FMUL.FTZ R95, R95, R38.reuse ;  /* 0x000000265f5f7220 */ /* 0x080fe20000410000 */
[----:B------:R-:W-:Y:S01]  /*5bc0*/  F2FP.BF16.F32.PACK_AB R135, R46, R135 ;  /* 0x000000872e87723e */ /* 0x000fe200000010ff */
        /* <DEDUP_REMOVED lines=13> */
[-C--:B------:R-:W-:Y:S01]  /*5ca0*/  FMUL.FTZ R115, R115, R38.reuse ;  /* 0x0000002673737220 */ /* 0x080fe20000410000 */
[-C--:B------:R-:W-:Y:S01]  /*5cb0*/  FMUL.FTZ R118, R118, R38.reuse ;  /* 0x0000002676767220 */ /* 0x080fe20000410000 */
[----:B------:R-:W-:Y:S01]  /*5cc0*/  FMUL.FTZ R119, R119, R38 ;  /* 0x0000002677777220 */ /* 0x000fe20000410000 */
[----:B------:R-:W0:Y:S01]  /*5cd0*/  MUFU.EX2 R48, R48 ;  /* 0x0000003000307308 */ /* 0x000e220000000800 */
[C---:B---3--:R-:W-:Y:S01]  /*5ce0*/  FADD.FTZ R10, R2.reuse, R5 ;  /* 0x00000005020a7221 */ /* 0x048fe20000010000 */
[----:B------:R-:W-:Y:S01]  /*5cf0*/  F2FP.BF16.F32.PACK_AB R129, R2, R129 ;  /* 0x000000810281723e */ /* 0x000fe200000010ff */
[----:B------:R-:W-:-:S05]  /*5d00*/  IMAD.MOV.U32 R4, RZ, RZ, R0 ;  /* 0x000000ffff047224 */ /* 0x000fca00078e0000 */
        /* <DEDUP_REMOVED lines=9> */
[----:B------:R-:W-:Y:S01]  /*5da0*/  F2FP.BF16.F32.PACK_AB R125, R44, R125 ;  /* 0x0000007d2c7d723e */ /* 0x000fe200000010ff */
[----:B------:R-:W-:-:S05]  /*5db0*/  IMAD.MOV.U32 R5, RZ, RZ, R6 ;  /* 0x000000ffff057224 */ /* 0x000fca00078e0006 */
        /* <DEDUP_REMOVED lines=11> */
[----:B---3--:R-:W-:Y:S01]  /*5e70*/  FADD.FTZ R10, R123, R10 ;  /* 0x0000000a7b0a7221 */ /* 0x008fe20000010000 */
[C---:B--2---:R-:W-:Y:S01]  /*5e80*/  FADD.FTZ R3, R65.reuse, R12 ;  /* 0x0000000c41037221 */ /* 0x044fe20000010000 */
[----:B------:R-:W-:Y:S02]  /*5e90*/  F2FP.BF16.F32.PACK_AB R122, R65, R28 ;  /* 0x0000001c417a723e */ /* 0x000fe400000010ff */
[C---:B0-----:R-:W-:Y:S01]  /*5ea0*/  FADD.FTZ R2, R87.reuse, R10 ;  /* 0x0000000a57027221 */ /* 0x041fe20000010000 */
[----:B------:R-:W-:Y:S01]  /*5eb0*/  F2FP.BF16.F32.PACK_AB R123, R87, R123 ;  /* 0x0000007b577b723e */ /* 0x000fe200000010ff */
[----:B-1----:R-:W-:Y:S06]  /*5ec0*/  @P2 BRA `(.L_x_1715) ;  /* 0xffffffd800ac2947 */ /* 0x002fec000383ffff */
.L_x_1706:
[----:B------:R-:W-:-:S13]  /*5ed0*/  ISETP.LE.AND P2, PT, RZ, UR24, PT ;  /* 0x00000018ff007c0c */ /* 0x000fda000bf43270 */
[----:B------:R-:W-:Y:S05]  /*5ee0*/  @!P2 BRA `(.L_x_1716) ;  /* 0x0000001c0030a947 */ /* 0x000fea0003800000 */
[----:B------:R-:W-:Y:S01]  /*5ef0*/  IMAD.MOV.U32 R5, RZ, RZ, R6 ;  /* 0x000000ffff057224 */ /* 0x000fe200078e0006 */
[----:B------:R-:W-:Y:S01]  /*5f00*/  UMOV UR23, UR40 ;  /* 0x0000002800177c82 */ /* 0x000fe20008000000 */
[----:B------:R-:W-:Y:S01]  /*5f10*/  IMAD.MOV.U32 R7, RZ, RZ, R0 ;  /* 0x000000ffff077224 */ /* 0x000fe200078e0000 */
[----:B------:R-:W-:Y:S01]  /*5f20*/  UMOV UR22, UR37 ;  /* 0x0000002500167c82 */ /* 0x000fe20008000000 */
[----:B------:R-:W-:-:S05]  /*5f30*/  ULDC UR21, c[0x0][0x988] ;  /* 0x0002620000157ab9 */ /* 0x000fca0000000800 */
.L_x_1725:
        /* <DEDUP_REMOVED lines=9> */
.L_x_1718:
[----:B------:R-:W-:Y:S01]  /*5fd0*/  ULEA UR6, UR37, UR41, 0x3 ;  /* 0x0000002925067291 */ /* 0x000fe2000f8e183f */
[----:B------:R-:W-:-:S05]  /*5fe0*/  IMAD.U32 R0, RZ, RZ, UR40 ;  /* 0x00000028ff007e24 */ /* 0x000fca000f8e00ff */
[----:B------:R-:W-:-:S04]  /*5ff0*/  SHF.L.U32 R0, R0, 0x1f, RZ ;  /* 0x0000001f00007819 */ /* 0x000fc800000006ff */
[----:B------:R0:W1:Y:S01]  /*6000*/  SYNCS.PHASECHK.TRANS64.TRYWAIT P2, [UR6+0x16830], R0 ;  /* 0x01683000ff0075a7 */ /* 0x0000620008040146 */
[----:B------:R-:W-:Y:S05]  /*6010*/  @!P0 BRA `(.L_x_1719) ;  /* 0x0000000000048947 */ /* 0x000fea0003800000 */
[----:B------:R-:W-:Y:S01]  /*6020*/  BPT.TRAP 0x1 ;  /* 0x000000040000795c */ /* 0x000fe20000300000 */
.L_x_1719:
[----:B-1----:R-:W-:Y:S05]  /*6030*/  @P2 BRA `(.L_x_1717) ;  /* 0x0000000000082947 */ /* 0x002fea0003800000 */
[----:B------:R-:W1:Y:S02]  /*6040*/  SYNCS.PHASECHK.TRANS64.TRYWAIT P2, [UR6+0x16830], R0 ;  /* 0x01683000ff0075a7 */ /* 0x000e640008040146 */
[----:B-1----:R-:W-:Y:S05]  /*6050*/  @!P2 BRA `(.L_x_1720) ;  /* 0x00000080004ca947 */ /* 0x002fea0003800000 */
.L_x_1717:
        /* <DEDUP_REMOVED lines=25> */
.L_x_1722:
[----:B------:R-:W-:Y:S01]  /*61f0*/  ULEA UR6, UR22, UR41, 0x3 ;  /* 0x0000002916067291 */ /* 0x000fe2000f8e183f */
[----:B------:R-:W-:-:S05]  /*6200*/  IMAD.U32 R0, RZ, RZ, UR23 ;  /* 0x00000017ff007e24 */ /* 0x000fca000f8e00ff */
[----:B------:R-:W-:-:S04]  /*6210*/  SHF.L.U32 R0, R0, 0x1f, RZ ;  /* 0x0000001f00007819 */ /* 0x000fc800000006ff */
[----:B------:R0:W1:Y:S01]  /*6220*/  SYNCS.PHASECHK.TRANS64.TRYWAIT P2, [UR6+0x16850], R0 ;  /* 0x01685000ff0075a7 */ /* 0x0000620008040146 */
[----:B------:R-:W-:Y:S05]  /*6230*/  @!P0 BRA `(.L_x_1723) ;  /* 0x0000000000048947 */ /* 0x000fea0003800000 */
[----:B------:R-:W-:Y:S01]  /*6240*/  BPT.TRAP 0x1 ;  /* 0x000000040000795c */ /* 0x000fe20000300000 */
.L_x_1723:
[----:B-1----:R-:W-:Y:S05]  /*6250*/  @P2 BRA `(.L_x_1721) ;  /* 0x0000000000082947 */ /* 0x002fea0003800000 */
[----:B------:R-:W1:Y:S02]  /*6260*/  SYNCS.PHASECHK.TRANS64.TRYWAIT P2, [UR6+0x16850], R0 ;  /* 0x01685000ff0075a7 */ /* 0x000e640008040146 */
[----:B-1----:R-:W-:Y:S05]  /*6270*/  @!P2 BRA `(.L_x_1724) ;  /* 0x0000007c00dca947 */ /* 0x002fea0003800000 */
.L_x_1721:
[----:B------:R-:W-:Y:S01]  /*6280*/  UIADD3 UR6, UR41, 0x400, URZ ;  /* 0x0000040029067890 */ /* 0x000fe2000fffe03f */
[----:B------:R-:W-:Y:S01]  /*6290*/  WARPGROUP.ARRIVE ;  /* 0x00000000000079c5 */ /* 0x000fe20000000000 */
[----:B------:R-:W-:Y:S01]  /*62a0*/  UMOV UR7, 0x40000040 ;  /* 0x4000004000077882 */ /* 0x000fe20000000000 */
[----:B01----:R-:W-:Y:S01]  /*62b0*/  FMNMX.FTZ R0, R24, R7, !PT ;  /* 0x0000000718007209 */ /* 0x003fe20007810000 */
[----:B------:R-:W-:Y:S01]  /*62c0*/  USHF.R.U32.HI UR6, URZ, 0x4, UR6 ;  /* 0x000000043f067899 */ /* 0x000fe20008011606 */
[----:B------:R-:W-:Y:S02]  /*62d0*/  UMOV UR23, UR40 ;  /* 0x0000002800177c82 */ /* 0x000fe40008000000 */
        /* <DEDUP_REMOVED lines=43> */
[----:B0-----:R-:W-:-:S05]  /*6590*/  FMNMX.FTZ R9, R4, R9, !PT ;  /* 0x0000000904097209 */ /* 0x001fca0007810000 */
[----:B------:R-:W0:Y:S01]  /*65a0*/  SHFL.BFLY PT, R0, R9, 0x1, 0x1f ;  /* 0x0c201f0009007f89 */ /* 0x000e2200000e0000 */
[----:B------:R-:W-:Y:S02]  /*65b0*/  WARPGROUP.DEPBAR.LE gsb0, 0x0 ;  /* 0x00008000000079c5 */ /* 0x000fe40000010000 */
[----:B------:R-:W-:Y:S01]  /*65c0*/  WARPGROUP.ARRIVE ;  /* 0x00000000000079c5 */ /* 0x000fe20000000000 */
[----:B0-----:R-:W-:-:S05]  /*65d0*/  FMNMX.FTZ R0, R9, R0, !PT ;  /* 0x0000000009007209 */ /* 0x001fca0007810000 */
[----:B------:R-:W-:Y:S01]  /*65e0*/  HGMMA.64x64x16.F32.BF16 R88, R140, gdesc[UR4].tnspB, R88, gsb0 ;  /* 0x40e000048c587df0 */ /* 0x000fe20008001858 */
[----:B------:R-:W-:Y:S01]  /*65f0*/  UIADD3 UR6, UR10, 0x180, URZ ;  /* 0x000001800a067890 */ /* 0x000fe2000fffe03f */
[C---:B------:R-:W-:Y:S01]  /*6600*/  FADD.FTZ R6, -R0.reuse, R7 ;  /* 0x0000000700067221 */ /* 0x040fe20000010100 */
[----:B------:R-:W-:Y:S01]  /*6610*/  UMOV UR7, 0x40000040 ;  /* 0x4000004000077882 */ /* 0x000fe20000000000 */
[----:B------:R-:W-:Y:S02]  /*6620*/  FMUL.FTZ R7, R0, UR21 ;  /* 0x0000001500077c20 */ /* 0x000fe40008410000 */
[----:B------:R-:W-:Y:S01]  /*6630*/  FMUL.FTZ R8, R6, UR21 ;  /* 0x0000001506087c20 */ /* 0x000fe20008410000 */
        /* <DEDUP_REMOVED lines=31> */
[----:B------:R-:W-:Y:S01]  /*6830*/  FFMA.FTZ R85, R85, UR21, -R7 ;  /* 0x0000001555557c23 */ /* 0x000fe20008010807 */
[----:B------:R-:W-:-:S02]  /*6840*/  FMNMX.FTZ R6, R42, R21, !PT ;  /* 0x000000152a067209 */ /* 0x000fc40007810000 */
[----:B------:R0:W1:Y:S02]  /*6850*/  MUFU.EX2 R4, R8 ;  /* 0x0000000800047308 */ /* 0x0000640000000800 */
[----:B------:R-:W-:-:S04]  /*6860*/  FMNMX.FTZ R21, R43, R6, !PT ;  /* 0x000000062b157209 */ /* 0x000fc80007810000 */
[----:B------:R-:W-:Y:S02]  /*6870*/  FMNMX.FTZ R6, R46, R21, !PT ;  /* 0x000000152e067209 */ /* 0x000fe40007810000 */
[----:B------:R2:W-:Y:S01]  /*6880*/  MUFU.EX2 R21, R41 ;  /* 0x0000002900157308 */ /* 0x0005e20000000800 */
[----:B0-----:R-:W-:Y:S01]  /*6890*/  FFMA.FTZ R8, R64, UR21, -R7 ;  /* 0x0000001540087c23 */ /* 0x001fe20008010807 */
[----:B------:R-:W-:-:S04]  /*68a0*/  FMNMX.FTZ R25, R47, R6, !PT ;  /* 0x000000062f197209 */ /* 0x000fc80007810000 */
[----:B------:R-:W-:Y:S02]  /*68b0*/  FMNMX.FTZ R6, R50, R25, !PT ;  /* 0x0000001932067209 */ /* 0x000fe40007810000 */
[----:B------:R-:W0:Y:S01]  /*68c0*/  MUFU.EX2 R148, R148 ;  /* 0x0000009400947308 */ /* 0x000e220000000800 */
[----:B--2---:R-:W-:Y:S01]  /*68d0*/  FFMA.FTZ R41, R65, UR21, -R7 ;  /* 0x0000001541297c23 */ /* 0x004fe20008010807 */
[----:B------:R-:W-:Y:S01]  /*68e0*/  FMNMX.FTZ R25, R51, R6, !PT ;  /* 0x0000000633197209 */ /* 0x000fe20007810000 */
[----:B-1----:R-:W-:-:S03]  /*68f0*/  FFMA.FTZ R3, R4, R3, R9 ;  /* 0x0000000304037223 */ /* 0x002fc60000010009 */
[----:B------:R-:W-:Y:S02]  /*6900*/  FMNMX.FTZ R6, R54, R25, !PT ;  /* 0x0000001936067209 */ /* 0x000fe40007810000 */
[----:B------:R-:W1:Y:S02]  /*6910*/  MUFU.EX2 R150, R150 ;  /* 0x0000009600967308 */ /* 0x000e640000000800 */
[----:B------:R-:W-:-:S04]  /*6920*/  FMNMX.FTZ R25, R55, R6, !PT ;  /* 0x0000000637197209 */ /* 0x000fc80007810000 */
[----:B------:R-:W-:Y:S02]  /*6930*/  FMNMX.FTZ R6, R58, R25, !PT ;  /* 0x000000193a067209 */ /* 0x000fe40007810000 */
[----:B------:R-:W2:Y:S01]  /*6940*/  MUFU.EX2 R13, R13 ;  /* 0x0000000d000d7308 */ /* 0x000ea20000000800 */
[C---:B0-----:R-:W-:Y:S01]  /*6950*/  FADD.FTZ R3, R148.reuse, R3 ;  /* 0x0000000394037221 */ /* 0x041fe20000010000 */
[----:B------:R-:W-:Y:S02]  /*6960*/  FMNMX.FTZ R25, R59, R6, !PT ;  /* 0x000000063b197209 */ /* 0x000fe40007810000 */
[----:B------:R-:W-:Y:S01]  /*6970*/  F2FP.BF16.F32.PACK_AB R148, R148, R9 ;  /* 0x000000099494723e */ /* 0x000fe200000010ff */
[----:B------:R-:W-:Y:S02]  /*6980*/  WARPGROUP.DEPBAR.LE gsb0, 0x0 ;  /* 0x00008000000079c5 */ /* 0x000fe40000010000 */
[----:B------:R-:W-:Y:S01]  /*6990*/  WARPGROUP.ARRIVE ;  /* 0x00000000000079c5 */ /* 0x000fe20000000000 */
[----:B------:R-:W-:Y:S01]  /*69a0*/  FMNMX.FTZ R6, R62, R25, !PT ;  /* 0x000000193e067209 */ /* 0x000fe20007810000 */
[--C-:B------:R-:W-:Y:S01]  /*69b0*/  FFMA.FTZ R142, R44, UR21, -R7.reuse ;  /* 0x000000152c8e7c23 */ /* 0x100fe20008010807 */
[----:B------:R0:W-:Y:S03]  /*69c0*/  MUFU.EX2 R25, R49 ;  /* 0x0000003100197308 */ /* 0x0001e60000000800 */
[----:B------:R-:W3:Y:S01]  /*69d0*/  S2R R44, SR_TID.X ;  /* 0x00000000002c7919 */ /* 0x000ee20000002100 */
[----:B------:R-:W-:Y:S01]  /*69e0*/  FMNMX.FTZ R33, R63, R6, !PT ;  /* 0x000000063f217209 */ /* 0x000fe20007810000 */
[----:B------:R-:W-:Y:S01]  /*69f0*/  HGMMA.64x64x16.F32.BF16 R88, R136, gdesc[UR4].tnspB, R88, gsb0 ;  /* 0x40e0000488587df0 */ /* 0x000fe20008001858 */
[----:B------:R-:W-:Y:S01]  /*6a00*/  UIADD3 UR6, UR10, 0x200, URZ ;  /* 0x000002000a067890 */ /* 0x000fe2000fffe03f */
[--C-:B------:R-:W-:Y:S01]  /*6a10*/  FFMA.FTZ R140, R40, UR21, -R7.reuse ;  /* 0x00000015288c7c23 */ /* 0x100fe20008010807 */
[----:B------:R-:W-:Y:S01]  /*6a20*/  UMOV UR7, 0x40000040 ;  /* 0x4000004000077882 */ /* 0x000fe20000000000 */
[----:B------:R-:W-:Y:S01]  /*6a30*/  FMNMX.FTZ R6, R66, R33, !PT ;  /* 0x0000002142067209 */ /* 0x000fe20007810000 */
[----:B------:R-:W-:Y:S01]  /*6a40*/  MUFU.EX2 R144, R144 ;  /* 0x0000009000907308 */ /* 0x000fe20000000800 */
[----:B0-----:R-:W-:-:S02]  /*6a50*/  FFMA.FTZ R49, R69, UR21, -R7 ;  /* 0x0000001545317c23 */ /* 0x001fc40008010807 */
[----:B------:R-:W-:-:S04]  /*6a60*/  FMNMX.FTZ R33, R67, R6, !PT ;  /* 0x0000000643217209 */ /* 0x000fc80007810000 */
[----:B------:R-:W-:Y:S01]  /*6a70*/  FMNMX.FTZ R6, R70, R33, !PT ;  /* 0x0000002146067209 */ /* 0x000fe20007810000 */
[----:B------:R-:W-:Y:S03]  /*6a80*/  MUFU.EX2 R146, R146 ;  /* 0x0000009200927308 */ /* 0x000fe60000000800 */
[----:B------:R-:W-:-:S04]  /*6a90*/  FMNMX.FTZ R37, R71, R6, !PT ;  /* 0x0000000647257209 */ /* 0x000fc80007810000 */
[----:B------:R-:W-:Y:S01]  /*6aa0*/  FMNMX.FTZ R6, R74, R37, !PT ;  /* 0x000000254a067209 */ /* 0x000fe20007810000 */
[----:B------:R0:W-:Y:S03]  /*6ab0*/  MUFU.EX2 R33, R53 ;  /* 0x0000003500217308 */ /* 0x0001e60000000800 */
[----:B------:R-:W-:-:S04]  /*6ac0*/  FMNMX.FTZ R37, R75, R6, !PT ;  /* 0x000000064b257209 */ /* 0x000fc80007810000 */
[----:B------:R-:W-:Y:S01]  /*6ad0*/  FMNMX.FTZ R6, R78, R37, !PT ;  /* 0x000000254e067209 */ /* 0x000fe20007810000 */
[----:B------:R-:W-:Y:S01]  /*6ae0*/  MUFU.EX2 R140, R140 ;  /* 0x0000008c008c7308 */ /* 0x000fe20000000800 */
[----:B---3--:R-:W-:Y:S02]  /*6af0*/  ISETP.GE.U32.AND P2, PT, R44, 0x180, PT ;  /* 0x000001802c00780c */ /* 0x008fe40003f46070 */
[----:B------:R-:W-:-:S04]  /*6b00*/  FMNMX.FTZ R37, R79, R6, !PT ;  /* 0x000000064f257209 */ /* 0x000fc80007810000 */
[----:B------:R-:W-:Y:S01]  /*6b10*/  FMNMX.FTZ R6, R82, R37, !PT ;  /* 0x0000002552067209 */ /* 0x000fe20007810000 */
[----:B------:R-:W-:Y:S03]  /*6b20*/  MUFU.EX2 R142, R142 ;  /* 0x0000008e008e7308 */ /* 0x000fe60000000800 */
[----:B------:R-:W-:-:S04]  /*6b30*/  FMNMX.FTZ R37, R83, R6, !PT ;  /* 0x0000000653257209 */ /* 0x000fc80007810000 */
[----:B------:R-:W-:Y:S01]  /*6b40*/  FMNMX.FTZ R6, R86, R37, !PT ;  /* 0x0000002556067209 */ /* 0x000fe20007810000 */
[----:B------:R-:W-:Y:S03]  /*6b50*/  MUFU.EX2 R29, R29 ;  /* 0x0000001d001d7308 */ /* 0x000fe60000000800 */
[----:B------:R-:W-:-:S05]  /*6b60*/  FMNMX.FTZ R6, R87, R6, !PT ;  /* 0x0000000657067209 */ /* 0x000fca0007810000 */
[----:B0-----:R-:W0:Y:S01]  /*6b70*/  SHFL.BFLY PT, R53, R6, 0x2, 0x1f ;  /* 0x0c401f0006357f89 */ /* 0x001e2200000e0000 */
[----:B------:R3:W-:Y:S08]  /*6b80*/  MUFU.EX2 R37, R61 ;  /* 0x0000003d00257308 */ /* 0x0007f00000000800 */
[----:B------:R-:W-:Y:S01]  /*6b90*/  MUFU.EX2 R45, R45 ;  /* 0x0000002d002d7308 */ /* 0x000fe20000000800 */
[----:B---3--:R-:W-:-:S07]  /*6ba0*/  FFMA.FTZ R61, R81, UR21, -R7 ;  /* 0x00000015513d7c23 */ /* 0x008fce0008010807 */
[----:B------:R-:W-:Y:S01]  /*6bb0*/  MUFU.EX2 R8, R8 ;  /* 0x0000000800087308 */ /* 0x000fe20000000800 */
[----:B0-----:R-:W-:Y:S01]  /*6bc0*/  FMNMX.FTZ R24, R6, R53, !PT ;  /* 0x0000003506187209 */ /* 0x001fe20007810000 */
[----:B------:R-:W-:Y:S02]  /*6bd0*/  WARPGROUP.DEPBAR.LE gsb0, 0x0 ;  /* 0x00008000000079c5 */ /* 0x000fe40000010000 */
[----:B------:R-:W-:Y:S01]  /*6be0*/  WARPGROUP.ARRIVE ;  /* 0x00000000000079c5 */ /* 0x000fe20000000000 */
[--C-:B------:R-:W-:Y:S01]  /*6bf0*/  FFMA.FTZ R136, R48, UR21, -R7.reuse ;  /* 0x0000001530887c23 */ /* 0x100fe20008010807 */
[----:B------:R-:W0:Y:S01]  /*6c00*/  SHFL.BFLY PT, R65, R24, 0x1, 0x1f ;  /* 0x0c201f0018417f89 */ /* 0x000e2200000e0000 */
[--C-:B------:R-:W-:Y:S01]  /*6c10*/  FFMA.FTZ R138, R52, UR21, -R7.reuse ;  /* 0x00000015348a7c23 */ /* 0x100fe20008010807 */
[----:B------:R-:W-:Y:S01]  /*6c20*/  FFMA.FTZ R53, R73, UR21, -R7 ;  /* 0x0000001549357c23 */ /* 0x000fe20008010807 */
[----:B-1----:R-:W-:Y:S01]  /*6c30*/  FADD.FTZ R48, R150, R3 ;  /* 0x0000000396307221 */ /* 0x002fe20000010000 */
[----:B------:R-:W-:Y:S01]  /*6c40*/  HGMMA.64x64x16.F32.BF16 R88, R132, gdesc[UR4].tnspB, R88, gsb0 ;  /* 0x40e0000484587df0 */ /* 0x000fe20008001858 */
[----:B------:R-:W-:Y:S01]  /*6c50*/  UIADD3 UR6, UR10, 0x280, URZ ;  /* 0x000002800a067890 */ /* 0x000fe2000fffe03f */
[----:B------:R-:W-:Y:S01]  /*6c60*/  MUFU.EX2 R136, R136 ;  /* 0x0000008800887308 */ /* 0x000fe20000000800 */
[----:B------:R-:W-:Y:S01]  /*6c70*/  UMOV UR7, 0x40000040 ;  /* 0x4000004000077882 */ /* 0x000fe20000000000 */
[----:B--2---:R-:W-:-:S06]  /*6c80*/  F2FP.BF16.F32.PACK_AB R150, R13, R150 ;  /* 0x000000960d96723e */ /* 0x004fcc00000010ff */
[----:B------:R-:W-:Y:S08]  /*6c90*/  MUFU.EX2 R138, R138 ;  /* 0x0000008a008a7308 */ /* 0x000ff00000000800 */
[----:B------:R-:W-:Y:S01]  /*6ca0*/  MUFU.EX2 R41, R41 ;  /* 0x0000002900297308 */ /* 0x000fe20000000800 */
[----:B0-----:R-:W-:-:S05]  /*6cb0*/  FMNMX.FTZ R6, R24, R65, !PT ;  /* 0x0000004118067209 */ /* 0x001fca0007810000 */
[----:B------:R-:W-:Y:S02]  /*6cc0*/  FMUL.FTZ R28, R6, UR21 ;  /* 0x00000015061c7c20 */ /* 0x000fe40008410000 */
[----:B------:R-:W-:Y:S02]  /*6cd0*/  MUFU.EX2 R10, R10 ;  /* 0x0000000a000a7308 */ /* 0x000fe40000000800 */
[--C-:B------:R-:W-:Y:S01]  /*6ce0*/  FFMA.FTZ R151, R30, UR21, -R28.reuse ;  /* 0x000000151e977c23 */ /* 0x100fe2000801081c */
[--C-:B------:R-:W-:Y:S01]  /*6cf0*/  FFMA.FTZ R30, R31, UR21, -R28.reuse ;  /* 0x000000151f1e7c23 */ /* 0x100fe2000801081c */
[----:B------:R-:W-:Y:S02]  /*6d00*/  IMAD.U32 R31, RZ, RZ, UR37 ;  /* 0x00000025ff1f7e24 */ /* 0x000fe4000f8e00ff */
[--C-:B------:R-:W-:Y:S01]  /*6d10*/  FFMA.FTZ R26, R26, UR21, -R28.reuse ;  /* 0x000000151a1a7c23 */ /* 0x100fe2000801081c */
[--C-:B------:R-:W-:Y:S01]  /*6d20*/  FFMA.FTZ R149, R27, UR21, -R28.reuse ;  /* 0x000000151b957c23 */ /* 0x100fe2000801081c */
[----:B------:R-:W-:Y:S01]  /*6d30*/  VIADD R27, R23, 0x9 ;  /* 0x00000009171b7836 */ /* 0x000fe20000000000 */
[----:B------:R-:W-:Y:S01]  /*6d40*/  MUFU.EX2 R151, R151 ;  /* 0x0000009700977308 */ /* 0x000fe20000000800 */
[----:B------:R-:W-:Y:S01]  /*6d50*/  @!P1 LEA R31, R31, UR41, 0x3 ;  /* 0x000000291f1f9c11 */ /* 0x000fe2000f8e18ff */
[--C-:B------:R-:W-:Y:S01]  /*6d60*/  FFMA.FTZ R145, R34, UR21, -R28.reuse ;  /* 0x0000001522917c23 */ /* 0x100fe2000801081c */
[--C-:B------:R-:W-:Y:S01]  /*6d70*/  FFMA.FTZ R32, R35, UR21, -R28.reuse ;  /* 0x0000001523207c23 */ /* 0x100fe2000801081c */
[----:B------:R-:W-:Y:S01]  /*6d80*/  SEL R27, R27, 0x9, !P2 ;  /* 0x000000091b1b7807 */ /* 0x000fe20005000000 */
[----:B------:R-:W-:Y:S01]  /*6d90*/  FFMA.FTZ R147, R38, UR21, -R28 ;  /* 0x0000001526937c23 */ /* 0x000fe2000801081c */
[----:B------:R-:W-:-:S02]  /*6da0*/  @!P1 VIADD R31, R31, 0x16840 ;  /* 0x000168401f1f9836 */ /* 0x000fc40000000000 */
[--C-:B------:R-:W-:Y:S01]  /*6db0*/  FFMA.FTZ R143, R46, UR21, -R28.reuse ;  /* 0x000000152e8f7c23 */ /* 0x100fe2000801081c */
[----:B------:R-:W-:Y:S01]  /*6dc0*/  MUFU.EX2 R26, R26 ;  /* 0x0000001a001a7308 */ /* 0x000fe20000000800 */
[--C-:B------:R-:W-:Y:S01]  /*6dd0*/  FFMA.FTZ R34, R39, UR21, -R28.reuse ;  /* 0x0000001527227c23 */ /* 0x100fe2000801081c */
        /* <DEDUP_REMOVED lines=16> */
[----:B------:R-:W-:Y:S01]  /*6ee0*/  FFMA.FTZ R86, R86, UR21, -R28 ;  /* 0x0000001556567c23 */ /* 0x000fe2000801081c */
[----:B------:R-:W-:-:S05]  /*6ef0*/  ISETP.LT.AND P2, PT, RZ, UR24, PT ;  /* 0x00000018ff007c0c */ /* 0x000fca000bf41270 */
[----:B------:R-:W-:Y:S08]  /*6f00*/  MUFU.EX2 R145, R145 ;  /* 0x0000009100917308 */ /* 0x000ff00000000800 */
[----:B------:R-:W-:Y:S01]  /*6f10*/  MUFU.EX2 R32, R32 ;  /* 0x0000002000207308 */ /* 0x000fe20000000800 */
[----:B------:R-:W-:Y:S02]  /*6f20*/  WARPGROUP.DEPBAR.LE gsb0, 0x0 ;  /* 0x00008000000079c5 */ /* 0x000fe40000010000 */
[----:B------:R-:W-:Y:S01]  /*6f30*/  WARPGROUP.ARRIVE ;  /* 0x00000000000079c5 */ /* 0x000fe20000000000 */
[--C-:B------:R-:W-:Y:S01]  /*6f40*/  FFMA.FTZ R132, R56, UR21, -R7.reuse ;  /* 0x0000001538847c23 */ /* 0x100fe20008010807 */
[----:B------:R-:W-:Y:S01]  /*6f50*/  FFMA.FTZ R134, R60, UR21, -R7 ;  /* 0x000000153c867c23 */ /* 0x000fe20008010807 */
[----:B------:R-:W-:-:S02]  /*6f60*/  FADD.FTZ R7, -R6, R5 ;  /* 0x0000000506077221 */ /* 0x000fc40000010100 */
[----:B------:R-:W-:Y:S01]  /*6f70*/  MUFU.EX2 R147, R147 ;  /* 0x0000009300937308 */ /* 0x000fe20000000800 */
[--C-:B------:R-:W-:Y:S01]  /*6f80*/  FFMA.FTZ R133, R58, UR21, -R28.reuse ;  /* 0x000000153a857c23 */ /* 0x100fe2000801081c */
[----:B------:R-:W-:Y:S01]  /*6f90*/  HGMMA.64x64x16.F32.BF16 R88, R128, gdesc[UR4].tnspB, R88, gsb0 ;  /* 0x40e0000480587df0 */ /* 0x000fe20008001858 */
[----:B------:R-:W-:Y:S01]  /*6fa0*/  UIADD3 UR6, UR10, 0x300, URZ ;  /* 0x000003000a067890 */ /* 0x000fe2000fffe03f */
[----:B------:R-:W-:Y:S01]  /*6fb0*/  FMUL.FTZ R7, R7, UR21 ;  /* 0x0000001507077c20 */ /* 0x000fe20008410000 */
[----:B------:R-:W-:Y:S01]  /*6fc0*/  UMOV UR7, 0x40000040 ;  /* 0x4000004000077882 */ /* 0x000fe20000000000 */
[----:B------:R-:W-:Y:S02]  /*6fd0*/  FFMA.FTZ R135, R62, UR21, -R28 ;  /* 0x000000153e877c23 */ /* 0x000fe4000801081c */
[----:B------:R-:W-:Y:S08]  /*6fe0*/  MUFU.EX2 R34, R34 ;  /* 0x0000002200227308 */ /* 0x000ff00000000800 */
[----:B------:R-:W0:Y:S08]  /*6ff0*/  MUFU.EX2 R7, R7 ;  /* 0x0000000700077308 */ /* 0x000e300000000800 */
[----:B------:R-:W1:Y:S08]  /*7000*/  MUFU.EX2 R141, R141 ;  /* 0x0000008d008d7308 */ /* 0x000e700000000800 */
[----:B------:R-:W2:Y:S01]  /*7010*/  MUFU.EX2 R36, R36 ;  /* 0x0000002400247308 */ /* 0x000ea20000000800 */
[----:B0-----:R-:W-:-:S04]  /*7020*/  FFMA.FTZ R2, R7, R2, R26 ;  /* 0x0000000207027223 */ /* 0x001fc8000001001a */
[----:B------:R-:W-:Y:S01]  /*7030*/  FADD.FTZ R46, R149, R2 ;  /* 0x00000002952e7221 */ /* 0x000fe20000010000 */
[----:B------:R-:W-:Y:S01]  /*7040*/  FFMA.FTZ R2, R63, UR21, -R28 ;  /* 0x000000153f027c23 */ /* 0x000fe2000801081c */
[----:B------:R-:W-:Y:S01]  /*7050*/  F2FP.BF16.F32.PACK_AB R149, R149, R26 ;  /* 0x0000001a9595723e */ /* 0x000fe200000010ff */
[----:B------:R-:W0:Y:S01]  /*7060*/  MUFU.EX2 R143, R143 ;  /* 0x0000008f008f7308 */ /* 0x000e220000000800 */
[----:B------:R-:W-:Y:S01]  /*7070*/  FADD.FTZ R3, R151, R46 ;  /* 0x0000002e97037221 */ /* 0x000fe20000010000 */
[----:B------:R-:W-:-:S03]  /*7080*/  F2FP.BF16.F32.PACK_AB R151, R30, R151 ;  /* 0x000000971e97723e */ /* 0x000fc600000010ff */
[----:B------:R-:W-:-:S03]  /*7090*/  FADD.FTZ R46, R30, R3 ;  /* 0x000000031e2e7221 */ /* 0x000fc60000010000 */
[----:B------:R-:W3:Y:S01]  /*70a0*/  MUFU.EX2 R38, R38 ;  /* 0x0000002600267308 */ /* 0x000ee20000000800 */
[----:B------:R-:W-:Y:S01]  /*70b0*/  FADD.FTZ R3, R145, R46 ;  /* 0x0000002e91037221 */ /* 0x000fe20000010000 */
[----:B------:R-:W-:Y:S01]  /*70c0*/  FFMA.FTZ R46, R67, UR21, -R28 ;  /* 0x00000015432e7c23 */ /* 0x000fe2000801081c */
[C---:B------:R-:W-:Y:S02]  /*70d0*/  F2FP.BF16.F32.PACK_AB R145, R32.reuse, R145 ;  /* 0x000000912091723e */ /* 0x040fe400000010ff */
[----:B------:R-:W-:-:S03]  /*70e0*/  FADD.FTZ R50, R32, R3 ;  /* 0x0000000320327221 */ /* 0x000fc60000010000 */
[----:B------:R-:W4:Y:S01]  /*70f0*/  MUFU.EX2 R137, R137 ;  /* 0x0000008900897308 */ /* 0x000f220000000800 */
[----:B------:R-:W-:Y:S01]  /*7100*/  FADD.FTZ R3, R147, R50 ;  /* 0x0000003293037221 */ /* 0x000fe20000010000 */
[----:B------:R-:W-:-:S03]  /*7110*/  F2FP.BF16.F32.PACK_AB R147, R34, R147 ;  /* 0x000000932293723e */ /* 0x000fc600000010ff */
[----:B------:R-:W-:-:S03]  /*7120*/  FADD.FTZ R50, R34, R3 ;  /* 0x0000000322327221 */ /* 0x000fc60000010000 */
[----:B------:R-:W5:Y:S01]  /*7130*/  MUFU.EX2 R40, R40 ;  /* 0x0000002800287308 */ /* 0x000f620000000800 */
[----:B-1----:R-:W-:Y:S01]  /*7140*/  FADD.FTZ R3, R141, R50 ;  /* 0x000000328d037221 */ /* 0x002fe20000010000 */
[----:B--2---:R-:W-:-:S03]  /*7150*/  F2FP.BF16.F32.PACK_AB R141, R36, R141 ;  /* 0x0000008d248d723e */ /* 0x004fc600000010ff */
[----:B------:R-:W-:-:S03]  /*7160*/  FADD.FTZ R50, R36, R3 ;  /* 0x0000000324327221 */ /* 0x000fc60000010000 */
[----:B------:R-:W1:Y:S01]  /*7170*/  MUFU.EX2 R139, R139 ;  /* 0x0000008b008b7308 */ /* 0x000e620000000800 */
[----:B0-----:R-:W-:Y:S01]  /*7180*/  FADD.FTZ R3, R143, R50 ;  /* 0x000000328f037221 */ /* 0x001fe20000010000 */
[----:B---3--:R-:W-:-:S03]  /*7190*/  F2FP.BF16.F32.PACK_AB R143, R38, R143 ;  /* 0x0000008f268f723e */ /* 0x008fc600000010ff */
[----:B------:R-:W-:Y:S01]  /*71a0*/  FADD.FTZ R50, R38, R3 ;  /* 0x0000000326327221 */ /* 0x000fe20000010000 */
[----:B------:R-:W-:Y:S02]  /*71b0*/  WARPGROUP.DEPBAR.LE gsb0, 0x0 ;  /* 0x00008000000079c5 */ /* 0x000fe40000010000 */
[----:B------:R-:W-:Y:S01]  /*71c0*/  WARPGROUP.ARRIVE ;  /* 0x00000000000079c5 */ /* 0x000fe20000000000 */
[----:B------:R-:W0:Y:S01]  /*71d0*/  MUFU.EX2 R42, R42 ;  /* 0x0000002a002a7308 */ /* 0x000e220000000800 */
[----:B----4-:R-:W-:Y:S01]  /*71e0*/  FADD.FTZ R3, R137, R50 ;  /* 0x0000003289037221 */ /* 0x010fe20000010000 */
[--C-:B------:R-:W-:Y:S01]  /*71f0*/  FFMA.FTZ R129, R66, UR21, -R28.reuse ;  /* 0x0000001542817c23 */ /* 0x100fe2000801081c */
[----:B------:R-:W-:Y:S01]  /*7200*/  FFMA.FTZ R131, R70, UR21, -R28 ;  /* 0x0000001546837c23 */ /* 0x000fe2000801081c */
[----:B------:R-:W-:Y:S01]  /*7210*/  F2FP.BF16.F32.PACK_AB R128, R41, R8 ;  /* 0x000000082980723e */ /* 0x000fe200000010ff */
[----:B------:R-:W-:Y:S01]  /*7220*/  HGMMA.64x64x16.F32.BF16 R88, R124, gdesc[UR4].tnspB, R88, gsb0 ;  /* 0x40e000047c587df0 */ /* 0x000fe20008001858 */
[----:B------:R-:W-:Y:S01]  /*7230*/  UIADD3 UR6, UR10, 0x380, URZ ;  /* 0x000003800a067890 */ /* 0x000fe2000fffe03f */
[C---:B-----5:R-:W-:Y:S01]  /*7240*/  FADD.FTZ R50, R40.reuse, R3 ;  /* 0x0000000328327221 */ /* 0x060fe20000010000 */
[----:B------:R-:W-:Y:S01]  /*7250*/  UMOV UR7, 0x40000040 ;  /* 0x4000004000077882 */ /* 0x000fe20000000000 */
[----:B------:R-:W-:Y:S01]  /*7260*/  MUFU.EX2 R132, R132 ;  /* 0x0000008400847308 */ /* 0x000fe20000000800 */
[----:B------:R-:W-:Y:S01]  /*7270*/  F2FP.BF16.F32.PACK_AB R137, R40, R137 ;  /* 0x000000892889723e */ /* 0x000fe200000010ff */
[----:B-1----:R-:W-:-:S06]  /*7280*/  FADD.FTZ R3, R139, R50 ;  /* 0x000000328b037221 */ /* 0x002fcc0000010000 */
[----:B------:R-:W1:Y:S01]  /*7290*/  MUFU.EX2 R133, R133 ;  /* 0x0000008500857308 */ /* 0x000e620000000800 */
[C---:B0-----:R-:W-:Y:S01]  /*72a0*/  FADD.FTZ R30, R42.reuse, R3 ;  /* 0x000000032a1e7221 */ /* 0x041fe20000010000 */
[----:B------:R-:W-:-:S06]  /*72b0*/  F2FP.BF16.F32.PACK_AB R139, R42, R139 ;  /* 0x0000008b2a8b723e */ /* 0x000fcc00000010ff */
[----:B------:R-:W0:Y:S08]  /*72c0*/  MUFU.EX2 R44, R44 ;  /* 0x0000002c002c7308 */ /* 0x000e300000000800 */
[----:B------:R-:W-:Y:S01]  /*72d0*/  MUFU.EX2 R134, R134 ;  /* 0x0000008600867308 */ /* 0x000fe20000000800 */
[----:B-1----:R-:W-:-:S07]  /*72e0*/  FADD.FTZ R3, R133, R30 ;  /* 0x0000001e85037221 */ /* 0x002fce0000010000 */
[----:B------:R-:W1:Y:S01]  /*72f0*/  MUFU.EX2 R135, R135 ;  /* 0x0000008700877308 */ /* 0x000e620000000800 */
[C---:B0-----:R-:W-:Y:S01]  /*7300*/  FADD.FTZ R30, R44.reuse, R3 ;  /* 0x000000032c1e7221 */ /* 0x041fe20000010000 */
[----:B------:R-:W-:-:S06]  /*7310*/  F2FP.BF16.F32.PACK_AB R133, R44, R133 ;  /* 0x000000852c85723e */ /* 0x000fcc00000010ff */
[----:B------:R-:W0:Y:S08]  /*7320*/  MUFU.EX2 R2, R2 ;  /* 0x0000000200027308 */ /* 0x000e300000000800 */
        /* <DEDUP_REMOVED lines=9> */
[----:B------:R-:W-:Y:S02]  /*73c0*/  WARPGROUP.DEPBAR.LE gsb0, 0x0 ;  /* 0x00008000000079c5 */ /* 0x000fe40000010000 */
[----:B------:R-:W-:Y:S01]  /*73d0*/  WARPGROUP.ARRIVE ;  /* 0x00000000000079c5 */ /* 0x000fe20000000000 */
[----:B------:R-:W-:Y:S01]  /*73e0*/  FFMA.FTZ R125, R74, UR21, -R28 ;  /* 0x000000154a7d7c23 */ /* 0x000fe2000801081c */
[----:B------:R-:W-:Y:S02]  /*73f0*/  F2FP.BF16.F32.PACK_AB R129, R46, R129 ;  /* 0x000000812e81723e */ /* 0x000fe400000010ff */
[----:B------:R-:W-:Y:S01]  /*7400*/  MUFU.EX2 R12, R12 ;  /* 0x0000000c000c7308 */ /* 0x000fe20000000800 */
[----:B0-----:R-:W-:Y:S01]  /*7410*/  FADD.FTZ R3, R131, R30 ;  /* 0x0000001e83037221 */ /* 0x001fe20000010000 */
[----:B------:R-:W-:Y:S01]  /*7420*/  HGMMA.64x64x16.F32.BF16 R88, R120, gdesc[UR4].tnspB, R88, gsb0 ;  /* 0x40e0000478587df0 */ /* 0x000fe20008001858 */
[----:B------:R-:W-:-:S05]  /*7430*/  UIADD3 UR6, UR24, -0x1, URZ ;  /* 0xffffffff18067890 */ /* 0x000fca000fffe03f */
[----:B------:R-:W-:Y:S01]  /*7440*/  MUFU.EX2 R125, R125 ;  /* 0x0000007d007d7308 */ /* 0x000fe20000000800 */
[----:B--2---:R-:W-:Y:S01]  /*7450*/  F2FP.BF16.F32.PACK_AB R130, R49, R10 ;  /* 0x0000000a3182723e */ /* 0x004fe200000010ff */
[----:B------:R-:W-:-:S06]  /*7460*/  UMOV UR24, UR6 ;  /* 0x0000000600187c82 */ /* 0x000fcc0008000000 */
[----:B------:R-:W0:Y:S08]  /*7470*/  MUFU.EX2 R53, R53 ;  /* 0x0000003500357308 */ /* 0x000e300000000800 */
[----:B------:R-:W-:Y:S08]  /*7480*/  MUFU.EX2 R14, R14 ;  /* 0x0000000e000e7308 */ /* 0x000ff00000000800 */
[----:B------:R-:W-:Y:S01]  /*7490*/  MUFU.EX2 R78, R78 ;  /* 0x0000004e004e7308 */ /* 0x000fe20000000800 */
[----:B0-----:R-:W-:-:S07]  /*74a0*/  F2FP.BF16.F32.PACK_AB R124, R53, R12 ;  /* 0x0000000c357c723e */ /* 0x001fce00000010ff */
[----:B------:R-:W0:Y:S08]  /*74b0*/  MUFU.EX2 R57, R57 ;  /* 0x0000003900397308 */ /* 0x000e300000000800 */
[----:B------:R-:W1:Y:S08]  /*74c0*/  MUFU.EX2 R79, R79 ;  /* 0x0000004f004f7308 */ /* 0x000e700000000800 */
[----:B------:R-:W-:Y:S01]  /*74d0*/  MUFU.EX2 R20, R20 ;  /* 0x0000001400147308 */ /* 0x000fe20000000800 */
[----:B0-----:R-:W-:-:S07]  /*74e0*/  F2FP.BF16.F32.PACK_AB R126, R57, R14 ;  /* 0x0000000e397e723e */ /* 0x001fce00000010ff */
[----:B------:R-:W-:Y:S01]  /*74f0*/  MUFU.EX2 R82, R82 ;  /* 0x0000005200527308 */ /* 0x000fe20000000800 */
[----:B-1----:R-:W-:-:S07]  /*7500*/  F2FP.BF16.F32.PACK_AB R127, R79, R78 ;  /* 0x0000004e4f7f723e */ /* 0x002fce00000010ff */
        /* <DEDUP_REMOVED lines=8> */
[-C--:B------:R-:W-:Y:S01]  /*7590*/  FMUL.FTZ R95, R95, R7.reuse ;  /* 0x000000075f5f7220 */ /* 0x080fe20000410000 */
[-C--:B------:R-:W-:Y:S01]  /*75a0*/  FMUL.FTZ R98, R98, R7.reuse ;  /* 0x0000000762627220 */ /* 0x080fe20000410000 */
[-C--:B------:R-:W-:Y:S01]  /*75b0*/  FMUL.FTZ R99, R99, R7.reuse ;  /* 0x0000000763637220 */ /* 0x080fe20000410000 */
[----:B--2---:R-:W-:Y:S01]  /*75c0*/  IMAD.U32 R31, RZ, RZ, UR22 ;  /* 0x00000016ff1f7e24 */ /* 0x004fe2000f8e00ff */
        /* <DEDUP_REMOVED lines=9> */
[----:B-1----:R-:W-:-:S02]  /*7660*/  @!P1 VIADD R27, R31, 0x16860 ;  /* 0x000168601f1b9836 */ /* 0x002fc40000000000 */
[-C--:B------:R-:W-:Y:S01]  /*7670*/  FMUL.FTZ R111, R111, R7.reuse ;  /* 0x000000076f6f7220 */ /* 0x080fe20000410000 */
[-C--:B------:R-:W-:Y:S01]  /*7680*/  FMUL.FTZ R114, R114, R7.reuse ;  /* 0x0000000772727220 */ /* 0x080fe20000410000 */
[-C--:B------:R-:W-:Y:S01]  /*7690*/  FMUL.FTZ R115, R115, R7.reuse ;  /* 0x0000000773737220 */ /* 0x080fe20000410000 */
[-C--:B------:R-:W-:Y:S01]  /*76a0*/  FMUL.FTZ R118, R118, R7.reuse ;  /* 0x0000000776767220 */ /* 0x080fe20000410000 */
[----:B------:R-:W-:Y:S01]  /*76b0*/  @!P1 PRMT R31, RZ, 0x654, R27 ;  /* 0x00000654ff1f9816 */ /* 0x000fe2000000001b */
[----:B------:R-:W-:Y:S01]  /*76c0*/  FADD.FTZ R27, R13, R48 ;  /* 0x000000300d1b7221 */ /* 0x000fe20000010000 */
[----:B------:R-:W1:Y:S01]  /*76d0*/  MUFU.EX2 R5, R85 ;  /* 0x0000005500057308 */ /* 0x000e620000000800 */
[----:B------:R-:W-:Y:S01]  /*76e0*/  FMUL.FTZ R119, R119, R7 ;  /* 0x0000000777777220 */ /* 0x000fe20000410000 */
[----:B------:R2:W-:Y:S01]  /*76f0*/  @!P1 SYNCS.ARRIVE.TRANS64.RED.A1T0 RZ, [R31+URZ], RZ ;  /* 0x000000ff1fff99a7 */ /* 0x0005e2000810043f */
[----:B------:R-:W-:Y:S01]  /*7700*/  FADD.FTZ R48, R144, R27 ;  /* 0x0000001b90307221 */ /* 0x000fe20000010000 */
[----:B------:R-:W-:Y:S01]  /*7710*/  F2FP.BF16.F32.PACK_AB R144, R11, R144 ;  /* 0x000000900b90723e */ /* 0x000fe200000010ff */
[----:B------:R-:W-:Y:S01]  /*7720*/  FMUL.FTZ R88, R88, R4 ;  /* 0x0000000458587220 */ /* 0x000fe20000410000 */
[----:B0-----:R-:W-:Y:S01]  /*7730*/  F2FP.BF16.F32.PACK_AB R120, R61, R20 ;  /* 0x000000143d78723e */ /* 0x001fe200000010ff */
[----:B------:R-:W-:Y:S01]  /*7740*/  FADD.FTZ R27, R11, R48 ;  /* 0x000000300b1b7221 */ /* 0x000fe20000010000 */
[--C-:B------:R-:W-:Y:S01]  /*7750*/  FFMA.FTZ R48, R71, UR21, -R28.reuse ;  /* 0x0000001547307c23 */ /* 0x100fe2000801081c */
[----:B------:R-:W-:Y:S01]  /*7760*/  FFMA.FTZ R28, R87, UR21, -R28 ;  /* 0x00000015571c7c23 */ /* 0x000fe2000801081c */
[----:B---3--:R-:W-:Y:S01]  /*7770*/  F2FP.BF16.F32.PACK_AB R121, R83, R82 ;  /* 0x000000525379723e */ /* 0x008fe200000010ff */
[----:B------:R-:W-:Y:S01]  /*7780*/  FADD.FTZ R52, R146, R27 ;  /* 0x0000001b92347221 */ /* 0x000fe20000010000 */
[----:B------:R-:W-:Y:S01]  /*7790*/  F2FP.BF16.F32.PACK_AB R146, R15, R146 ;  /* 0x000000920f92723e */ /* 0x000fe200000010ff */
[----:B------:R-:W-:Y:S01]  /*77a0*/  MUFU.EX2 R123, R28 ;  /* 0x0000001c007b7308 */ /* 0x000fe20000000800 */
[-C--:B------:R-:W-:Y:S01]  /*77b0*/  FMUL.FTZ R89, R89, R4.reuse ;  /* 0x0000000459597220 */ /* 0x080fe20000410000 */
[----:B------:R-:W-:Y:S01]  /*77c0*/  FADD.FTZ R27, R15, R52 ;  /* 0x000000340f1b7221 */ /* 0x000fe20000010000 */
[----:B------:R-:W-:Y:S01]  /*77d0*/  FMUL.FTZ R92, R92, R4 ;  /* 0x000000045c5c7220 */ /* 0x000fe20000410000 */
[----:B-1----:R-:W-:Y:S01]  /*77e0*/  F2FP.BF16.F32.PACK_AB R122, R5, R24 ;  /* 0x00000018057a723e */ /* 0x002fe200000010ff */
[----:B------:R-:W-:Y:S01]  /*77f0*/  FMUL.FTZ R93, R93, R4 ;  /* 0x000000045d5d7220 */ /* 0x000fe20000410000 */
[----:B------:R-:W-:Y:S01]  /*7800*/  FADD.FTZ R52, R140, R27 ;  /* 0x0000001b8c347221 */ /* 0x000fe20000010000 */
[C---:B------:R-:W-:Y:S01]  /*7810*/  F2FP.BF16.F32.PACK_AB R140, R21.reuse, R140 ;  /* 0x0000008c158c723e */ /* 0x040fe200000010ff */
[----:B------:R-:W0:Y:S01]  /*7820*/  MUFU.EX2 R48, R48 ;  /* 0x0000003000307308 */ /* 0x000e220000000800 */
[-C--:B------:R-:W-:Y:S01]  /*7830*/  FMUL.FTZ R96, R96, R4.reuse ;  /* 0x0000000460607220 */ /* 0x080fe20000410000 */
        /* <DEDUP_REMOVED lines=15> */
[C---:B0-----:R-:W-:Y:S01]  /*7930*/  FADD.FTZ R30, R48.reuse, R3 ;  /* 0x00000003301e7221 */ /* 0x041fe20000010000 */
[----:B------:R-:W-:Y:S01]  /*7940*/  FADD.FTZ R9, R25, R52 ;  /* 0x0000003419097221 */ /* 0x000fe20000010000 */
[----:B------:R-:W-:Y:S01]  /*7950*/  F2FP.BF16.F32.PACK_AB R131, R48, R131 ;  /* 0x000000833083723e */ /* 0x000fe200000010ff */
[----:B------:R-:W-:Y:S01]  /*7960*/  FMUL.FTZ R116, R116, R4 ;  /* 0x0000000474747220 */ /* 0x000fe20000410000 */
[----:B------:R-:W-:Y:S01]  /*7970*/  FADD.FTZ R3, R125, R30 ;  /* 0x0000001e7d037221 */ /* 0x000fe20000010000 */
[----:B------:R-:W-:Y:S01]  /*7980*/  FADD.FTZ R26, R138, R9 ;  /* 0x000000098a1a7221 */ /* 0x000fe20000010000 */
[----:B------:R-:W-:Y:S01]  /*7990*/  F2FP.BF16.F32.PACK_AB R138, R33, R138 ;  /* 0x0000008a218a723e */ /* 0x000fe200000010ff */
[----:B------:R-:W-:Y:S01]  /*79a0*/  FMUL.FTZ R117, R117, R4 ;  /* 0x0000000475757220 */ /* 0x000fe20000410000 */
[----:B------:R-:W-:-:S02]  /*79b0*/  IMAD.MOV.U32 R7, RZ, RZ, R0 ;  /* 0x000000ffff077224 */ /* 0x000fc400078e0000 */
[----:B------:R-:W-:Y:S02]  /*79c0*/  FADD.FTZ R9, R33, R26 ;  /* 0x0000001a21097221 */ /* 0x000fe40000010000 */
[----:B------:R-:W0:Y:S02]  /*79d0*/  MUFU.EX2 R26, R75 ;  /* 0x0000004b001a7308 */ /* 0x000e240000000800 */
[----:B------:R-:W-:Y:S01]  /*79e0*/  FADD.FTZ R32, R132, R9 ;  /* 0x0000000984207221 */ /* 0x000fe20000010000 */
[----:B------:R-:W-:-:S03]  /*79f0*/  F2FP.BF16.F32.PACK_AB R132, R45, R132 ;  /* 0x000000842d84723e */ /* 0x000fc600000010ff */
[----:B------:R-:W-:-:S04]  /*7a00*/  FADD.FTZ R9, R45, R32 ;  /* 0x000000202d097221 */ /* 0x000fc80000010000 */
[----:B------:R-:W-:Y:S01]  /*7a10*/  FADD.FTZ R32, R134, R9 ;  /* 0x0000000986207221 */ /* 0x000fe20000010000 */
[----:B------:R-:W-:-:S03]  /*7a20*/  F2FP.BF16.F32.PACK_AB R134, R37, R134 ;  /* 0x000000862586723e */ /* 0x000fc600000010ff */
[----:B------:R-:W-:Y:S01]  /*7a30*/  FADD.FTZ R9, R37, R32 ;  /* 0x0000002025097221 */ /* 0x000fe20000010000 */
[----:B0-----:R-:W-:-:S03]  /*7a40*/  FADD.FTZ R3, R26, R3 ;  /* 0x000000031a037221 */ /* 0x001fc60000010000 */
        /* <DEDUP_REMOVED lines=20> */
[----:B------:R-:W-:Y:S01]  /*7b90*/  IMAD.MOV.U32 R5, RZ, RZ, R6 ;  /* 0x000000ffff057224 */ /* 0x000fe200078e0006 */
[----:B--2---:R-:W-:Y:S06]  /*7ba0*/  @P2 BRA `(.L_x_1725) ;  /* 0xffffffe000e42947 */ /* 0x004fec000383ffff */
.L_x_1716:
[----:B------:R-:W-:Y:S06]  /*7bb0*/  BAR.ARV 0x8, 0x1a0 ;  /* 0x0206800000007b1d */ /* 0x000fec0000002000 */
[----:B------:R-:W-:Y:S05]  /*7bc0*/  @!P0 BRA `(.L_x_1726) ;  /* 0x0000000000048947 */ /* 0x000fea0003800000 */
[----:B------:R-:W-:Y:S01]  /*7bd0*/  BPT.TRAP 0x1 ;  /* 0x000000040000795c */ /* 0x000fe20000300000 */
.L_x_1726:
[----:B------:R-:W-:Y:S01]  /*7be0*/  ULEA UR5, UR37, UR41, 0x3 ;  /* 0x0000002925057291 */ /* 0x000fe2000f8e183f */
[----:B------:R-:W-:-:S05]  /*7bf0*/  IMAD.U32 R4, RZ, RZ, UR40 ;  /* 0x00000028ff047e24 */ /* 0x000fca000f8e00ff */
[----:B------:R-:W-:-:S04]  /*7c00*/  SHF.L.U32 R4, R4, 0x1f, RZ ;  /* 0x0000001f04047819 */ /* 0x000fc800000006ff */
[----:B------:R0:W1:Y:S01]  /*7c10*/  SYNCS.PHASECHK.TRANS64.TRYWAIT P2, [UR5+0x16850], R4 ;  /* 0x01685004ff0075a7 */ /* 0x0000620008040145 */
[----:B------:R-:W-:Y:S05]  /*7c20*/  @!P0 BRA `(.L_x_1727) ;  /* 0x0000000000048947 */ /* 0x000fea0003800000 */
[----:B------:R-:W-:Y:S01]  /*7c30*/  BPT.TRAP 0x1 ;  /* 0x000000040000795c */ /* 0x000fe20000300000 */
.L_x_1727:
[----:B-1----:R-:W-:Y:S05]  /*7c40*/  @P2 BRA `(.L_x_1728) ;  /* 0x0000000000082947 */ /* 0x002fea0003800000 */
[----:B------:R-:W1:Y:S02]  /*7c50*/  SYNCS.PHASECHK.TRANS64.TRYWAIT P0, [UR5+0x16850], R4 ;  /* 0x01685004ff0075a7 */ /* 0x000e640008000145 */
[----:B-1----:R-:W-:Y:S05]  /*7c60*/  @!P0 BRA `(.L_x_1729) ;  /* 0x0000006400788947 */ /* 0x002fea0003800000 */
.L_x_1728:
[----:B------:R-:W-:Y:S01]  /*7c70*/  UIADD3 UR41, UR41, 0x400, URZ ;  /* 0x0000040029297890 */ /* 0x000fe2000fffe03f */
[----:B------:R-:W-:Y:S01]  /*7c80*/  WARPGROUP.ARRIVE ;  /* 0x00000000000079c5 */ /* 0x000fe20000000000 */
[----:B------:R-:W-:Y:S01]  /*7c90*/  UMOV UR7, 0x40000040 ;  /* 0x4000004000077882 */ /* 0x000fe20000000000 */
[----:B-1----:R-:W1:Y:S01]  /*7ca0*/  SHFL.BFLY PT, R5, R2, 0x2, 0x1f ;  /* 0x0c401f0002057f89 */ /* 0x002e6200000e0000 */
[----:B------:R-:W-:Y:S01]  /*7cb0*/  USHF.R.U32.HI UR41, URZ, 0x4, UR41 ;  /* 0x000000043f297899 */ /* 0x000fe20008011629 */
[----:B------:R-:W-:Y:S01]  /*7cc0*/  IMAD.MOV.U32 R21, RZ, RZ, RZ ;  /* 0x000000ffff157224 */ /* 0x000fe200078e00ff */
[----:B------:R-:W-:Y:S01]  /*7cd0*/  UIADD3 UR47, UR47, 0x1, URZ ;  /* 0x000000012f2f7890 */ /* 0x000fe2000fffe03f */
[----:B0-----:R-:W0:Y:S01]  /*7ce0*/  SHFL.BFLY PT, R4, R3, 0x2, 0x1f ;  /* 0x0c401f0003047f89 */ /* 0x001e2200000e0000 */
[----:B------:R-:W-:Y:S01]  /*7cf0*/  ULOP3.LUT UR4, UR41, 0x3fff, URZ, 0xc0, !UPT ;  /* 0x00003fff29047892 */ /* 0x000fe2000f8ec03f */
[----:B------:R-:W-:-:S03]  /*7d00*/  IMAD.U32 R12, RZ, RZ, UR21 ;  /* 0x00000015ff0c7e24 */ /* 0x000fc6000f8e00ff */
[----:B------:R-:W-:Y:S02]  /*7d10*/  ULEA UR4, UR37, UR4, 0xa ;  /* 0x0000000425047291 */ /* 0x000fe4000f8e503f */
        /* <DEDUP_REMOVED lines=9> */
[----:B0-----:R-:W-:-:S02]  /*7db0*/  FADD.FTZ R4, R4, R3 ;  /* 0x0000000304047221 */ /* 0x001fc40000010000 */
[----:B------:R-:W0:Y:S01]  /*7dc0*/  SHFL.BFLY PT, R8, R7, 0x1, 0x1f ;  /* 0x0c201f0007087f89 */ /* 0x000e2200000e0000 */
[----:B------:R-:W-:-:S03]  /*7dd0*/  IMAD.MOV.U32 R3, RZ, RZ, -0x800000 ;  /* 0xff800000ff037424 */ /* 0x000fc600078e00ff */
[----:B------:R-:W1:Y:S01]  /*7de0*/  SHFL.BFLY PT, R5, R4, 0x1, 0x1f ;  /* 0x0c201f0004057f89 */ /* 0x000e6200000e0000 */
[----:B0-----:R-:W-:Y:S01]  /*7df0*/  FADD.FTZ R11, R7, R8 ;  /* 0x00000008070b7221 */ /* 0x001fe20000010000 */
[----:B------:R-:W-:Y:S02]  /*7e00*/  IMAD.U32 R7, RZ, RZ, UR5 ;  /* 0x00000005ff077e24 */ /* 0x000fe4000f8e00ff */
[----:B-1----:R-:W-:Y:S02]  /*7e10*/  FADD.FTZ R10, R4, R5 ;  /* 0x00000005040a7221 */ /* 0x002fe40000010000 */
[----:B------:R-:W-:Y:S01]  /*7e20*/  FSETP.NE.FTZ.AND P2, PT, R11, RZ, PT ;  /* 0x000000ff0b00720b */ /* 0x000fe20003f55000 */
[----:B------:R-:W-:Y:S02]  /*7e30*/  IMAD.MOV.U32 R4, RZ, RZ, RZ ;  /* 0x000000ffff047224 */ /* 0x000fe400078e00ff */
[----:B------:R-:W-:Y:S01]  /*7e40*/  @!P1 VIADD R7, R7, 0x16860 ;  /* 0x0001686007079836 */ /* 0x000fe20000000000 */
[----:B------:R-:W-:Y:S01]  /*7e50*/  FSETP.NE.FTZ.AND P0, PT, R10, RZ, PT ;  /* 0x000000ff0a00720b */ /* 0x000fe20003f15000 */
[----:B------:R-:W-:-:S03]  /*7e60*/  IMAD.U32 R5, RZ, RZ, UR21 ;  /* 0x00000015ff057e24 */ /* 0x000fc6000f8e00ff */
[----:B------:R-:W-:-:S05]  /*7e70*/  @!P1 PRMT R7, RZ, 0x654, R7 ;  /* 0x00000654ff079816 */ /* 0x000fca0000000007 */
[----:B------:R-:W0:Y:S04]  /*7e80*/  @P2 MUFU.LG2 R9, R11 ;  /* 0x0000000b00092308 */ /* 0x000e280000000c00 */
[----:B------:R-:W-:-:S04]  /*7e90*/  @P0 FMUL.FTZ R5, R5, 0.69314718246459960938 ;  /* 0x3f31721805050820 */ /* 0x000fc80000410000 */
[----:B------:R-:W1:Y:S08]  /*7ea0*/  @P0 MUFU.LG2 R8, R10 ;  /* 0x0000000a00080308 */ /* 0x000e700000000c00 */
[----:B------:R2:W3:Y:S01]  /*7eb0*/  @P0 MUFU.RCP R21, R10 ;  /* 0x0000000a00150308 */ /* 0x0004e20000001000 */
[----:B0-----:R-:W-:-:S07]  /*7ec0*/  @P2 FMUL.FTZ R9, R9, 0.69314718246459960938 ;  /* 0x3f31721809092820 */ /* 0x001fce0000410000 */
[----:B------:R-:W0:Y:S01]  /*7ed0*/  @P2 MUFU.RCP R4, R11 ;  /* 0x0000000b00042308 */ /* 0x000e220000001000 */
[----:B--2---:R-:W-:Y:S01]  /*7ee0*/  @P2 FMUL.FTZ R10, R12, 0.69314718246459960938 ;  /* 0x3f3172180c0a2820 */ /* 0x004fe20000410000 */
[----:B------:R-:W-:Y:S02]  /*7ef0*/  WARPGROUP.DEPBAR.LE gsb0, 0x0 ;  /* 0x00008000000079c5 */ /* 0x000fe40000010000 */
[----:B------:R-:W-:Y:S01]  /*7f00*/  WARPGROUP.ARRIVE ;  /* 0x00000000000079c5 */ /* 0x000fe20000000000 */
[----:B-1----:R-:W-:Y:S01]  /*7f10*/  @P0 FMUL.FTZ R8, R8, 0.69314718246459960938 ;  /* 0x3f31721808080820 */ /* 0x002fe20000410000 */
[----:B------:R-:W-:-:S03]  /*7f20*/  @P2 FFMA.FTZ R2, R10, R6, R9 ;  /* 0x000000060a022223 */ /* 0x000fc60000010009 */
[----:B------:R-:W-:Y:S01]  /*7f30*/  @P0 FFMA.FTZ R3, R5, R0, R8 ;  /* 0x0000000005030223 */ /* 0x000fe20000010008 */
[----:B------:R-:W-:Y:S01]  /*7f40*/  HGMMA.64x64x16.F32.BF16 R88, R144, gdesc[UR4].tnspB, R88, gsb0 ;  /* 0x40e0000490587df0 */ /* 0x000fe20008001858 */
[----:B------:R-:W-:Y:S01]  /*7f50*/  UIADD3 UR6, UR4, 0x100, URZ ;  /* 0x0000010004067890 */ /* 0x000fe2000fffe03f */
[----:B------:R-:W-:Y:S01]  /*7f60*/  PLOP3.LUT P0, PT, PT, PT, PT, 0x8, 0x0 ;  /* 0x000000000000781c */ /* 0x000fe20003f0e170 */
        /* <DEDUP_REMOVED lines=50> */
[-C--:B0-----:R-:W-:Y:S01]  /*8290*/  FMUL.FTZ R51, R90, R4.reuse ;  /* 0x000000045a337220 */ /* 0x081fe20000410000 */
[-C--:B------:R-:W-:Y:S01]  /*82a0*/  FMUL.FTZ R50, R91, R4.reuse ;  /* 0x000000045b327220 */ /* 0x080fe20000410000 */
[-C--:B------:R-:W-:Y:S01]  /*82b0*/  FMUL.FTZ R14, R94, R4.reuse ;  /* 0x000000045e0e7220 */ /* 0x080fe20000410000 */
[-C--:B------:R-:W-:Y:S01]  /*82c0*/  FMUL.FTZ R46, R98, R4.reuse ;  /* 0x00000004622e7220 */ /* 0x080fe20000410000 */
[-C--:B------:R-:W-:Y:S01]  /*82d0*/  FMUL.FTZ R45, R99, R4.reuse ;  /* 0x00000004632d7220 */ /* 0x080fe20000410000 */
[-C--:B------:R-:W-:Y:S01]  /*82e0*/  FMUL.FTZ R42, R102, R4.reuse ;  /* 0x00000004662a7220 */ /* 0x080fe20000410000 */
        /* <DEDUP_REMOVED lines=10> */
.L_x_1699:
        /* <DEDUP_REMOVED lines=10> */
[----:B------:R-:W0:Y:S01]  /*8430*/  S2R R5, SR_SWINHI ;  /* 0x0000000000057919 */ /* 0x000e220000002f00 */
[----:B------:R-:W-:Y:S01]  /*8440*/  F2FP.BF16.F32.PACK_AB R7, R7, R14 ;  /* 0x0000000e0707723e */ /* 0x000fe200000010ff */
[----:B------:R-:W-:Y:S01]  /*8450*/  ULDC.64 UR8, c[0x0][0xbe0] ;  /* 0x0002f80000087ab9 */ /* 0x000fe20000000a00 */
[----:B------:R-:W-:Y:S01]  /*8460*/  F2FP.BF16.F32.PACK_AB R6, R6, R49 ;  /* 0x000000310606723e */ /* 0x000fe200000010ff */
[----:B------:R-:W-:Y:S01]  /*8470*/  UISETP.NE.U32.AND UP0, UPT, UR8, URZ, UPT ;  /* 0x0000003f0800728c */ /* 0x000fe2000bf05070 */
[----:B------:R-:W-:Y:S01]  /*8480*/  F2FP.BF16.F32.PACK_AB R40, R39, R40 ;  /* 0x000000282728723e */ /* 0x000fe200000010ff */
[----:B------:R-:W-:Y:S01]  /*8490*/  ULDC.64 UR6, c[0x0][0xbd8] ;  /* 0x0002f60000067ab9 */ /* 0x000fe20000000a00 */
[----:B------:R-:W-:Y:S01]  /*84a0*/  F2FP.BF16.F32.PACK_AB R32, R27, R32 ;  /* 0x000000201b20723e */ /* 0x000fe200000010ff */
[----:B------:R-:W-:Y:S02]  /*84b0*/  UISETP.NE.AND.EX UP0, UPT, UR9, URZ, UPT, UP0 ;  /* 0x0000003f0900728c */ /* 0x000fe4000bf05300 */
[----:B------:R-:W-:-:S02]  /*84c0*/  UISETP.NE.U32.AND UP1, UPT, UR6, URZ, UPT ;  /* 0x0000003f0600728c */ /* 0x000fc4000bf25070 */
[----:B------:R-:W-:Y:S02]  /*84d0*/  USHF.L.U32 UR10, UR46, 0x2, URZ ;  /* 0x000000022e0a7899 */ /* 0x000fe4000800063f */
[----:B------:R-:W-:Y:S02]  /*84e0*/  UISETP.NE.AND.EX UP1, UPT, UR7, URZ, UPT, UP1 ;  /* 0x0000003f0700728c */ /* 0x000fe4000bf25310 */
[----:B------:R-:W-:Y:S02]  /*84f0*/  USHF.L.U64.HI UR11, UR46, 0x2, UR45 ;  /* 0x000000022e0b7899 */ /* 0x000fe4000801022d */
[----:B------:R-:W-:Y:S02]  /*8500*/  UIADD3 UR4, UP2, UR10, UR6, URZ ;  /* 0x000000060a047290 */ /* 0x000fe4000ff5e03f */
[----:B------:R-:W-:Y:S02]  /*8510*/  @UP0 UIADD3 UR6, UP3, UR10, UR8, URZ ;  /* 0x000000080a060290 */ /* 0x000fe4000ff7e03f */
[----:B------:R-:W-:-:S02]  /*8520*/  UIADD3.X UR8, UR11, UR7, URZ, UP2, !UPT ;  /* 0x000000070b087290 */ /* 0x000fc400097fe43f */
[----:B------:R-:W-:Y:S01]  /*8530*/  @UP0 UIADD3.X UR7, UR11, UR9, URZ, UP3, !UPT ;  /* 0x000000090b070290 */ /* 0x000fe20009ffe43f */
[----:B------:R-:W-:Y:S02]  /*8540*/  MOV R12, R0 ;  /* 0x00000000000c7202 */ /* 0x000fe40000000f00 */
[----:B0-----:R-:W-:-:S03]  /*8550*/  MOV R13, R5 ;  /* 0x00000005000d7202 */ /* 0x001fc60000000f00 */
[----:B------:R-:W-:Y:S01]  /*8560*/  IMAD.WIDE R4, R154, 0x2, R12 ;  /* 0x000000029a047825 */ /* 0x000fe200078e020c */
[----:B------:R-:W-:Y:S02]  /*8570*/  BAR.SYNC.DEFER_BLOCKING 0x1, 0x180 ;  /* 0x0046000000007b1d */ /* 0x000fe40000010000 */
[C---:B------:R-:W-:Y:S02]  /*8580*/  IADD3 R11, P1, R4.reuse, 0x40, RZ ;  /* 0x00000040040b7810 */ /* 0x040fe40007f3e0ff */
[C---:B------:R-:W-:Y:S02]  /*8590*/  IADD3 R15, P0, R4.reuse, 0x60, RZ ;  /* 0x00000060040f7810 */ /* 0x040fe40007f1e0ff */
[C---:B------:R-:W-:Y:S02]  /*85a0*/  IADD3 R29, P2, R4.reuse, 0x20, RZ ;  /* 0x00000020041d7810 */ /* 0x040fe40007f5e0ff */
[----:B------:R-:W-:Y:S02]  /*85b0*/  LOP3.LUT R9, R4, 0x380, RZ, 0xc0, !PT ;  /* 0x0000038004097812 */ /* 0x000fe400078ec0ff */
[----:B------:R-:W-:-:S02]  /*85c0*/  LOP3.LUT R10, R11, 0x380, RZ, 0xc0, !PT ;  /* 0x000003800b0a7812 */ /* 0x000fc400078ec0ff */
[----:B------:R-:W-:Y:S02]  /*85d0*/  LOP3.LUT R8, R15, 0x380, RZ, 0xc0, !PT ;  /* 0x000003800f087812 */ /* 0x000fe400078ec0ff */
[----:B------:R-:W-:Y:S02]  /*85e0*/  LOP3.LUT R28, R29, 0x380, RZ, 0xc0, !PT ;  /* 0x000003801d1c7812 */ /* 0x000fe400078ec0ff */
[----:B------:R-:W-:Y:S02]  /*85f0*/  SHF.R.U64 R9, R9, 0x3, RZ ;  /* 0x0000000309097819 */ /* 0x000fe400000012ff */
[----:B------:R-:W-:Y:S02]  /*8600*/  SHF.R.U64 R10, R10, 0x3, RZ ;  /* 0x000000030a0a7819 */ /* 0x000fe400000012ff */
[----:B------:R-:W-:Y:S02]  /*8610*/  SHF.R.U64 R8, R8, 0x3, RZ ;  /* 0x0000000308087819 */ /* 0x000fe400000012ff */
[----:B------:R-:W-:-:S02]  /*8620*/  SHF.R.U64 R28, R28, 0x3, RZ ;  /* 0x000000031c1c7819 */ /* 0x000fc400000012ff */
[----:B------:R-:W-:Y:S01]  /*8630*/  LOP3.LUT R4, R9, R4, RZ, 0x3c, !PT ;  /* 0x0000000409047212 */ /* 0x000fe200078e3cff */
[--C-:B------:R-:W-:Y:S01]  /*8640*/  IMAD.X R9, RZ, RZ, R5.reuse, P0 ;  /* 0x000000ffff097224 */ /* 0x100fe200000e0605 */
[----:B------:R-:W-:Y:S01]  /*8650*/  LOP3.LUT R10, R10, R11, RZ, 0x3c, !PT ;  /* 0x0000000b0a0a7212 */ /* 0x000fe200078e3cff */
[--C-:B------:R-:W-:Y:S01]  /*8660*/  IMAD.X R11, RZ, RZ, R5.reuse, P1 ;  /* 0x000000ffff0b7224 */ /* 0x100fe200008e0605 */
[----:B------:R-:W-:Y:S01]  /*8670*/  LOP3.LUT R8, R8, R15, RZ, 0x3c, !PT ;  /* 0x0000000f08087212 */ /* 0x000fe200078e3cff */
[----:B------:R-:W-:Y:S01]  /*8680*/  IMAD.X R15, RZ, RZ, R5, P2 ;  /* 0x000000ffff0f7224 */ /* 0x000fe200010e0605 */
[----:B------:R-:W-:Y:S02]  /*8690*/  LOP3.LUT R14, R28, R29, RZ, 0x3c, !PT ;  /* 0x0000001d1c0e7212 */ /* 0x000fe400078e3cff */
[----:B------:R-:W-:Y:S02]  /*86a0*/  MOV R30, R4 ;  /* 0x00000004001e7202 */ /* 0x000fe40000000f00 */
[----:B------:R-:W-:-:S02]  /*86b0*/  F2FP.BF16.F32.PACK_AB R4, R52, R53 ;  /* 0x000000353404723e */ /* 0x000fc400000010ff */
[----:B------:R-:W-:Y:S02]  /*86c0*/  F2FP.BF16.F32.PACK_AB R5, R50, R51 ;  /* 0x000000333205723e */ /* 0x000fe400000010ff */
[----:B------:R-:W-:Y:S02]  /*86d0*/  MOV R28, R8 ;  /* 0x00000008001c7202 */ /* 0x000fe40000000f00 */
[----:B------:R-:W-:Y:S01]  /*86e0*/  MOV R29, R10 ;  /* 0x0000000a001d7202 */ /* 0x000fe20000000f00 */
[----:B------:R0:W-:Y:S01]  /*86f0*/  STSM.16.M88.4 [R30], R4 ;  /* 0x000000041e007844 */ /* 0x0001e20000000200 */
        /* <DEDUP_REMOVED lines=8> */
[----:B------:R-:W-:Y:S01]  /*8780*/  F2FP.BF16.F32.PACK_AB R43, R33, R34 ;  /* 0x00000022212b723e */ /* 0x000fe200000010ff */
[----:B0-----:R-:W-:Y:S01]  /*8790*/  IMAD.U32 R6, RZ, RZ, UR6 ;  /* 0x00000006ff067e24 */ /* 0x001fe2000f8e00ff */
[----:B------:R-:W-:Y:S01]  /*87a0*/  F2FP.BF16.F32.PACK_AB R33, R25, R26 ;  /* 0x0000001a1921723e */ /* 0x000fe200000010ff */
[----:B------:R-:W-:Y:S01]  /*87b0*/  IMAD.U32 R4, RZ, RZ, UR4 ;  /* 0x00000004ff047e24 */ /* 0x000fe2000f8e00ff */
[----:B------:R-:W-:Y:S01]  /*87c0*/  F2FP.BF16.F32.PACK_AB R34, R21, R24 ;  /* 0x000000181522723e */ /* 0x000fe200000010ff */
[----:B------:R1:W-:Y:S01]  /*87d0*/  STSM.16.M88.4 [R29], R40 ;  /* 0x000000281d007844 */ /* 0x0003e20000000200 */
[----:B------:R-:W-:Y:S01]  /*87e0*/  F2FP.BF16.F32.PACK_AB R35, R119, R20 ;  /* 0x000000147723723e */ /* 0x000fe200000010ff */
[----:B------:R-:W-:Y:S01]  /*87f0*/  IMAD.U32 R5, RZ, RZ, UR8 ;  /* 0x00000008ff057e24 */ /* 0x000fe2000f8e00ff */
[----:B------:R-:W-:Y:S01]  /*8800*/  PLOP3.LUT P0, PT, PT, PT, UP1, 0x80, 0x0 ;  /* 0x000000000000781c */ /* 0x000fe20003f0f018 */
[----:B------:R-:W-:Y:S01]  /*8810*/  IMAD.U32 R7, RZ, RZ, UR7 ;  /* 0x00000007ff077e24 */ /* 0x000fe2000f8e00ff */
[----:B------:R-:W-:Y:S01]  /*8820*/  PLOP3.LUT P1, PT, PT, PT, UP0, 0x80, 0x0 ;  /* 0x000000000000781c */ /* 0x000fe20003f2f008 */
[----:B------:R1:W-:Y:S01]  /*8830*/  STSM.16.M88.4 [R28], R32 ;  /* 0x000000201c007844 */ /* 0x0003e20000000200 */
[----:B------:R-:W-:Y:S09]  /*8840*/  BAR.SYNC.DEFER_BLOCKING 0x1, 0x180 ;  /* 0x0046000000007b1d */ /* 0x000ff20000010000 */
[----:B------:R-:W2:Y:S04]  /*8850*/  @P0 LDG.E R14, desc[UR38][R4.64] ;  /* 0x00000026040e0981 */ /* 0x000ea8000c1e1900 */
[----:B------:R-:W3:Y:S01]  /*8860*/  @P1 LDG.E R6, desc[UR38][R6.64] ;  /* 0x0000002606061981 */ /* 0x000ee2000c1e1900 */
[----:B------:R-:W-:Y:S01]  /*8870*/  UMOV UR4, URZ ;  /* 0x0000003f00047c82 */ /* 0x000fe20008000000 */
[----:B------:R-:W-:Y:S01]  /*8880*/  ULDC UR10, c[0x0][0xa88] ;  /* 0x0002a200000a7ab9 */ /* 0x000fe20000000800 */
[----:B--2---:R-:W-:-:S02]  /*8890*/  @P0 R2UR UR4, R14 ;  /* 0x000000000e0402ca */ /* 0x004fc400000e0000 */
[----:B---3--:R-:W-:Y:S01]  /*88a0*/  @P1 R2UR UR10, R6 ;  /* 0x00000000060a12ca */ /* 0x008fe200000e0000 */
[----:B-1----:R-:W-:-:S14]  /*88b0*/  @P1 BRA `(.L_x_1732) ;  /* 0x0000000000181947 */ /* 0x002fdc0003800000 */
[----:B------:R-:W-:Y:S05]  /*88c0*/  @!P0 BRA `(.L_x_1732) ;  /* 0x0000000000148947 */ /* 0x000fea0003800000 */
[----:B------:R-:W2:Y:S04]  /*88d0*/  LDG.E R7, desc[UR38][R4.64] ;  /* 0x0000002604077981 */ /* 0x000ea8000c1e1900 */
[----:B------:R-:W3:Y:S01]  /*88e0*/  LDG.E R6, desc[UR38][R4.64+0x4] ;  /* 0x0000042604067981 */ /* 0x000ee2000c1e1900 */
[----:B--2---:R-:W-:Y:S02]  /*88f0*/  R2UR UR6, R7 ;  /* 0x00000000070672ca */ /* 0x004fe400000e0000 */
[----:B---3--:R-:W-:-:S13]  /*8900*/  R2UR UR10, R6 ;  /* 0x00000000060a72ca */ /* 0x008fda00000e0000 */
[----:B------:R-:W-:-:S12]  /*8910*/  UIADD3 UR10, -UR6, UR10, URZ ;  /* 0x0000000a060a7290 */ /* 0x000fd8000fffe13f */
.L_x_1732:
[----:B------:R-:W-:Y:S01]  /*8920*/  USHF.R.S32.HI UR14, URZ, 0x1f, UR44 ;  /* 0x0000001f3f0e7899 */ /* 0x000fe2000801142c */
[----:B------:R-:W-:Y:S01]  /*8930*/  IMAD.U32 R4, RZ, RZ, UR43 ;  /* 0x0000002bff047e24 */ /* 0x000fe2000f8e00ff */
[----:B------:R-:W-:Y:S01]  /*8940*/  ULDC.64 UR12, c[0x0][0xb70] ;  /* 0x0002dc00000c7ab9 */ /* 0x000fe20000000a00 */
[----:B------:R-:W-:Y:S01]  /*8950*/  USHF.R.S32.HI UR9, URZ, 0x1f, UR4 ;  /* 0x0000001f3f097899 */ /* 0x000fe20008011404 */
[----:B------:R-:W-:Y:S01]  /*8960*/  IMAD R5, R16, 0x40, R22 ;  /* 0x0000004010057824 */ /* 0x000fe200078e0216 */
[----:B------:R-:W-:Y:S01]  /*8970*/  UIMAD UR11, UR14, UR12, URZ ;  /* 0x0000000c0e0b72a4 */ /* 0x000fe2000f8e023f */
[----:B------:R-:W-:Y:S01]  /*8980*/  IMAD R7, R4, 0xc0, R19 ;  /* 0x000000c004077824 */ /* 0x000fe200078e0213 */
[----:B------:R-:W-:Y:S01]  /*8990*/  UMOV UR8, UR4 ;  /* 0x0000000400087c82 */ /* 0x000fe20008000000 */
[----:B------:R-:W-:Y:S01]  /*89a0*/  USEL UR45, UR45, URZ, !UP1 ;  /* 0x0000003f2d2d7287 */ /* 0x000fe2000c800000 */
[----:B------:R-:W-:Y:S01]  /*89b0*/  IMAD.WIDE R12, R5, 0x2, R12 ;  /* 0x00000002050c7825 */ /* 0x000fe200078e020c */
[----:B------:R-:W-:Y:S01]  /*89c0*/  UIMAD.WIDE.U32 UR6, UR44, UR12, UR8 ;  /* 0x0000000c2c0672a5 */ /* 0x000fe2000f8e0008 */
[----:B------:R-:W-:Y:S01]  /*89d0*/  SHF.R.S32.HI R4, RZ, 0x1f, R7 ;  /* 0x0000001fff047819 */ /* 0x000fe20000011407 */
[----:B------:R-:W-:Y:S01]  /*89e0*/  UIMAD UR11, UR44, UR13, UR11 ;  /* 0x0000000d2c0b72a4 */ /* 0x000fe2000f8e020b */
[----:B------:R-:W-:Y:S01]  /*89f0*/  LOP3.LUT P0, RZ, R152, 0x3, RZ, 0xc0, !PT ;  /* 0x0000000398ff7812 */ /* 0x000fe2000780c0ff */
[----:B------:R-:W-:Y:S01]  /*8a00*/  USEL UR46, UR46, URZ, !UP1 ;  /* 0x0000003f2e2e7287 */ /* 0x000fe2000c800000 */
[C---:B------:R-:W-:Y:S01]  /*8a10*/  IADD3 R11, P3, R12.reuse, 0x3000, RZ ;  /* 0x000030000c0b7810 */ /* 0x040fe20007f7e0ff */
[----:B------:R-:W-:Y:S01]  /*8a20*/  ULDC.64 UR12, c[0x0][0xb78] ;  /* 0x0002de00000c7ab9 */ /* 0x000fe20000000a00 */
[----:B------:R-:W-:Y:S01]  /*8a30*/  UIADD3 UR7, UR7, UR11, URZ ;  /* 0x0000000b07077290 */ /* 0x000fe2000fffe03f */
[----:B------:R-:W-:Y:S01]  /*8a40*/  LOP3.LUT R25, R12, 0x380, RZ, 0xc0, !PT ;  /* 0x000003800c197812 */ /* 0x000fe200078ec0ff */
[----:B------:R-:W-:-:S02]  /*8a50*/  UIMAD UR8, UR45, UR12, URZ ;  /* 0x0000000c2d0872a4 */ /* 0x000fc4000f8e023f */
[----:B------:R-:W-:Y:S01]  /*8a60*/  UIMAD.WIDE.U32 UR6, UR46, UR12, UR6 ;  /* 0x0000000c2e0672a5 */ /* 0x000fe2000f8e0006 */
[----:B------:R-:W-:Y:S01]  /*8a70*/  SHF.R.U64 R25, R25, 0x3, RZ ;  /* 0x0000000319197819 */ /* 0x000fe200000012ff */
[----:B------:R-:W-:-:S03]  /*8a80*/  UIMAD UR8, UR46, UR13, UR8 ;  /* 0x0000000d2e0872a4 */ /* 0x000fc6000f8e0208 */
[----:B------:R-:W-:Y:S01]  /*8a90*/  ULDC.64 UR12, c[0x0][0xaa0] ;  /* 0x0002a800000c7ab9 */ /* 0x000fe20000000a00 */
[----:B------:R-:W-:Y:S02]  /*8aa0*/  IADD3 R6, P1, R7, UR6, RZ ;  /* 0x0000000607067c10 */ /* 0x000fe4000ff3e0ff */
[----:B------:R-:W-:Y:S01]  /*8ab0*/  IMAD.U32 R9, RZ, RZ, UR8 ;  /* 0x00000008ff097e24 */ /* 0x000fe2000f8e00ff */
[----:B------:R-:W-:Y:S01]  /*8ac0*/  LOP3.LUT R24, R25, R12, RZ, 0x3c, !PT ;  /* 0x0000000c19187212 */ /* 0x000fe200078e3cff */
[----:B------:R-:W-:-:S03]  /*8ad0*/  IMAD.MOV.U32 R25, RZ, RZ, R13 ;  /* 0x000000ffff197224 */ /* 0x000fc600078e000d */
[----:B------:R-:W-:Y:S01]  /*8ae0*/  IADD3.X R5, R4, UR7, R9, P1, !PT ;  /* 0x0000000704057c10 */ /* 0x000fe20008ffe409 */
[----:B------:R-:W-:Y:S01]  /*8af0*/  ULDC.64 UR6, c[0x0][0xb40] ;  /* 0x0002d00000067ab9 */ /* 0x000fe20000000a00 */
[C---:B------:R-:W-:Y:S01]  /*8b00*/  VIADD R4, R7.reuse, 0x8 ;  /* 0x0000000807047836 */ /* 0x040fe20000000000 */
[C---:B------:R-:W-:Y:S01]  /*8b10*/  LEA R28, P2, R6.reuse, UR6, 0x2 ;  /* 0x00000006061c7c11 */ /* 0x040fe2000f8410ff */
[----:B------:R-:W-:Y:S01]  /*8b20*/  IMAD.X R9, RZ, RZ, R13, P3 ;  /* 0x000000ffff097224 */ /* 0x000fe200018e060d */
[----:B------:R-:W-:Y:S02]  /*8b30*/  ISETP.GE.OR P1, PT, R7, UR10, P0 ;  /* 0x0000000a07007c0c */ /* 0x000fe40008726670 */
[----:B------:R-:W-:Y:S02]  /*8b40*/  LEA.HI.X R29, R6, UR7, R5, 0x2, P2 ;  /* 0x00000007061d7c11 */ /* 0x000fe400090f1405 */
[C---:B------:R-:W-:Y:S02]  /*8b50*/  IADD3 R17, P2, R12.reuse, 0x1800, RZ ;  /* 0x000018000c117810 */ /* 0x040fe40007f5e0ff */
[----:B------:R-:W-:-:S02]  /*8b60*/  IADD3 R7, P4, R12, 0x4800, RZ ;  /* 0x000048000c077810 */ /* 0x000fc40007f9e0ff */
[----:B------:R-:W-:Y:S01]  /*8b70*/  ISETP.GE.OR P0, PT, R4, UR10, P0 ;  /* 0x0000000a04007c0c */ /* 0x000fe20008706670 */
[----:B------:R-:W-:Y:S01]  /*8b80*/  UIMAD UR6, UR9, UR12, URZ ;  /* 0x0000000c090672a4 */ /* 0x000fe2000f8e023f */
[----:B------:R-:W-:Y:S01]  /*8b90*/  LOP3.LUT R8, R17, 0x380, RZ, 0xc0, !PT ;  /* 0x0000038011087812 */ /* 0x000fe200078ec0ff */
[--C-:B------:R-:W-:Y:S01]  /*8ba0*/  IMAD.X R15, RZ, RZ, R13.reuse, P2 ;  /* 0x000000ffff0f7224 */ /* 0x100fe200010e060d */
[----:B------:R-:W-:Y:S01]  /*8bb0*/  LOP3.LUT R6, R11, 0x380, RZ, 0xc0, !PT ;  /* 0x000003800b067812 */ /* 0x000fe200078ec0ff */
[----:B------:R-:W-:Y:S01]  /*8bc0*/  IMAD.X R5, RZ, RZ, R13, P4 ;  /* 0x000000ffff057224 */ /* 0x000fe200020e060d */
[----:B------:R-:W-:Y:S01]  /*8bd0*/  LOP3.LUT R4, R7, 0x380, RZ, 0xc0, !PT ;  /* 0x0000038007047812 */ /* 0x000fe200078ec0ff */
[--C-:B------:R-:W-:Y:S01]  /*8be0*/  IMAD.MOV.U32 R20, RZ, RZ, R22.reuse ;  /* 0x000000ffff147224 */ /* 0x100fe200078e0016 */
[----:B------:R-:W-:Y:S01]  /*8bf0*/  SHF.R.U64 R8, R8, 0x3, RZ ;  /* 0x0000000308087819 */ /* 0x000fe200000012ff */
[----:B------:R-:W-:Y:S01]  /*8c00*/  @!P1 STG.E desc[UR38][R28.64], R3 ;  /* 0x000000031c009986 */ /* 0x000fe2000c101926 */
[----:B------:R-:W-:Y:S01]  /*8c10*/  SHF.R.U64 R6, R6, 0x3, RZ ;  /* 0x0000000306067819 */ /* 0x000fe200000012ff */
[----:B------:R-:W-:Y:S01]  /*8c20*/  ULDC.64 UR8, c[0x0][0xae0] ;  /* 0x0002b80000087ab9 */ /* 0x000fe20000000a00 */
[----:B------:R-:W-:Y:S01]  /*8c30*/  SHF.R.U64 R4, R4, 0x3, RZ ;  /* 0x0000000304047819 */ /* 0x000fe200000012ff */
[----:B------:R0:W-:Y:S01]  /*8c40*/  @!P0 STG.E desc[UR38][R28.64+0x20], R2 ;  /* 0x000020021c008986 */ /* 0x0001e2000c101926 */
[----:B------:R-:W-:Y:S01]  /*8c50*/  LOP3.LUT R14, R8, R17, RZ, 0x3c, !PT ;  /* 0x00000011080e7212 */ /* 0x000fe200078e3cff */
[----:B------:R-:W-:Y:S01]  /*8c60*/  IMAD.U32 R17, RZ, RZ, UR12 ;  /* 0x0000000cff117e24 */ /* 0x000fe2000f8e00ff */
[----:B------:R-:W-:Y:S01]  /*8c70*/  SHF.R.S32.HI R21, RZ, 0x1f, R22 ;  /* 0x0000001fff157819 */ /* 0x000fe20000011416 */
[----:B------:R-:W-:Y:S01]  /*8c80*/  UIMAD UR6, UR4, UR13, UR6 ;  /* 0x0000000d040672a4 */ /* 0x000fe2000f8e0206 */
[----:B------:R-:W-:Y:S01]  /*8c90*/  LOP3.LUT R8, R6, R11, RZ, 0x3c, !PT ;  /* 0x0000000b06087212 */ /* 0x000fe200078e3cff */
[----:B------:R-:W5:Y:S01]  /*8ca0*/  LD.E.128 R24, desc[UR38][R24.64] ;  /* 0x0000002618187980 */ /* 0x000f62000c101d00 */
[----:B------:R-:W-:-:S03]  /*8cb0*/  LOP3.LUT R4, R4, R7, RZ, 0x3c, !PT ;  /* 0x0000000704047212 */ /* 0x000fc600078e3cff */
[----:B------:R-:W5:Y:S01]  /*8cc0*/  LD.E.128 R12, desc[UR38][R14.64] ;  /* 0x000000260e0c7980 */ /* 0x000f62000c101d00 */
[----:B0-----:R-:W-:-:S03]  /*8cd0*/  IMAD.WIDE.U32 R2, R17, UR4, R20 ;  /* 0x0000000411027c25 */ /* 0x001fc6000f8e0014 */
[----:B------:R-:W5:Y:S01]  /*8ce0*/  LD.E.128 R8, desc[UR38][R8.64] ;  /* 0x0000002608087980 */ /* 0x000f62000c101d00 */
[----:B------:R-:W-:-:S03]  /*8cf0*/  VIADD R3, R3, UR6 ;  /* 0x0000000603037c36 */ /* 0x000fc60008000000 */
[----:B------:R-:W5:Y:S01]  /*8d00*/  LD.E.128 R4, desc[UR38][R4.64] ;  /* 0x0000002604047980 */ /* 0x000f62000c101d00 */
[----:B------:R-:W-:Y:S01]  /*8d10*/  IMAD.U32 R17, RZ, RZ, UR8 ;  /* 0x00000008ff117e24 */ /* 0x000fe2000f8e00ff */
[----:B------:R-:W-:Y:S01]  /*8d20*/  UIMAD UR4, UR14, UR8, URZ ;  /* 0x000000080e0472a4 */ /* 0x000fe2000f8e023f */
[----:B------:R-:W-:Y:S01]  /*8d30*/  @!PT LDS RZ, [RZ] ;  /* 0x00000000fffff984 */ /* 0x000fe20000000800 */
[----:B------:R-:W-:Y:S01]  /*8d40*/  @!PT LDS RZ, [RZ] ;  /* 0x00000000fffff984 */ /* 0x000fe20000000800 */
[----:B------:R-:W-:Y:S01]  /*8d50*/  @!PT LDS RZ, [RZ] ;  /* 0x00000000fffff984 */ /* 0x000fe20000000800 */
[----:B------:R-:W-:Y:S01]  /*8d60*/  @!PT LDS RZ, [RZ] ;  /* 0x00000000fffff984 */ /* 0x000fe20000000800 */
[----:B------:R0:W-:Y:S06]  /*8d70*/  MEMBAR.ALL.CTA ;  /* 0x0000000000007992 */ /* 0x0001ec0000008000 */
[----:B0-----:R-:W0:Y:S01]  /*8d80*/  FENCE.VIEW.ASYNC.S ;  /* 0x00000000000073c6 */ /* 0x001e220000000000 */
[----:B------:R-:W-:Y:S01]  /*8d90*/  IMAD.WIDE.U32 R2, R17, UR44, R2 ;  /* 0x0000002c11027c25 */ /* 0x000fe2000f8e0002 */
[----:B------:R-:W-:Y:S01]  /*8da0*/  ULDC UR6, c[0x0][0xa8c] ;  /* 0x0002a30000067ab9 */ /* 0x000fe20000000800 */
[----:B------:R-:W-:Y:S01]  /*8db0*/  UIMAD UR10, UR43, -0xc0, UR10 ;  /* 0xffffff402b0a78a4 */ /* 0x000fe2000f8e020a */
[----:B------:R-:W-:Y:S01]  /*8dc0*/  ISETP.GE.AND P0, PT, R22, UR6, PT ;  /* 0x0000000616007c0c */ /* 0x000fe2000bf06270 */
[C---:B------:R-:W-:Y:S01]  /*8dd0*/  VIADD R17, R16.reuse, 0x30 ;  /* 0x0000003010117836 */ /* 0x040fe20000000000 */
[----:B------:R-:W-:Y:S01]  /*8de0*/  UIMAD UR4, UR44, UR9, UR4 ;  /* 0x000000092c0472a4 */ /* 0x000fe2000f8e0204 */
[C---:B------:R-:W-:Y:S01]  /*8df0*/  VIADD R20, R16.reuse, 0x60 ;  /* 0x0000006010147836 */ /* 0x040fe20000000000 */
[----:B------:R-:W-:Y:S01]  /*8e00*/  ULDC.64 UR6, c[0x0][0xae8] ;  /* 0x0002ba0000067ab9 */ /* 0x000fe20000000a00 */
[----:B------:R-:W-:Y:S01]  /*8e10*/  VIADD R21, R16, 0x90 ;  /* 0x0000009010157836 */ /* 0x000fe20000000000 */
[----:B------:R-:W-:-:S02]  /*8e20*/  ISETP.GE.OR P3, PT, R17, UR10, P0 ;  /* 0x0000000a11007c0c */ /* 0x000fc40008766670 */
[----:B------:R-:W-:Y:S02]  /*8e30*/  ISETP.GE.OR P1, PT, R20, UR10, P0 ;  /* 0x0000000a14007c0c */ /* 0x000fe40008726670 */
[----:B------:R-:W-:Y:S01]  /*8e40*/  ISETP.GE.OR P2, PT, R21, UR10, P0 ;  /* 0x0000000a15007c0c */ /* 0x000fe20008746670 */
[----:B------:R-:W-:Y:S01]  /*8e50*/  VIADD R3, R3, UR4 ;  /* 0x0000000403037c36 */ /* 0x000fe20008000000 */
[----:B------:R-:W-:Y:S01]  /*8e60*/  ISETP.GE.OR P0, PT, R16, UR10, P0 ;  /* 0x0000000a10007c0c */ /* 0x000fe20008706670 */
[----:B------:R-:W-:Y:S01]  /*8e70*/  UIMAD UR4, UR45, UR6, URZ ;  /* 0x000000062d0472a4 */ /* 0x000fe2000f8e023f */
[----:B------:R-:W-:Y:S02]  /*8e80*/  VIADD R0, R0, 0x16820 ;  /* 0x0001682000007836 */ /* 0x000fe40000000000 */
[----:B------:R-:W-:Y:S01]  /*8e90*/  IMAD.U32 R33, RZ, RZ, UR6 ;  /* 0x00000006ff217e24 */ /* 0x000fe2000f8e00ff */
[----:B------:R-:W-:Y:S02]  /*8ea0*/  UIMAD UR4, UR46, UR7, UR4 ;  /* 0x000000072e0472a4 */ /* 0x000fe4000f8e0204 */
[----:B------:R-:W-:Y:S01]  /*8eb0*/  PRMT R0, RZ, 0x654, R0 ;  /* 0x00000654ff007816 */ /* 0x000fe20000000000 */
[----:B------:R-:W-:Y:S01]  /*8ec0*/  IMAD.WIDE.U32 R32, R33, UR46, R2 ;  /* 0x0000002e21207c25 */ /* 0x000fe2000f8e0002 */
[----:B------:R-:W-:Y:S01]  /*8ed0*/  SHF.R.S32.HI R17, RZ, 0x1f, R16 ;  /* 0x0000001fff117819 */ /* 0x000fe20000011410 */
[----:B------:R-:W-:Y:S01]  /*8ee0*/  BSSY B1, `(.L_x_1733) ;  /* 0x0000011000017945 */ /* 0x000fe20003800000 */
[----:B0-----:R0:W-:Y:S01]  /*8ef0*/  SYNCS.ARRIVE.TRANS64.RED.A1T0 RZ, [R0+URZ], RZ ;  /* 0x000000ff00ff79a7 */ /* 0x0011e2000810043f */
[----:B------:R-:W-:-:S02]  /*8f00*/  IMAD.U32 R29, RZ, RZ, UR43 ;  /* 0x0000002bff1d7e24 */ /* 0x000fc4000f8e00ff */
[----:B------:R-:W-:Y:S02]  /*8f10*/  VIADD R35, R33, UR4 ;  /* 0x0000000421237c36 */ /* 0x000fe40008000000 */
[----:B------:R-:W-:Y:S01]  /*8f20*/  IMAD.WIDE R28, R29, 0xc0, R16 ;  /* 0x000000c01d1c7825 */ /* 0x000fe200078e0210 */
        /* <DEDUP_REMOVED lines=12> */
.L_x_1734:
[----:B------:R-:W-:Y:S05]  /*8ff0*/  BSYNC B1 ;  /* 0x0000000000017941 */ /* 0x000fea0003800000 */
.L_x_1733:
[----:B------:R-:W-:Y:S04]  /*9000*/  BSSY B1, `(.L_x_1735) ;  /* 0x000000f000017945 */ /* 0x000fe80003800000 */
[----:B------:R-:W-:Y:S05]  /*9010*/  @P3 BRA `(.L_x_1736) ;  /* 0x0000000000343947 */ /* 0x000fea0003800000 */
[----:B-1----:R-:W-:Y:S01]  /*9020*/  IADD3 R21, P0, R28, 0x30, RZ ;  /* 0x000000301c157810 */ /* 0x002fe20007f1e0ff */
        /* <DEDUP_REMOVED lines=11> */
[----:B-----5:R2:W-:Y:S02]  /*90e0*/  STG.E.128 desc[UR38][R20.64], R12 ;  /* 0x0000000c14007986 */ /* 0x0205e4000c101d26 */
.L_x_1736:
[----:B------:R-:W-:Y:S05]  /*90f0*/  BSYNC B1 ;  /* 0x0000000000017941 */ /* 0x000fea0003800000 */
.L_x_1735:
        /* <DEDUP_REMOVED lines=15> */
.L_x_1738:
[----:B------:R-:W-:Y:S05]  /*91f0*/  BSYNC B1 ;  /* 0x0000000000017941 */ /* 0x000fea0003800000 */
.L_x_1737:
        /* <DEDUP_REMOVED lines=15> */
.L_x_1731:
[----:B------:R-:W-:Y:S01]  /*92f0*/  ULDC.64 UR6, c[0x0][0xbe0] ;  /* 0x0002f80000067ab9 */ /* 0x000fe20000000a00 */
[----:B------:R-:W-:Y:S02]  /*9300*/  USHF.L.U32 UR4, UR46, 0x2, URZ ;  /* 0x000000022e047899 */ /* 0x000fe4000800063f */
[----:B------:R-:W-:Y:S01]  /*9310*/  UISETP.NE.U32.AND UP0, UPT, UR6, URZ, UPT ;  /* 0x0000003f0600728c */ /* 0x000fe2000bf05070 */
[----:B------:R-:W-:Y:S01]  /*9320*/  ULDC.64 UR8, c[0x0][0xbd8] ;  /* 0x0002f60000087ab9 */ /* 0x000fe20000000a00 */
[----:B------:R-:W-:Y:S02]  /*9330*/  USHF.L.U64.HI UR10, UR46, 0x2, UR45 ;  /* 0x000000022e0a7899 */ /* 0x000fe4000801022d */
[----:B------:R-:W-:Y:S02]  /*9340*/  UISETP.NE.AND.EX UP1, UPT, UR7, URZ, UPT, UP0 ;  /* 0x0000003f0700728c */ /* 0x000fe4000bf25300 */
[----:B------:R-:W-:-:S04]  /*9350*/  UISETP.NE.U32.AND UP0, UPT, UR8, URZ, UPT ;  /* 0x0000003f0800728c */ /* 0x000fc8000bf05070 */
[----:B------:R-:W-:Y:S01]  /*9360*/  PLOP3.LUT P2, PT, PT, PT, UP1, 0x80, 0x0 ;  /* 0x000000000000781c */ /* 0x000fe20003f4f018 */
[----:B------:R-:W-:-:S04]  /*9370*/  UISETP.NE.AND.EX UP0, UPT, UR9, URZ, UPT, UP0 ;  /* 0x0000003f0900728c */ /* 0x000fc8000bf05300 */
[----:B------:R-:W-:Y:S02]  /*9380*/  @UP1 UIADD3 UR6, UP2, UR4, UR6, URZ ;  /* 0x0000000604061290 */ /* 0x000fe4000ff5e03f */
[----:B------:R-:W-:Y:S02]  /*9390*/  PLOP3.LUT P1, PT, PT, PT, UP0, 0x80, 0x0 ;  /* 0x000000000000781c */ /* 0x000fe40003f2f008 */
[----:B------:R-:W-:Y:S02]  /*93a0*/  @UP1 UIADD3.X UR7, UR10, UR7, URZ, UP2, !UPT ;  /* 0x000000070a071290 */ /* 0x000fe400097fe43f */
[----:B------:R-:W-:Y:S01]  /*93b0*/  UIADD3 UR4, UP1, UR4, UR8, URZ ;  /* 0x0000000804047290 */ /* 0x000fe2000ff3e03f */
[----:B------:R-:W-:-:S03]  /*93c0*/  IMAD.U32 R4, RZ, RZ, UR6 ;  /* 0x00000006ff047e24 */ /* 0x000fc6000f8e00ff */
[----:B------:R-:W-:Y:S01]  /*93d0*/  IMAD.U32 R5, RZ, RZ, UR7 ;  /* 0x00000007ff057e24 */ /* 0x000fe2000f8e00ff */
[----:B------:R-:W-:Y:S01]  /*93e0*/  UIADD3.X UR6, UR10, UR9, URZ, UP1, !UPT ;  /* 0x000000090a067290 */ /* 0x000fe20008ffe43f */
[----:B------:R-:W-:-:S03]  /*93f0*/  IMAD.MOV.U32 R7, RZ, RZ, RZ ;  /* 0x000000ffff077224 */ /* 0x000fc600078e00ff */
[----:B------:R-:W2:Y:S01]  /*9400*/  @P2 LDG.E R4, desc[UR38][R4.64] ;  /* 0x0000002604042981 */ /* 0x000ea2000c1e1900 */
[----:B------:R-:W-:Y:S02]  /*9410*/  IMAD.U32 R2, RZ, RZ, UR4 ;  /* 0x00000004ff027e24 */ /* 0x000fe4000f8e00ff */
[----:B------:R-:W-:-:S05]  /*9420*/  IMAD.U32 R3, RZ, RZ, UR6 ;  /* 0x00000006ff037e24 */ /* 0x000fca000f8e00ff */
[----:B------:R0:W5:Y:S01]  /*9430*/  @P1 LDG.E R7, desc[UR38][R2.64] ;  /* 0x0000002602071981 */ /* 0x000162000c1e1900 */
[----:B------:R-:W-:Y:S01]  /*9440*/  ULDC UR4, c[0x0][0xa88] ;  /* 0x0002a20000047ab9 */ /* 0x000fe20000000800 */
[----:B------:R-:W-:Y:S02]  /*9450*/  ISETP.GT.AND P0, PT, R155, 0xbf, PT ;  /* 0x000000bf9b00780c */ /* 0x000fe40003f04270 */
[----:B--2---:R-:W-:Y:S01]  /*9460*/  @P2 R2UR UR4, R4 ;  /* 0x00000000040422ca */ /* 0x004fe200000e0000 */
[----:B0-----:R-:W-:-:S14]  /*9470*/  @P2 BRA `(.L_x_1740) ;  /* 0x0000000000182947 */ /* 0x001fdc0003800000 */
[----:B------:R-:W-:Y:S05]  /*9480*/  @!P1 BRA `(.L_x_1740) ;  /* 0x0000000000149947 */ /* 0x000fea0003800000 */
[----:B------:R-:W2:Y:S04]  /*9490*/  LDG.E R4, desc[UR38][R2.64] ;  /* 0x0000002602047981 */ /* 0x000ea8000c1e1900 */
[----:B------:R-:W3:Y:S01]  /*94a0*/  LDG.E R0, desc[UR38][R2.64+0x4] ;  /* 0x0000042602007981 */ /* 0x000ee2000c1e1900 */
[----:B--2---:R-:W-:Y:S02]  /*94b0*/  R2UR UR6, R4 ;  /* 0x00000000040672ca */ /* 0x004fe400000e0000 */
[----:B---3--:R-:W-:-:S13]  /*94c0*/  R2UR UR4, R0 ;  /* 0x00000000000472ca */ /* 0x008fda00000e0000 */
[----:B------:R-:W-:-:S12]  /*94d0*/  UIADD3 UR4, -UR6, UR4, URZ ;  /* 0x0000000406047290 */ /* 0x000fd8000fffe13f */
.L_x_1740:
[----:B------:R-:W-:Y:S01]  /*94e0*/  USHF.R.S32.HI UR8, URZ, 0x1f, UR44 ;  /* 0x0000001f3f087899 */ /* 0x000fe2000801142c */
[----:B------:R-:W-:Y:S01]  /*94f0*/  BSSY B1, `(.L_x_1741) ;  /* 0x000001f000017945 */ /* 0x000fe20003800000 */
[----:B------:R-:W-:Y:S01]  /*9500*/  USEL UR46, UR46, URZ, !UP0 ;  /* 0x0000003f2e2e7287 */ /* 0x000fe2000c000000 */
[----:B------:R-:W-:Y:S01]  /*9510*/  SHF.R.S32.HI R9, RZ, 0x1f, R22 ;  /* 0x0000001fff097819 */ /* 0x000fe20000011416 */
[----:B------:R-:W-:Y:S01]  /*9520*/  USEL UR45, UR45, URZ, !UP0 ;  /* 0x0000003f2d2d7287 */ /* 0x000fe2000c000000 */
[----:B-----5:R-:W-:Y:S01]  /*9530*/  SHF.R.S32.HI R6, RZ, 0x1f, R7 ;  /* 0x0000001fff067819 */ /* 0x020fe20000011407 */
[----:B------:R-:W-:Y:S10]  /*9540*/  @P0 BRA `(.L_x_1742) ;  /* 0x0000000000640947 */ /* 0x000ff40003800000 */
[----:B------:R-:W0:Y:S01]  /*9550*/  S2R R2, SR_TID.X ;  /* 0x0000000000027919 */ /* 0x000e220000002100 */
[----:B------:R-:W-:-:S04]  /*9560*/  IMAD.U32 R0, RZ, RZ, UR43 ;  /* 0x0000002bff007e24 */ /* 0x000fc8000f8e00ff */
[----:B0-----:R-:W-:-:S04]  /*9570*/  IMAD R0, R0, 0xc0, R2 ;  /* 0x000000c000007824 */ /* 0x001fc800078e0202 */
[----:B------:R-:W-:-:S05]  /*9580*/  VIADD R0, R0, 0xffffff80 ;  /* 0xffffff8000007836 */ /* 0x000fca0000000000 */
[----:B------:R-:W-:-:S13]  /*9590*/  ISETP.GE.AND P0, PT, R0, UR4, PT ;  /* 0x0000000400007c0c */ /* 0x000fda000bf06270 */
        /* <DEDUP_REMOVED lines=20> */
.L_x_1742:
[----:B------:R-:W-:Y:S05]  /*96e0*/  BSYNC B1 ;  /* 0x0000000000017941 */ /* 0x000fea0003800000 */
.L_x_1741:
[----:B------:R-:W-:Y:S01]  /*96f0*/  ULDC.64 UR6, c[0x0][0xaa0] ;  /* 0x0002a80000067ab9 */ /* 0x000fe20000000a00 */
[----:B------:R-:W-:Y:S01]  /*9700*/  IMAD.MOV.U32 R2, RZ, RZ, R22 ;  /* 0x000000ffff027224 */ /* 0x000fe200078e0016 */
[----:B------:R-:W-:Y:S01]  /*9710*/  ULDC UR9, c[0x0][0xa8c] ;  /* 0x0002a30000097ab9 */ /* 0x000fe20000000800 */
[----:B0-----:R-:W-:Y:S01]  /*9720*/  IMAD.MOV.U32 R3, RZ, RZ, R9 ;  /* 0x000000ffff037224 */ /* 0x001fe200078e0009 */
[----:B------:R-:W-:Y:S01]  /*9730*/  ISETP.GE.AND P0, PT, R22, UR9, PT ;  /* 0x0000000916007c0c */ /* 0x000fe2000bf06270 */
[----:B------:R-:W-:Y:S01]  /*9740*/  IMAD R0, R6, UR6, RZ ;  /* 0x0000000606007c24 */ /* 0x000fe2000f8e02ff */
[----:B------:R-:W-:Y:S01]  /*9750*/  ULDC.64 UR10, c[0x0][0xae0] ;  /* 0x0002b800000a7ab9 */ /* 0x000fe20000000a00 */
[C---:B------:R-:W-:Y:S01]  /*9760*/  IMAD.WIDE.U32 R2, R7.reuse, UR6, R2 ;  /* 0x0000000607027c25 */ /* 0x040fe2000f8e0002 */
[----:B------:R-:W-:Y:S01]  /*9770*/  UIMAD UR6, UR8, UR10, URZ ;  /* 0x0000000a080672a4 */ /* 0x000fe2000f8e023f */
[----:B------:R-:W-:Y:S02]  /*9780*/  BSSY B1, `(.L_x_1743) ;  /* 0x0000025000017945 */ /* 0x000fe40003800000 */
[----:B------:R-:W-:Y:S01]  /*9790*/  IMAD R7, R7, UR7, R0 ;  /* 0x0000000707077c24 */ /* 0x000fe2000f8e0200 */
[----:B------:R-:W-:Y:S01]  /*97a0*/  UIMAD UR7, UR43, -0xc0, UR4 ;  /* 0xffffff402b0778a4 */ /* 0x000fe2000f8e0204 */
[C---:B------:R-:W-:Y:S01]  /*97b0*/  VIADD R0, R16.reuse, 0x30 ;  /* 0x0000003010007836 */ /* 0x040fe20000000000 */
[----:B------:R-:W-:Y:S01]  /*97c0*/  UIMAD UR6, UR44, UR11, UR6 ;  /* 0x0000000b2c0672a4 */ /* 0x000fe2000f8e0206 */
[----:B------:R-:W-:Y:S01]  /*97d0*/  VIADD R4, R16, 0x90 ;  /* 0x0000009010047836 */ /* 0x000fe20000000000 */
[----:B------:R-:W-:Y:S01]  /*97e0*/  ULDC.64 UR8, c[0x0][0xae8] ;  /* 0x0002ba0000087ab9 */ /* 0x000fe20000000a00 */
[----:B------:R-:W-:Y:S01]  /*97f0*/  IMAD.IADD R3, R3, 0x1, R7 ;  /* 0x0000000103037824 */ /* 0x000fe200078e0207 */
[----:B------:R-:W-:Y:S01]  /*9800*/  ISETP.GE.OR P3, PT, R0, UR7, P0 ;  /* 0x0000000700007c0c */ /* 0x000fe20008766670 */
[----:B------:R-:W-:Y:S01]  /*9810*/  VIADD R0, R16, 0x60 ;  /* 0x0000006010007836 */ /* 0x000fe20000000000 */
[----:B------:R-:W-:Y:S01]  /*9820*/  ISETP.GE.OR P2, PT, R4, UR7, P0 ;  /* 0x0000000704007c0c */ /* 0x000fe20008746670 */
[----:B------:R-:W-:Y:S01]  /*9830*/  IMAD.U32 R5, RZ, RZ, UR10 ;  /* 0x0000000aff057e24 */ /* 0x000fe2000f8e00ff */
[----:B------:R-:W-:Y:S01]  /*9840*/  UIMAD UR4, UR45, UR8, URZ ;  /* 0x000000082d0472a4 */ /* 0x000fe2000f8e023f */
[----:B------:R-:W-:Y:S01]  /*9850*/  SHF.R.S32.HI R7, RZ, 0x1f, R16 ;  /* 0x0000001fff077819 */ /* 0x000fe20000011410 */
[----:B------:R-:W-:Y:S01]  /*9860*/  IMAD.U32 R9, RZ, RZ, UR43 ;  /* 0x0000002bff097e24 */ /* 0x000fe2000f8e00ff */
[----:B------:R-:W-:Y:S01]  /*9870*/  ISETP.GE.OR P1, PT, R0, UR7, P0 ;  /* 0x0000000700007c0c */ /* 0x000fe20008726670 */
[----:B------:R-:W-:Y:S01]  /*9880*/  IMAD.WIDE.U32 R2, R5, UR44, R2 ;  /* 0x0000002c05027c25 */ /* 0x000fe2000f8e0002 */
[----:B------:R-:W-:Y:S01]  /*9890*/  ISETP.GE.OR P0, PT, R16, UR7, P0 ;  /* 0x0000000710007c0c */ /* 0x000fe20008706670 */
[----:B------:R-:W-:-:S02]  /*98a0*/  UIMAD UR4, UR46, UR9, UR4 ;  /* 0x000000092e0472a4 */ /* 0x000fc4000f8e0204 */
[----:B------:R-:W-:Y:S02]  /*98b0*/  VIADD R3, R3, UR6 ;  /* 0x0000000603037c36 */ /* 0x000fe40008000000 */
[----:B------:R-:W-:Y:S02]  /*98c0*/  IMAD.U32 R5, RZ, RZ, UR8 ;  /* 0x00000008ff057e24 */ /* 0x000fe4000f8e00ff */
[----:B------:R-:W-:Y:S02]  /*98d0*/  IMAD.MOV.U32 R6, RZ, RZ, R16 ;  /* 0x000000ffff067224 */ /* 0x000fe400078e0010 */
[----:B------:R-:W-:-:S04]  /*98e0*/  IMAD.WIDE.U32 R4, R5, UR46, R2 ;  /* 0x0000002e05047c25 */ /* 0x000fc8000f8e0002 */
        /* <DEDUP_REMOVED lines=14> */
.L_x_1744:
[----:B------:R-:W-:Y:S05]  /*99d0*/  BSYNC B1 ;  /* 0x0000000000017941 */ /* 0x000fea0003800000 */
.L_x_1743:
        /* <DEDUP_REMOVED lines=15> */
.L_x_1746:
[----:B------:R-:W-:Y:S05]  /*9ad0*/  BSYNC B1 ;  /* 0x0000000000017941 */ /* 0x000fea0003800000 */
.L_x_1745:
        /* <DEDUP_REMOVED lines=15> */
.L_x_1748:
[----:B------:R-:W-:Y:S05]  /*9bd0*/  BSYNC B1 ;  /* 0x0000000000017941 */ /* 0x000fea0003800000 */
.L_x_1747:
        /* <DEDUP_REMOVED lines=14> */
.L_x_1739:
[----:B------:R-:W-:Y:S05]  /*9cc0*/  BSYNC B0 ;  /* 0x0000000000007941 */ /* 0x000fea0003800000 */
.L_x_1730:
[----:B------:R-:W-:Y:S02]  /*9cd0*/  ULDC UR4, c[0x0][0xc14] ;  /* 0x0003050000047ab9 */ /* 0x000fe40000000800 */
[----:B------:R-:W-:-:S13]  /*9ce0*/  ISETP.GE.AND P0, PT, R31, UR4, PT ;  /* 0x000000041f007c0c */ /* 0x000fda000bf06270 */
[----:B------:R-:W-:Y:S05]  /*9cf0*/  @!P0 BRA `(.L_x_1749) ;  /* 0xffffff7000248947 */ /* 0x000fea000383ffff */
[----:B------:R-:W-:Y:S05]  /*9d00*/  EXIT ;  /* 0x000000000000794d */ /* 0x000fea0003800000 */
.L_x_1694:
        /* <DEDUP_REMOVED lines=61> */
.L_x_1754:
        /* <DEDUP_REMOVED lines=14> */
.L_x_1753:
[----:B------:R-:W-:Y:S05]  /*a1c0*/  BSYNC B0 ;  /* 0x0000000000007941 */ /* 0x000fea0003800000 */
.L_x_1752:
        /* <DEDUP_REMOVED lines=25> */
.L_x_1750:
        /* <DEDUP_REMOVED lines=18> */
[----:B------:R-:W-:-:S05]  /*a480*/  VIADD R7, R12, 0xffffffff ;  /* 0xffffffff0c077836 */ /* 0x000fca0000000000 */
[----:B------:R2:W3:Y:S02]  /*a490*/  SHFL.IDX PT, R16, R6, R7, 0x1f ;  /* 0x00001f0706107589 */ /* 0x0004e400000e0000 */
.L_x_1755:
[----:B---3--:R-:W-:Y:S01]  /*a4a0*/  IMAD R16, R16, UR4, R13 ;  /* 0x0000000410107c24 */ /* 0x008fe2000f8e020d */
[----:B------:R-:W-:Y:S01]  /*a4b0*/  IABS R2, R4 ;  /* 0x0000000400027213 */ /* 0x000fe20000000000 */
[----:B01----:R-:W-:-:S03]  /*a4c0*/  IMAD.MOV R11, RZ, RZ, -R3 ;  /* 0x000000ffff0b7224 */ /* 0x003fc600078e0a03 */
[----:B--2---:R-:W-:Y:S01]  /*a4d0*/  IADD3 R7, -R16, UR6, RZ ;  /* 0x0000000610077c10 */ /* 0x004fe2000fffe1ff */
[----:B------:R-:W-:Y:S02]  /*a4e0*/  IMAD.MOV R10, RZ, RZ, -R2 ;  /* 0x000000ffff0a7224 */ /* 0x000fe400078e0a02 */
        /* <DEDUP_REMOVED lines=23> */
[----:B------:R-:W-:-:S04]  /*a660*/  VIADDMNMX R9, R8, UR4, R9, PT ;  /* 0x0000000408097c46 */ /* 0x000fc8000b800109 */
[-C--:B------:R-:W-:Y:S02]  /*a670*/  IABS R8, R9.reuse ;  /* 0x0000000900087213 */ /* 0x080fe40000000000 */
[----:B------:R-:W-:Y:S02]  /*a680*/  IABS R12, R9 ;  /* 0x00000009000c7213 */ /* 0x000fe40000000000 */
        /* <DEDUP_REMOVED lines=28> */
.L_x_1751:
[----:B------:R-:W-:Y:S02]  /*a850*/  IMAD.MOV.U32 R17, RZ, RZ, RZ ;  /* 0x000000ffff117224 */ /* 0x000fe400078e00ff */
[----:B------:R-:W-:Y:S02]  /*a860*/  IMAD.U32 R16, RZ, RZ, UR6 ;  /* 0x00000006ff107e24 */ /* 0x000fe4000f8e00ff */
[----:B------:R-:W-:-:S07]  /*a870*/  IMAD.MOV.U32 R18, RZ, RZ, RZ ;  /* 0x000000ffff127224 */ /* 0x000fce00078e00ff */
.L_x_1756:
        /* <DEDUP_REMOVED lines=16> */
.L_x_1822:
[----:B--2---:R-:W2:Y:S02]  /*a980*/  LDC.64 R2, c[0x0][0xc60] ;  /* 0x00031800ff027b82 */ /* 0x004ea40000000a00 */
[----:B--2---:R-:W-:-:S05]  /*a990*/  IMAD.WIDE R2, R19, 0x4, R2 ;  /* 0x0000000413027825 */ /* 0x004fca00078e0202 */
[----:B------:R-:W2:Y:S01]  /*a9a0*/  LDG.E R27, desc[UR38][R2.64] ;  /* 0x00000026021b7981 */ /* 0x000ea2000c1e1900 */
[----:B------:R-:W-:Y:S05]  /*a9b0*/  YIELD ;  /* 0x0000000000007946 */ /* 0x000fea0003800000 */
[----:B------:R-:W-:Y:S01]  /*a9c0*/  ULDC.64 UR4, c[0x0][0xa28] ;  /* 0x00028a0000047ab9 */ /* 0x000fe20000000a00 */
[----:B0-----:R-:W-:Y:S01]  /*a9d0*/  IMAD.MOV.U32 R0, RZ, RZ, RZ ;  /* 0x000000ffff007224 */ /* 0x001fe200078e00ff */
[----:B------:R-:W-:Y:S01]  /*a9e0*/  ISETP.NE.U32.AND P0, PT, RZ, UR4, PT ;  /* 0x00000004ff007c0c */ /* 0x000fe2000bf05070 */
[----:B------:R-:W-:Y:S01]  /*a9f0*/  IMAD.MOV.U32 R8, RZ, RZ, RZ ;  /* 0x000000ffff087224 */ /* 0x000fe200078e00ff */
[----:B------:R-:W-:-:S02]  /*aa00*/  ULDC.64 UR6, c[0x0][0xa08] ;  /* 0x0002820000067ab9 */ /* 0x000fc40000000a00 */
[----:B------:R-:W-:Y:S02]  /*aa10*/  ISETP.NE.AND.EX P0, PT, RZ, UR5, PT, P0 ;  /* 0x00000005ff007c0c */ /* 0x000fe4000bf05300 */
[----:B--2---:R-:W-:-:S11]  /*aa20*/  SHF.R.S32.HI R4, RZ, 0x1f, R27 ;  /* 0x0000001fff047819 */ /* 0x004fd6000001141b */
[----:B------:R-:W-:-:S04]  /*aa30*/  @P0 LEA R2, P1, R27, UR4, 0x2 ;  /* 0x000000041b020c11 */ /* 0x000fc8000f8210ff */
[C-C-:B------:R-:W-:Y:S01]  /*aa40*/  @P0 LEA.HI.X R3, R27.reuse, UR5, R4.reuse, 0x2, P1 ;  /* 0x000000051b030c11 */ /* 0x140fe200088f1404 */
[----:B------:R-:W-:Y:S02]  /*aa50*/  ULDC.64 UR4, c[0x0][0xa18] ;  /* 0x0002860000047ab9 */ /* 0x000fe40000000a00 */
[----:B------:R-:W-:Y:S01]  /*aa60*/  ISETP.NE.U32.AND P1, PT, RZ, UR4, PT ;  /* 0x00000004ff007c0c */ /* 0x000fe2000bf25070 */
[C---:B------:R-:W-:Y:S01]  /*aa70*/  IMAD.SHL.U32 R29, R27.reuse, 0x4, RZ ;  /* 0x000000041b1d7824 */ /* 0x040fe200078e00ff */
[----:B------:R0:W5:Y:S01]  /*aa80*/  @P0 LDG.E R0, desc[UR38][R2.64] ;  /* 0x0000002602000981 */ /* 0x000162000c1e1900 */
[----:B------:R-:W-:Y:S02]  /*aa90*/  SHF.L.U64.HI R10, R27, 0x2, R4 ;  /* 0x000000021b0a7819 */ /* 0x000fe40000010204 */
[----:B------:R-:W-:-:S03]  /*aaa0*/  ISETP.NE.AND.EX P1, PT, RZ, UR5, PT, P1 ;  /* 0x00000005ff007c0c */ /* 0x000fc6000bf25310 */
[----:B------:R-:W-:Y:S10]  /*aab0*/  STL [R1], R10 ;  /* 0x0000000a01007387 */ /* 0x000ff40000100800 */
[----:B------:R-:W-:-:S04]  /*aac0*/  @P1 IADD3 R6, P0, R29, UR4, RZ ;  /* 0x000000041d061c10 */ /* 0x000fc8000ff1e0ff */
[C---:B------:R-:W-:Y:S01]  /*aad0*/  @P1 IADD3.X R7, R10.reuse, UR5, RZ, P0, !PT ;  /* 0x000000050a071c10 */ /* 0x040fe200087fe4ff */
[----:B------:R-:W-:Y:S02]  /*aae0*/  ULDC.64 UR4, c[0x0][0xa00] ;  /* 0x0002800000047ab9 */ /* 0x000fe40000000a00 */
[----:B------:R-:W-:Y:S02]  /*aaf0*/  ISETP.NE.U32.AND P2, PT, RZ, UR4, PT ;  /* 0x00000004ff007c0c */ /* 0x000fe4000bf45070 */
[C---:B0-----:R-:W-:Y:S02]  /*ab00*/  IADD3 R2, P0, R29.reuse, UR4, RZ ;  /* 0x000000041d027c10 */ /* 0x041fe4000ff1e0ff */
[----:B------:R-:W-:Y:S02]  /*ab10*/  ISETP.NE.AND.EX P2, PT, RZ, UR5, PT, P2 ;  /* 0x00000005ff007c0c */ /* 0x000fe4000bf45320 */
[----:B------:R-:W-:Y:S01]  /*ab20*/  IADD3.X R3, R10, UR5, RZ, P0, !PT ;  /* 0x000000050a037c10 */ /* 0x000fe200087fe4ff */
[----:B------:R-:W-:Y:S01]  /*ab30*/  ULDC UR4, c[0x0][0x288] ;  /* 0x0000a20000047ab9 */ /* 0x000fe20000000800 */
[----:B------:R-:W-:-:S04]  /*ab40*/  IADD3 R4, P0, R29, UR6, RZ ;  /* 0x000000061d047c10 */ /* 0x000fc8000ff1e0ff */
[----:B------:R-:W-:-:S05]  /*ab50*/  IADD3.X R5, R10, UR7, RZ, P0, !PT ;  /* 0x000000070a057c10 */ /* 0x000fca00087fe4ff */
[----:B------:R-:W2:Y:S01]  /*ab60*/  @P2 LDG.E R8, desc[UR38][R2.64] ;  /* 0x0000002602082981 */ /* 0x000ea2000c1e1900 */
[----:B------:R-:W-:-:S03]  /*ab70*/  ISETP.NE.U32.AND P0, PT, RZ, UR6, PT ;  /* 0x00000006ff007c0c */ /* 0x000fc6000bf05070 */
[----:B--2---:R0:W-:Y:S02]  /*ab80*/  STL [R1+0x8], R8 ;  /* 0x0000080801007387 */ /* 0x0041e40000100800 */
[----:B0-----:R-:W-:Y:S01]  /*ab90*/  IMAD.U32 R8, RZ, RZ, UR4 ;  /* 0x00000004ff087e24 */ /* 0x001fe2000f8e00ff */
[----:B------:R-:W-:-:S05]  /*aba0*/  ULDC.64 UR4, c[0x0][0x3f8] ;  /* 0x0000fe0000047ab9 */ /* 0x000fca0000000a00 */
[----:B------:R0:W5:Y:S01]  /*abb0*/  @P1 LDG.E R8, desc[UR38][R6.64] ;  /* 0x0000002606081981 */ /* 0x000162000c1e1900 */
[----:B------:R-:W-:Y:S01]  /*abc0*/  UISETP.NE.U32.AND UP0, UPT, UR4, URZ, UPT ;  /* 0x0000003f0400728c */ /* 0x000fe2000bf05070 */
[----:B------:R-:W-:Y:S02]  /*abd0*/  ISETP.NE.AND.EX P0, PT, RZ, UR7, PT, P0 ;  /* 0x00000007ff007c0c */ /* 0x000fe4000bf05300 */
[----:B------:R-:W-:Y:S01]  /*abe0*/  ULDC UR4, c[0x0][0x404] ;  /* 0x0001010000047ab9 */ /* 0x000fe20000000800 */
[----:B------:R-:W-:-:S03]  /*abf0*/  UISETP.NE.AND.EX UP0, UPT, UR5, URZ, UPT, UP0 ;  /* 0x0000003f0500728c */ /* 0x000fc6000bf05300 */
[----:B------:R-:W-:Y:S01]  /*ac00*/  ULDC UR5, c[0x0][0x2e0] ;  /* 0x0000b80000057ab9 */ /* 0x000fe20000000800 */
[----:B------:R-:W-:-:S04]  /*ac10*/  USEL UR4, UR4, 0x1, UP0 ;  /* 0x0000000104047887 */ /* 0x000fc80008000000 */
[----:B------:R-:W-:-:S06]  /*ac20*/  UIMAD UR4, UR4, UR5, URZ ;  /* 0x00000005040472a4 */ /* 0x000fcc000f8e023f */
[----:B------:R-:W-:Y:S01]  /*ac30*/  IMAD.U32 R9, RZ, RZ, UR4 ;  /* 0x00000004ff097e24 */ /* 0x000fe2000f8e00ff */
[----:B0-----:R-:W-:Y:S06]  /*ac40*/  @P1 BRA `(.L_x_1758) ;  /* 0x0000000000101947 */ /* 0x001fec0003800000 */
[----:B------:R-:W-:Y:S05]  /*ac50*/  @!P2 BRA `(.L_x_1758) ;  /* 0x00000000000ca947 */ /* 0x000fea0003800000 */
[----:B------:R-:W2:Y:S04]  /*ac60*/  LDG.E R7, desc[UR38][R2.64] ;  /* 0x0000002602077981 */ /* 0x000ea8000c1e1900 */
[----:B-----5:R-:W2:Y:S02]  /*ac70*/  LDG.E R8, desc[UR38][R2.64+0x4] ;  /* 0x0000042602087981 */ /* 0x020ea4000c1e1900 */
[----:B--2---:R-:W-:-:S07]  /*ac80*/  IMAD.IADD R8, R8, 0x1, -R7 ;  /* 0x0000000108087824 */ /* 0x004fce00078e0a07 */
.L_x_1758:
[----:B------:R-:W-:Y:S01]  /*ac90*/  IMAD.MOV.U32 R23, RZ, RZ, RZ ;  /* 0x000000ffff177224 */ /* 0x000fe200078e00ff */
[----:B------:R-:W-:-:S05]  /*aca0*/  ULDC.64 UR4, c[0x0][0xa20] ;  /* 0x0002880000047ab9 */ /* 0x000fca0000000a00 */
[----:B------:R-:W2:Y:S01]  /*acb0*/  @P0 LDG.E R23, desc[UR38][R4.64] ;  /* 0x0000002604170981 */ /* 0x000ea2000c1e1900 */
[----:B------:R-:W-:-:S04]  /*acc0*/  ISETP.NE.U32.AND P1, PT, RZ, UR4, PT ;  /* 0x00000004ff007c0c */ /* 0x000fc8000bf25070 */
[----:B------:R-:W-:Y:S01]  /*acd0*/  ISETP.NE.AND.EX P1, PT, RZ, UR5, PT, P1 ;  /* 0x00000005ff007c0c */ /* 0x000fe2000bf25310 */
[----:B--2--5:R-:W-:-:S12]  /*ace0*/  IMAD.IADD R23, R23, 0x1, R0 ;  /* 0x0000000117177824 */ /* 0x024fd800078e0200 */
[----:B------:R-:W-:Y:S05]  /*acf0*/  @!P1 BRA `(.L_x_1759) ;  /* 0x0000000000109947 */ /* 0x000fea0003800000 */
[----:B------:R-:W-:-:S04]  /*ad00*/  IADD3 R2, P0, R29, UR4, RZ ;  /* 0x000000041d027c10 */ /* 0x000fc8000ff1e0ff */
[----:B------:R-:W-:-:S05]  /*ad10*/  IADD3.X R3, R10, UR5, RZ, P0, !PT ;  /* 0x000000050a037c10 */ /* 0x000fca00087fe4ff */
[----:B------:R0:W5:Y:S01]  /*ad20*/  LDG.E R9, desc[UR38][R2.64] ;  /* 0x0000002602097981 */ /* 0x000162000c1e1900 */
[----:B------:R-:W-:Y:S05]  /*ad30*/  BRA `(.L_x_1760) ;  /* 0x0000000000107947 */ /* 0x000fea0003800000 */
.L_x_1759:
[----:B------:R-:W-:Y:S05]  /*ad40*/  @!P0 BRA `(.L_x_1760) ;  /* 0x00000000000c8947 */ /* 0x000fea0003800000 */
[----:B------:R-:W2:Y:S04]  /*ad50*/  LDG.E R2, desc[UR38][R4.64] ;  /* 0x0000002604027981 */ /* 0x000ea8000c1e1900 */
[----:B------:R-:W2:Y:S02]  /*ad60*/  LDG.E R9, desc[UR38][R4.64+0x4] ;  /* 0x0000042604097981 */ /* 0x000ea4000c1e1900 */
[----:B--2---:R-:W-:-:S07]  /*ad70*/  IMAD.IADD R9, R9, 0x1, -R2 ;  /* 0x0000000109097824 */ /* 0x004fce00078e0a02 */
.L_x_1760:
[----:B0-----:R-:W-:Y:S01]  /*ad80*/  IMAD R3, R17, 0xc0, RZ ;  /* 0x000000c011037824 */ /* 0x001fe200078e02ff */
[----:B------:R-:W-:Y:S01]  /*ad90*/  BSSY B6, `(.L_x_1761) ;  /* 0x0000234000067945 */ /* 0x000fe20003800000 */
[----:B-----5:R-:W-:-:S03]  /*ada0*/  IMAD.IADD R9, R9, 0x1, -R0 ;  /* 0x0000000109097824 */ /* 0x020fc600078e0a00 */
[----:B------:R-:W-:Y:S01]  /*adb0*/  IADD3 R8, -R8, 0x13f, R3 ;  /* 0x0000013f08087810 */ /* 0x000fe20007ffe103 */
[----:B------:R-:W-:-:S04]  /*adc0*/  VIADD R0, R9, 0x7f ;  /* 0x0000007f09007836 */ /* 0x000fc80000000000 */
[----:B------:R-:W-:Y:S01]  /*add0*/  IMAD.IADD R8, R9, 0x1, R8 ;  /* 0x0000000109087824 */ /* 0x000fe200078e0208 */
[----:B------:R-:W-:-:S04]  /*ade0*/  SHF.R.S32.HI R3, RZ, 0x1f, R0 ;  /* 0x0000001fff037819 */ /* 0x000fc80000011400 */
[----:B------:R-:W-:Y:S02]  /*adf0*/  SHF.R.S32.HI R5, RZ, 0x1f, R8 ;  /* 0x0000001fff057819 */ /* 0x000fe40000011408 */
[----:B------:R-:W-:Y:S02]  /*ae00*/  LEA.HI R3, R3, R0, RZ, 0x7 ;  /* 0x0000000003037211 */ /* 0x000fe400078f38ff */
[----:B------:R-:W-:Y:S02]  /*ae10*/  LEA.HI R5, R5, R8, RZ, 0x7 ;  /* 0x0000000805057211 */ /* 0x000fe400078f38ff */
[----:B------:R-:W-:Y:S02]  /*ae20*/  SHF.R.S32.HI R3, RZ, 0x7, R3 ;  /* 0x00000007ff037819 */ /* 0x000fe40000011403 */
[----:B------:R-:W-:-:S04]  /*ae30*/  SHF.R.S32.HI R28, RZ, 0x7, R5 ;  /* 0x00000007ff1c7819 */ /* 0x000fc80000011405 */
[----:B------:R-:W-:-:S04]  /*ae40*/  VIMNMX R28, R3, R28, PT ;  /* 0x0000001c031c7248 */ /* 0x000fc80003fe0100 */
[----:B------:R-:W-:-:S13]  /*ae50*/  ISETP.GT.AND P0, PT, R28, RZ, PT ;  /* 0x000000ff1c00720c */ /* 0x000fda0003f04270 */
[----:B------:R-:W-:Y:S05]  /*ae60*/  @P0 BRA `(.L_x_1762) ;  /* 0x00000000003c0947 */ /* 0x000fea0003800000 */
        /* <DEDUP_REMOVED lines=15> */
.L_x_1762:
        /* <DEDUP_REMOVED lines=22> */
.L_x_1764:
        /* <DEDUP_REMOVED lines=19> */
.L_x_1766:
        /* <DEDUP_REMOVED lines=16> */
.L_x_1765:
[----:B------:R-:W2:Y:S01]  /*b2f0*/  LDL.LU R21, [R1] ;  /* 0x0000000001157983 */ /* 0x000ea20000300800 */
[----:B------:R-:W-:Y:S01]  /*b300*/  ULDC.64 UR4, c[0x0][0x9f8] ;  /* 0x00027e0000047ab9 */ /* 0x000fe20000000a00 */
[----:B------:R-:W0:Y:S02]  /*b310*/  LDC R0, c[0x0][0x428] ;  /* 0x00010a00ff007b82 */ /* 0x000e240000000800 */
[----:B------:R-:W3:Y:S01]  /*b320*/  LDL.LU R20, [R1+0x8] ;  /* 0x0000080001147983 */ /* 0x000ee20000300800 */
[----:B------:R-:W-:Y:S01]  /*b330*/  ISETP.NE.U32.AND P0, PT, RZ, UR4, PT ;  /* 0x00000004ff007c0c */ /* 0x000fe2000bf05070 */
[----:B------:R-:W-:-:S03]  /*b340*/  IMAD.MOV.U32 R6, RZ, RZ, R27 ;  /* 0x000000ffff067224 */ /* 0x000fc600078e001b */
[----:B------:R-:W-:-:S13]  /*b350*/  ISETP.NE.AND.EX P0, PT, RZ, UR5, PT, P0 ;  /* 0x00000005ff007c0c */ /* 0x000fda000bf05300 */
[----:B------:R-:W-:Y:S02]  /*b360*/  @P0 IADD3 R2, P1, R29, UR4, RZ ;  /* 0x000000041d020c10 */ /* 0x000fe4000ff3e0ff */
[----:B------:R-:W-:-:S13]  /*b370*/  ISETP.NE.AND P6, PT, R26, RZ, PT ;  /* 0x000000ff1a00720c */ /* 0x000fda0003fc5270 */
[----:B------:R-:W-:-:S05]  /*b380*/  VOTEU.ALL UP1, P6 ;  /* 0x00000000003f7886 */ /* 0x000fca0003020000 */
[----:B------:R-:W-:-:S04]  /*b390*/  @!UP1 UIADD3 UR8, UP0, UR40, 0x270, URZ ;  /* 0x0000027028089890 */ /* 0x000fc8000ff1e03f */
[----:B------:R-:W-:-:S03]  /*b3a0*/  @!UP1 UIADD3.X UR9, URZ, UR41, URZ, UP0, !UPT ;  /* 0x000000293f099290 */ /* 0x000fc600087fe43f */
[----:B------:R-:W-:Y:S01]  /*b3b0*/  VOTEU.ALL UP0, P6 ;  /* 0x00000000003f7886 */ /* 0x000fe20003000000 */
[----:B--2---:R-:W-:Y:S01]  /*b3c0*/  @P0 IADD3.X R3, R21, UR5, RZ, P1, !PT ;  /* 0x0000000515030c10 */ /* 0x004fe20008ffe4ff */
[----:B------:R-:W-:-:S04]  /*b3d0*/  ULDC.64 UR4, c[0x0][0xa00] ;  /* 0x0002800000047ab9 */ /* 0x000fc80000000a00 */
[----:B------:R2:W5:Y:S01]  /*b3e0*/  @P0 LDG.E R6, desc[UR38][R2.64] ;  /* 0x0000002602060981 */ /* 0x000562000c1e1900 */
[----:B0-----:R-:W-:Y:S01]  /*b3f0*/  ISETP.NE.AND P0, PT, R0, 0x1, PT ;  /* 0x000000010000780c */ /* 0x001fe20003f05270 */
[----:B------:R-:W-:Y:S01]  /*b400*/  IMAD.MOV.U32 R0, RZ, RZ, R18 ;  /* 0x000000ffff007224 */ /* 0x000fe200078e0012 */
[----:B------:R-:W-:Y:S01]  /*b410*/  PLOP3.LUT P1, PT, P6, PT, PT, 0x8, 0x0 ;  /* 0x000000000000781c */ /* 0x000fe2000372e170 */
[----:B---3--:R-:W-:-:S10]  /*b420*/  IMAD R17, R17, 0xc0, R20 ;  /* 0x000000c011117824 */ /* 0x008fd400078e0214 */
[----:B------:R-:W0:Y:S08]  /*b430*/  @P0 LDC R5, c[0x0][0x42c] ;  /* 0x00010b00ff050b82 */ /* 0x000e300000000800 */
[----:B------:R-:W3:Y:S01]  /*b440*/  @P0 LDC R7, c[0x0][0x430] ;  /* 0x00010c00ff070b82 */ /* 0x000ee20000000800 */
[----:B0-----:R-:W-:-:S05]  /*b450*/  @P0 IMAD.HI.U32 R4, R18, R5, RZ ;  /* 0x0000000512040227 */ /* 0x001fca00078e00ff */
[----:B---3--:R-:W-:Y:S02]  /*b460*/  @P0 SHF.R.U32.HI R0, RZ, R7, R4 ;  /* 0x00000007ff000219 */ /* 0x008fe40000011604 */
[----:B------:R-:W-:-:S04]  /*b470*/  ISETP.NE.U32.AND P0, PT, RZ, UR4, PT ;  /* 0x00000004ff007c0c */ /* 0x000fc8000bf05070 */
[----:B------:R-:W-:-:S04]  /*b480*/  ISETP.NE.AND.EX P0, PT, RZ, UR5, PT, P0 ;  /* 0x00000005ff007c0c */ /* 0x000fc8000bf05300 */
[----:B--2---:R-:W-:-:S09]  /*b490*/  SEL R10, R27, RZ, !P0 ;  /* 0x000000ff1b0a7207 */ /* 0x004fd20004000000 */
.L_x_1767:
        /* <DEDUP_REMOVED lines=18> */
.L_x_1838:
[----:B------:R-:W-:Y:S01]  /*b5c0*/  UMOV UR4, 0xffffffff ;  /* 0xffffffff00047882 */ /* 0x000fe20000000000 */
[----:B------:R-:W-:Y:S02]  /*b5d0*/  SHF.R.S32.HI R9, RZ, 0x1f, R6 ;  /* 0x0000001fff097819 */ /* 0x000fe40000011406 */
[----:B------:R-:W-:Y:S05]  /*b5e0*/  BRA.DIV UR4, `(.L_x_1769) ;  /* 0x0000002e04647947 */ /* 0x000fea000b800000 */
[----:B------:R-:W-:-:S13]  /*b5f0*/  ELECT P6, URZ, PT ;  /* 0x00000000003f782f */ /* 0x000fda00038c0000 */
.L_x_1841:
        /* <DEDUP_REMOVED lines=22> */
.L_x_1771:
[----:B------:R-:W-:Y:S01]  /*b760*/  IMAD R5, R22, 0x8, R25 ;  /* 0x0000000816057824 */ /* 0x000fe200078e0219 */
[----:B------:R-:W-:-:S04]  /*b770*/  SHF.L.U32 R4, R24, 0x1f, RZ ;  /* 0x0000001f18047819 */ /* 0x000fc800000006ff */
[----:B------:R-:W2:Y:S02]  /*b780*/  SYNCS.PHASECHK.TRANS64.TRYWAIT P0, [R5+URZ+0x16840], R4 ;  /* 0x01684004050075a7 */ /* 0x000ea4000800017f */
[----:B--2---:R-:W-:Y:S05]  /*b790*/  @!P0 BRA `(.L_x_1772) ;  /* 0x0000002c00188947 */ /* 0x004fea0003800000 */
.L_x_1842:
        /* <DEDUP_REMOVED lines=9> */
.L_x_1773:
        /* <DEDUP_REMOVED lines=16> */
[----:B--2---:R-:W-:Y:S01]  /*b930*/  NOP ;  /* 0x0000000000007918 */ /* 0x004fe20000000000 */
.L_x_1770:
        /* <DEDUP_REMOVED lines=20> */
[----:B---3--:R-:W-:Y:S01]  /*ba80*/  LEA.HI R4, R5, R5, RZ, 0x1 ;  /* 0x0000000505047211 */ /* 0x008fe200078f08ff */
[----:B------:R4:W-:Y:S03]  /*ba90*/  STL [R1+0x4], R5 ;  /* 0x0000040501007387 */ /* 0x0009e60000100800 */
[----:B------:R-:W-:-:S05]  /*baa0*/  LOP3.LUT R4, R4, 0xfffffffe, RZ, 0xc0, !PT ;  /* 0xfffffffe04047812 */ /* 0x000fca00078ec0ff */
[----:B------:R-:W-:-:S05]  /*bab0*/  IMAD.IADD R4, R5, 0x1, -R4 ;  /* 0x0000000105047824 */ /* 0x000fca00078e0a04 */
[----:B------:R-:W-:-:S04]  /*bac0*/  SHF.L.U32 R4, R4, 0x1f, RZ ;  /* 0x0000001f04047819 */ /* 0x000fc800000006ff */
[----:B------:R-:W2:Y:S02]  /*bad0*/  SYNCS.PHASECHK.TRANS64.TRYWAIT P0, [R25+URZ+0x16820], R4 ;  /* 0x01682004190075a7 */ /* 0x000ea4000800017f */
[----:B--2-4-:R-:W-:Y:S05]  /*bae0*/  @!P0 BRA `(.L_x_1775) ;  /* 0x0000002800588947 */ /* 0x014fea0003800000 */
.L_x_1843:
[----:B------:R-:W-:Y:S05]  /*baf0*/  BSYNC B0 ;  /* 0x0000000000007941 */ /* 0x000fea0003800000 */
.L_x_1774:
[----:B------:R-:W-:Y:S01]  /*bb00*/  ISETP.GE.AND P0, PT, R28, 0x2, PT ;  /* 0x000000021c00780c */ /* 0x000fe20003f06270 */
[----:B------:R-:W-:-:S12]  /*bb10*/  BSSY B0, `(.L_x_1776) ;  /* 0x0000125000007945 */ /* 0x000fd80003800000 */
[----:B------:R-:W-:Y:S05]  /*bb20*/  @!P0 BRA `(.L_x_1777) ;  /* 0x00000010008c8947 */ /* 0x000fea0003800000 */
[C---:B--2---:R-:W-:Y:S01]  /*bb30*/  LOP3.LUT R4, R28.reuse, 0x1, RZ, 0xc0, !PT ;  /* 0x000000011c047812 */ /* 0x044fe200078ec0ff */
[----:B------:R-:W-:Y:S01]  /*bb40*/  VIADD R11, R28, 0xfffffffe ;  /* 0xfffffffe1c0b7836 */ /* 0x000fe20000000000 */
[----:B------:R-:W-:Y:S02]  /*bb50*/  BSSY B1, `(.L_x_1778) ;  /* 0x0000063000017945 */ /* 0x000fe40003800000 */
[----:B------:R-:W-:Y:S01]  /*bb60*/  ISETP.NE.U32.AND P0, PT, R4, 0x1, PT ;  /* 0x000000010400780c */ /* 0x000fe20003f05070 */
[----:B------:R-:W-:-:S12]  /*bb70*/  IMAD.MOV.U32 R10, RZ, RZ, R11 ;  /* 0x000000ffff0a7224 */ /* 0x000fd800078e000b */
[----:B------:R-:W-:Y:S05]  /*bb80*/  @!P0 BRA `(.L_x_1779) ;  /* 0x00000004007c8947 */ /* 0x000fea0003800000 */
        /* <DEDUP_REMOVED lines=8> */
[----:B------:R-:W-:Y:S02]  /*bc10*/  IMAD.MOV.U32 R4, RZ, RZ, R8 ;  /* 0x000000ffff047224 */ /* 0x000fe400078e0008 */
[----:B------:R-:W-:Y:S01]  /*bc20*/  IMAD.MOV.U32 R10, RZ, RZ, R11 ;  /* 0x000000ffff0a7224 */ /* 0x000fe200078e000b */
        /* <DEDUP_REMOVED lines=20> */
.L_x_1782:
[----:B0-----:R-:W-:Y:S01]  /*bd70*/  IMAD R3, R12, 0x8, R25 ;  /* 0x000000080c037824 */ /* 0x001fe200078e0219 */
[----:B------:R-:W-:-:S04]  /*bd80*/  SHF.L.U32 R2, R13, 0x1f, RZ ;  /* 0x0000001f0d027819 */ /* 0x000fc800000006ff */
[----:B------:R-:W0:Y:S02]  /*bd90*/  SYNCS.PHASECHK.TRANS64.TRYWAIT P0, [R3+URZ+0x16840], R2 ;  /* 0x01684002030075a7 */ /* 0x000e24000800017f */
[----:B0-----:R-:W-:Y:S05]  /*bda0*/  @!P0 BRA `(.L_x_1783) ;  /* 0x0000002400bc8947 */ /* 0x001fea0003800000 */
.L_x_1844:
        /* <DEDUP_REMOVED lines=9> */
.L_x_1784:
        /* <DEDUP_REMOVED lines=21> */
.L_x_1845:
[----:B------:R-:W-:Y:S05]  /*bf90*/  @P1 BRA `(.L_x_1786) ;  /* 0x0000000000181947 */ /* 0x000fea0003800000 */
[----:B------:R-:W-:Y:S01]  /*bfa0*/  ISETP.NE.AND P0, PT, R26, RZ, PT ;  /* 0x000000ff1a00720c */ /* 0x000fe20003f05270 */
[----:B0-----:R-:W-:Y:S02]  /*bfb0*/  IMAD R2, R22, 0x8, R25 ;  /* 0x0000000816027824 */ /* 0x001fe400078e0219 */
[----:B------:R-:W-:-:S04]  /*bfc0*/  IMAD.MOV.U32 R3, RZ, RZ, 0x4000 ;  /* 0x00004000ff037424 */ /* 0x000fc800078e00ff */
[----:B------:R2:W-:Y:S06]  /*bfd0*/  SYNCS.ARRIVE.TRANS64 RZ, [R2+URZ+0x16850], R3 ;  /* 0x0168500302ff79a7 */ /* 0x0005ec000800003f */
[----:B------:R-:W-:Y:S05]  /*bfe0*/  @!P0 BRA `(.L_x_1786) ;  /* 0x0000000000048947 */ /* 0x000fea0003800000 */
[----:B------:R-:W-:Y:S01]  /*bff0*/  BPT.TRAP 0x1 ;  /* 0x000000040000795c */ /* 0x000fe20000300000 */
.L_x_1786:
        /* <DEDUP_REMOVED lines=20> */
.L_x_1781:
[----:B------:R-:W-:Y:S05]  /*c140*/  BSYNC B2 ;  /* 0x0000000000027941 */ /* 0x000fea0003800000 */
.L_x_1780:
[----:B------:R-:W-:Y:S02]  /*c150*/  VIADD R10, R28, 0xfffffffd ;  /* 0xfffffffd1c0a7836 */ /* 0x000fe40000000000 */
[----:B------:R-:W-:Y:S02]  /*c160*/  IMAD.MOV.U32 R22, RZ, RZ, R12 ;  /* 0x000000ffff167224 */ /* 0x000fe400078e000c */
[----:B------:R-:W-:-:S07]  /*c170*/  IMAD.MOV.U32 R24, RZ, RZ, R13 ;  /* 0x000000ffff187224 */ /* 0x000fce00078e000d */
.L_x_1779:
[----:B------:R-:W-:Y:S05]  /*c180*/  BSYNC B1 ;  /* 0x0000000000017941 */ /* 0x000fea0003800000 */
.L_x_1778:
[----:B------:R-:W-:-:S13]  /*c190*/  ISETP.NE.AND P0, PT, R11, RZ, PT ;  /* 0x000000ff0b00720c */ /* 0x000fda0003f05270 */
[----:B------:R-:W-:Y:S05]  /*c1a0*/  @!P0 BRA `(.L_x_1777) ;  /* 0x0000000800ec8947 */ /* 0x000fea0003800000 */
[----:B------:R-:W-:-:S07]  /*c1b0*/  IMAD.MOV.U32 R4, RZ, RZ, R8 ;  /* 0x000000ffff047224 */ /* 0x000fce00078e0008 */
.L_x_1801:
[----:B------:R-:W-:Y:S01]  /*c1c0*/  VIADD R11, R22, 0x1 ;  /* 0x00000001160b7836 */ /* 0x000fe20000000000 */
[----:B------:R-:W-:Y:S05]  /*c1d0*/  YIELD ;  /* 0x0000000000007946 */ /* 0x000fea0003800000 */
[----:B------:R-:W-:Y:S01]  /*c1e0*/  ISETP.NE.AND P0, PT, R11, 0x2, PT ;  /* 0x000000020b00780c */ /* 0x000fe20003f05270 */
[----:B------:R-:W-:Y:S03]  /*c1f0*/  BSSY B1, `(.L_x_1787) ;  /* 0x0000057000017945 */ /* 0x000fe60003800000 */
[----:B------:R-:W-:-:S02]  /*c200*/  SEL R3, RZ, 0x1, P0 ;  /* 0x00000001ff037807 */ /* 0x000fc40000000000 */
        /* <DEDUP_REMOVED lines=26> */
.L_x_1789:
[----:B------:R-:W-:Y:S01]  /*c3b0*/  IMAD R3, R11, 0x8, R25 ;  /* 0x000000080b037824 */ /* 0x000fe200078e0219 */
[----:B------:R-:W-:-:S04]  /*c3c0*/  SHF.L.U32 R2, R12, 0x1f, RZ ;  /* 0x0000001f0c027819 */ /* 0x000fc800000006ff */
[----:B------:R-:W2:Y:S02]  /*c3d0*/  SYNCS.PHASECHK.TRANS64.TRYWAIT P0, [R3+URZ+0x16840], R2 ;  /* 0x01684002030075a7 */ /* 0x000ea4000800017f */
[----:B--2---:R-:W-:Y:S05]  /*c3e0*/  @!P0 BRA `(.L_x_1790) ;  /* 0x0000002000548947 */ /* 0x004fea0003800000 */
.L_x_1846:
        /* <DEDUP_REMOVED lines=9> */
.L_x_1791:
        /* <DEDUP_REMOVED lines=21> */
.L_x_1847:
[----:B------:R-:W-:Y:S05]  /*c5d0*/  @P0 BRA `(.L_x_1793) ;  /* 0x0000000000140947 */ /* 0x000fea0003800000 */
[----:B------:R-:W-:Y:S01]  /*c5e0*/  ISETP.NE.AND P1, PT, R26, RZ, PT ;  /* 0x000000ff1a00720c */ /* 0x000fe20003f25270 */
[----:B------:R-:W-:-:S04]  /*c5f0*/  IMAD.MOV.U32 R2, RZ, RZ, 0x4000 ;  /* 0x00004000ff027424 */ /* 0x000fc800078e00ff */
[----:B------:R2:W-:Y:S08]  /*c600*/  SYNCS.ARRIVE.TRANS64 RZ, [R3+URZ+0x50], R2 ;  /* 0x0000500203ff79a7 */ /* 0x0005f0000800003f */
[----:B------:R-:W-:Y:S05]  /*c610*/  @!P1 BRA `(.L_x_1793) ;  /* 0x0000000000049947 */ /* 0x000fea0003800000 */
[----:B------:R-:W-:Y:S01]  /*c620*/  BPT.TRAP 0x1 ;  /* 0x000000040000795c */ /* 0x000fe20000300000 */
.L_x_1793:
        /* <DEDUP_REMOVED lines=19> */
.L_x_1788:
[----:B------:R-:W-:Y:S05]  /*c760*/  BSYNC B1 ;  /* 0x0000000000017941 */ /* 0x000fea0003800000 */
.L_x_1787:
        /* <DEDUP_REMOVED lines=30> */
.L_x_1796:
[----:B------:R-:W-:Y:S01]  /*c950*/  IMAD R2, R22, 0x8, R25 ;  /* 0x0000000816027824 */ /* 0x000fe200078e0219 */
[----:B------:R-:W-:-:S04]  /*c960*/  SHF.L.U32 R3, R24, 0x1f, RZ ;  /* 0x0000001f18037819 */ /* 0x000fc800000006ff */
[----:B------:R-:W2:Y:S02]  /*c970*/  SYNCS.PHASECHK.TRANS64.TRYWAIT P0, [R2+URZ+0x16840], R3 ;  /* 0x01684003020075a7 */ /* 0x000ea4000800017f */
[----:B--2---:R-:W-:Y:S05]  /*c980*/  @!P0 BRA `(.L_x_1797) ;  /* 0x0000001c00148947 */ /* 0x004fea0003800000 */
.L_x_1848:
        /* <DEDUP_REMOVED lines=9> */
.L_x_1798:
        /* <DEDUP_REMOVED lines=20> */
[----:B------:R-:W2:Y:S02]  /*cb60*/  SYNCS.PHASECHK.TRANS64.TRYWAIT P1, [R2+URZ+0x60], R3 ;  /* 0x00006003020075a7 */ /* 0x000ea4000802017f */
[----:B0-2---:R-:W-:Y:S05]  /*cb70*/  @!P1 BRA `(.L_x_1799) ;  /* 0x0000001800ac9947 */ /* 0x005fea0003800000 */
.L_x_1849:
[----:B------:R-:W-:Y:S05]  /*cb80*/  @P0 BRA `(.L_x_1800) ;  /* 0x0000000000140947 */ /* 0x000fea0003800000 */
[----:B------:R-:W-:Y:S01]  /*cb90*/  ISETP.NE.AND P1, PT, R26, RZ, PT ;  /* 0x000000ff1a00720c */ /* 0x000fe20003f25270 */
[----:B0-----:R-:W-:-:S04]  /*cba0*/  IMAD.MOV.U32 R3, RZ, RZ, 0x4000 ;  /* 0x00004000ff037424 */ /* 0x001fc800078e00ff */
[----:B------:R2:W-:Y:S08]  /*cbb0*/  SYNCS.ARRIVE.TRANS64 RZ, [R2+URZ+0x50], R3 ;  /* 0x0000500302ff79a7 */ /* 0x0005f0000800003f */
[----:B------:R-:W-:Y:S05]  /*cbc0*/  @!P1 BRA `(.L_x_1800) ;  /* 0x0000000000049947 */ /* 0x000fea0003800000 */
[----:B------:R-:W-:Y:S01]  /*cbd0*/  BPT.TRAP 0x1 ;  /* 0x000000040000795c */ /* 0x000fe20000300000 */
.L_x_1800:
        /* <DEDUP_REMOVED lines=19> */
.L_x_1795:
[----:B------:R-:W-:Y:S05]  /*cd10*/  BSYNC B1 ;  /* 0x0000000000017941 */ /* 0x000fea0003800000 */
.L_x_1794:
[C---:B------:R-:W-:Y:S01]  /*cd20*/  ISETP.GT.AND P0, PT, R10.reuse, 0x1, PT ;  /* 0x000000010a00780c */ /* 0x040fe20003f04270 */
[----:B0-2---:R-:W-:-:S04]  /*cd30*/  VIADD R2, R10, 0xfffffffe ;  /* 0xfffffffe0a027836 */ /* 0x005fc80000000000 */
[----:B------:R-:W-:-:S08]  /*cd40*/  IMAD.MOV.U32 R10, RZ, RZ, R2 ;  /* 0x000000ffff0a7224 */ /* 0x000fd000078e0002 */
[----:B------:R-:W-:Y:S05]  /*cd50*/  @P0 BRA `(.L_x_1801) ;  /* 0xfffffff400180947 */ /* 0x000fea000383ffff */
.L_x_1777:
[----:B------:R-:W-:Y:S05]  /*cd60*/  BSYNC B0 ;  /* 0x0000000000007941 */ /* 0x000fea0003800000 */
.L_x_1776:
[----:B------:R-:W-:Y:S01]  /*cd70*/  ISETP.NE.AND P0, PT, R26, RZ, PT ;  /* 0x000000ff1a00720c */ /* 0x000fe20003f05270 */
[----:B------:R-:W-:-:S12]  /*cd80*/  BSSY B0, `(.L_x_1802) ;  /* 0x000000e000007945 */ /* 0x000fd80003800000 */
[----:B------:R-:W-:Y:S05]  /*cd90*/  @P0 BRA `(.L_x_1803) ;  /* 0x0000000000300947 */ /* 0x000fea0003800000 */
[----:B------:R-:W3:Y:S01]  /*cda0*/  S2R R9, SR_LANEID ;  /* 0x0000000000097919 */ /* 0x000ee20000000000 */
[----:B------:R-:W-:Y:S01]  /*cdb0*/  VOTEU.ANY UR4, UPT, PT ;  /* 0x0000000000047886 */ /* 0x000fe200038e0100 */
[----:B------:R-:W4:Y:S01]  /*cdc0*/  LDC.64 R2, c[0x0][0xc38] ;  /* 0x00030e00ff027b82 */ /* 0x000f220000000a00 */
[----:B--2---:R-:W3:Y:S08]  /*cdd0*/  FLO.U32 R4, UR4 ;  /* 0x0000000400047d00 */ /* 0x004ef000080e0000 */
[----:B------:R-:W4:Y:S01]  /*cde0*/  POPC R5, UR4 ;  /* 0x0000000400057d09 */ /* 0x000f220008000000 */
[----:B---3--:R-:W-:-:S13]  /*cdf0*/  ISETP.EQ.U32.AND P0, PT, R4, R9, PT ;  /* 0x000000090400720c */ /* 0x008fda0003f02070 */
[----:B----4-:R-:W2:Y:S01]  /*ce00*/  @P0 ATOMG.E.ADD.STRONG.GPU PT, R3, desc[UR38][R2.64], R5 ;  /* 0x00000005020309a8 */ /* 0x010ea200081ee1e6 */
[----:B------:R-:W3:Y:S02]  /*ce10*/  S2R R6, SR_LTMASK ;  /* 0x0000000000067919 */ /* 0x000ee40000003900 */
[----:B---3--:R-:W-:-:S04]  /*ce20*/  LOP3.LUT R6, R6, UR4, RZ, 0xc0, !PT ;  /* 0x0000000406067c12 */ /* 0x008fc8000f8ec0ff */
[----:B------:R-:W3:Y:S01]  /*ce30*/  POPC R9, R6 ;  /* 0x0000000600097309 */ /* 0x000ee20000000000 */
[----:B--2---:R-:W3:Y:S02]  /*ce40*/  SHFL.IDX PT, R4, R3, R4, 0x1f ;  /* 0x00001f0403047589 */ /* 0x004ee400000e0000 */
[----:B---3--:R-:W-:-:S07]  /*ce50*/  IADD3 R16, R4, UR37, R9 ;  /* 0x0000002504107c10 */ /* 0x008fce000fffe009 */
.L_x_1803:
[----:B------:R-:W-:Y:S05]  /*ce60*/  BSYNC B0 ;  /* 0x0000000000007941 */ /* 0x000fea0003800000 */
.L_x_1802:
[----:B------:R-:W-:Y:S04]  /*ce70*/  BSSY B0, `(.L_x_1804) ;  /* 0x0000020000007945 */ /* 0x000fe80003800000 */
[----:B------:R-:W-:Y:S05]  /*ce80*/  @!P6 BRA `(.L_x_1805) ;  /* 0x000000000078e947 */ /* 0x000fea0003800000 */
[----:B------:R-:W-:Y:S01]  /*ce90*/  IMAD R3, R22, 0x8, R25 ;  /* 0x0000000816037824 */ /* 0x000fe200078e0219 */
[----:B------:R-:W-:-:S04]  /*cea0*/  SHF.L.U32 R2, R24, 0x1f, RZ ;  /* 0x0000001f18027819 */ /* 0x000fc800000006ff */
[----:B------:R-:W3:Y:S02]  /*ceb0*/  SYNCS.PHASECHK.TRANS64.TRYWAIT P0, [R3+URZ+0x16860], R2 ;  /* 0x01686002030075a7 */ /* 0x000ee4000800017f */
[----:B---3--:R-:W-:Y:S05]  /*cec0*/  @!P0 BRA `(.L_x_1806) ;  /* 0x0000001400ec8947 */ /* 0x008fea0003800000 */
.L_x_1850:
[----:B--2---:R-:W2:Y:S02]  /*ced0*/  S2R R4, SR_TID.X ;  /* 0x0000000000047919 */ /* 0x004ea40000002100 */
[----:B--2---:R-:W-:-:S04]  /*cee0*/  LOP3.LUT R4, R4, 0x7f, RZ, 0xc0, !PT ;  /* 0x0000007f04047812 */ /* 0x004fc800078ec0ff */
[----:B------:R-:W-:-:S13]  /*cef0*/  ISETP.NE.AND P0, PT, R4, RZ, PT ;  /* 0x000000ff0400720c */ /* 0x000fda0003f05270 */
[----:B------:R-:W-:Y:S05]  /*cf00*/  @P0 BRA `(.L_x_1807) ;  /* 0x0000000000140947 */ /* 0x000fea0003800000 */
[----:B------:R-:W-:Y:S01]  /*cf10*/  ISETP.NE.AND P1, PT, R26, RZ, PT ;  /* 0x000000ff1a00720c */ /* 0x000fe20003f25270 */
[----:B---3--:R-:W-:-:S04]  /*cf20*/  IMAD.MOV.U32 R2, RZ, RZ, 0x4000 ;  /* 0x00004000ff027424 */ /* 0x008fc800078e00ff */
[----:B------:R2:W-:Y:S08]  /*cf30*/  SYNCS.ARRIVE.TRANS64 RZ, [R3+URZ+0x16850], R2 ;  /* 0x0168500203ff79a7 */ /* 0x0005f0000800003f */
[----:B------:R-:W-:Y:S05]  /*cf40*/  @!P1 BRA `(.L_x_1807) ;  /* 0x0000000000049947 */ /* 0x000fea0003800000 */
[----:B------:R-:W-:Y:S01]  /*cf50*/  BPT.TRAP 0x1 ;  /* 0x000000040000795c */ /* 0x000fe20000300000 */
.L_x_1807:
        /* <DEDUP_REMOVED lines=16> */
[----:B----4-:R-:W-:Y:S01]  /*d060*/  NOP ;  /* 0x0000000000007918 */ /* 0x010fe20000000000 */
.L_x_1805:
[----:B------:R-:W-:Y:S05]  /*d070*/  BSYNC B0 ;  /* 0x0000000000007941 */ /* 0x000fea0003800000 */
.L_x_1804:
[----:B------:R-:W-:-:S05]  /*d080*/  VIADD R22, R22, 0x1 ;  /* 0x0000000116167836 */ /* 0x000fca0000000000 */
[----:B------:R-:W-:-:S04]  /*d090*/  ISETP.NE.AND P0, PT, R22, 0x2, PT ;  /* 0x000000021600780c */ /* 0x000fc80003f05270 */
[----:B--23--:R-:W-:Y:S02]  /*d0a0*/  SEL R3, RZ, 0x1, P0 ;  /* 0x00000001ff037807 */ /* 0x00cfe40000000000 */
[----:B------:R-:W-:Y:S02]  /*d0b0*/  SEL R22, R22, RZ, P0 ;  /* 0x000000ff16167207 */ /* 0x000fe40000000000 */
[----:B------:R-:W-:-:S07]  /*d0c0*/  LOP3.LUT R24, R24, R3, RZ, 0x3c, !PT ;  /* 0x0000000318187212 */ /* 0x000fce00078e3cff */
.L_x_1763:
[----:B------:R-:W-:Y:S05]  /*d0d0*/  BSYNC B6 ;  /* 0x0000000000067941 */ /* 0x000fea0003800000 */
.L_x_1761:
[----:B------:R-:W-:-:S03]  /*d0e0*/  UMOV UR4, 0xffffffff ;  /* 0xffffffff00047882 */ /* 0x000fc60000000000 */
[----:B------:R-:W-:Y:S05]  /*d0f0*/  BRA.DIV UR4, `(.L_x_1808) ;  /* 0x0000001604747947 */ /* 0x000fea000b800000 */
[----:B------:R2:W3:Y:S04]  /*d100*/  SHFL.IDX PT, R5, R16, RZ, 0x1f ;  /* 0x00001fff10057589 */ /* 0x0004e800000e0000 */
[----:B------:R2:W4:Y:S02]  /*d110*/  SHFL.IDX PT, R4, R16, 0x1, 0x1f ;  /* 0x00201f0010047f89 */ /* 0x00052400000e0000 */
.L_x_1854:
        /* <DEDUP_REMOVED lines=11> */
.L_x_1810:
[----:B------:R-:W-:Y:S05]  /*d1d0*/  BSYNC B0 ;  /* 0x0000000000007941 */ /* 0x000fea0003800000 */
.L_x_1809:
        /* <DEDUP_REMOVED lines=23> */
.L_x_1862:
[----:B------:R-:W-:Y:S02]  /*d350*/  ULDC UR4, c[0x0][0xc10] ;  /* 0x0003040000047ab9 */ /* 0x000fe40000000800 */
[----:B------:R-:W-:-:S04]  /*d360*/  IMAD.U32 R7, RZ, RZ, UR4 ;  /* 0x00000004ff077e24 */ /* 0x000fc8000f8e00ff */
[----:B0-----:R-:W-:-:S04]  /*d370*/  IMAD R3, R14, R7, RZ ;  /* 0x000000070e037224 */ /* 0x001fc800078e02ff */
[----:B----4-:R-:W-:-:S05]  /*d380*/  IMAD.IADD R6, R4, 0x1, R3 ;  /* 0x0000000104067824 */ /* 0x010fca00078e0203 */
[----:B---3--:R-:W-:-:S13]  /*d390*/  ISETP.GT.AND P0, PT, R6, R5, PT ;  /* 0x000000050600720c */ /* 0x008fda0003f04270 */
[----:B------:R-:W-:Y:S05]  /*d3a0*/  @P0 BRA `(.L_x_1812) ;  /* 0x0000000000ac0947 */ /* 0x000fea0003800000 */
[----:B------:R-:W0:Y:S02]  /*d3b0*/  LDC R0, c[0x0][0xc14] ;  /* 0x00030500ff007b82 */ /* 0x000e240000000800 */
.L_x_1817:
        /* <DEDUP_REMOVED lines=12> */
.L_x_1815:
[----:B------:R-:W-:Y:S05]  /*d480*/  BSYNC B0 ;  /* 0x0000000000007941 */ /* 0x000fea0003800000 */
.L_x_1814:
        /* <DEDUP_REMOVED lines=23> */
.L_x_1870:
[----:B------:R-:W-:Y:S02]  /*d600*/  ULDC UR4, c[0x0][0xc10] ;  /* 0x0003040000047ab9 */ /* 0x000fe40000000800 */
[----:B------:R-:W-:-:S04]  /*d610*/  IMAD.U32 R7, RZ, RZ, UR4 ;  /* 0x00000004ff077e24 */ /* 0x000fc8000f8e00ff */
[----:B---3--:R-:W-:-:S04]  /*d620*/  IMAD R3, R14, R7, RZ ;  /* 0x000000070e037224 */ /* 0x008fc800078e02ff */
[----:B------:R-:W-:-:S05]  /*d630*/  IMAD.IADD R6, R3, 0x1, R6 ;  /* 0x0000000103067824 */ /* 0x000fca00078e0206 */
[----:B------:R-:W-:-:S13]  /*d640*/  ISETP.GT.AND P0, PT, R6, R5, PT ;  /* 0x000000050600720c */ /* 0x000fda0003f04270 */
[----:B------:R-:W-:Y:S05]  /*d650*/  @!P0 BRA `(.L_x_1817) ;  /* 0xfffffffc00588947 */ /* 0x000fea000383ffff */
.L_x_1812:
        /* <DEDUP_REMOVED lines=8> */
.L_x_1874:
[----:B------:R-:W-:Y:S01]  /*d6e0*/  ISETP.NE.AND P0, PT, R3, RZ, PT ;  /* 0x000000ff0300720c */ /* 0x000fe20003f05270 */
[----:B------:R-:W-:-:S12]  /*d6f0*/  IMAD.MOV.U32 R14, RZ, RZ, RZ ;  /* 0x000000ffff0e7224 */ /* 0x000fd800078e00ff */
[----:B------:R-:W-:Y:S05]  /*d700*/  @!P0 BRA `(.L_x_1819) ;  /* 0x0000000000108947 */ /* 0x000fea0003800000 */
[----:B------:R-:W-:Y:S01]  /*d710*/  UMOV UR4, 0xffffffff ;  /* 0xffffffff00047882 */ /* 0x000fe20000000000 */
[----:B------:R-:W-:Y:S02]  /*d720*/  VIADD R12, R4, 0xffffffff ;  /* 0xffffffff040c7836 */ /* 0x000fe40000000000 */
[----:B------:R-:W-:Y:S05]  /*d730*/  BRA.DIV UR4, `(.L_x_1820) ;  /* 0x0000001a04187947 */ /* 0x000fea000b800000 */
[----:B------:R0:W0:Y:S02]  /*d740*/  SHFL.IDX PT, R14, R8, R12, 0x1f ;  /* 0x00001f0c080e7589 */ /* 0x00002400000e0000 */
.L_x_1819:
[----:B---3--:R-:W3:Y:S01]  /*d750*/  LDC.64 R2, c[0x0][0xc68] ;  /* 0x00031a00ff027b82 */ /* 0x008ee20000000a00 */
[----:B------:R-:W-:-:S04]  /*d760*/  IMAD.IADD R19, R4, 0x1, R19 ;  /* 0x0000000104137824 */ /* 0x000fc800078e0213 */
[----:B---3--:R-:W-:-:S05]  /*d770*/  IMAD.WIDE R2, R19, 0x4, R2 ;  /* 0x0000000413027825 */ /* 0x008fca00078e0202 */
[----:B0-----:R0:W4:Y:S01]  /*d780*/  LDG.E R8, desc[UR38][R2.64] ;  /* 0x0000002602087981 */ /* 0x001122000c1e1900 */
[----:B--2---:R-:W-:-:S04]  /*d790*/  IMAD R16, R14, R7, R6 ;  /* 0x000000070e107224 */ /* 0x004fc800078e0206 */
[----:B------:R-:W-:Y:S02]  /*d7a0*/  IMAD.IADD R5, R5, 0x1, -R16 ;  /* 0x0000000105057824 */ /* 0x000fe400078e0a10 */
[----:B0-----:R-:W-:Y:S02]  /*d7b0*/  IMAD.MOV.U32 R2, RZ, RZ, RZ ;  /* 0x000000ffff027224 */ /* 0x001fe400078e00ff */
[----:B----4-:R-:W-:-:S05]  /*d7c0*/  IMAD R4, R17, R8, RZ ;  /* 0x0000000811047224 */ /* 0x010fca00078e02ff */
[-C--:B------:R-:W-:Y:S02]  /*d7d0*/  IABS R9, R4.reuse ;  /* 0x0000000400097213 */ /* 0x080fe40000000000 */
[----:B------:R-:W-:Y:S02]  /*d7e0*/  IABS R6, R4 ;  /* 0x0000000400067213 */ /* 0x000fe40000000000 */
[----:B------:R-:W0:Y:S03]  /*d7f0*/  I2F.RP R10, R9 ;  /* 0x00000009000a7306 */ /* 0x000e260000209400 */
[----:B------:R-:W-:-:S05]  /*d800*/  IMAD.MOV R6, RZ, RZ, -R6 ;  /* 0x000000ffff067224 */ /* 0x000fca00078e0a06 */
[----:B0-----:R-:W0:Y:S02]  /*d810*/  MUFU.RCP R10, R10 ;  /* 0x0000000a000a7308 */ /* 0x001e240000001000 */
[----:B0-----:R-:W-:-:S06]  /*d820*/  VIADD R11, R10, 0xffffffe ;  /* 0x0ffffffe0a0b7836 */ /* 0x001fcc0000000000 */
[----:B------:R-:W0:Y:S02]  /*d830*/  F2I.FTZ.U32.TRUNC.NTZ R3, R11 ;  /* 0x0000000b00037305 */ /* 0x000e24000021f000 */
[----:B0-----:R-:W-:-:S04]  /*d840*/  IMAD.MOV R12, RZ, RZ, -R3 ;  /* 0x000000ffff0c7224 */ /* 0x001fc800078e0a03 */
        /* <DEDUP_REMOVED lines=20> */
[----:B------:R-:W-:-:S04]  /*d990*/  VIADDMNMX R7, R3, R7, R8, PT ;  /* 0x0000000703077246 */ /* 0x000fc80003800108 */
        /* <DEDUP_REMOVED lines=29> */
.L_x_1813:
[----:B------:R-:W-:Y:S01]  /*db70*/  UMOV UR4, URZ ;  /* 0x0000003f00047c82 */ /* 0x000fe20008000000 */
[----:B------:R-:W-:Y:S01]  /*db80*/  UMOV UR5, URZ ;  /* 0x0000003f00057c82 */ /* 0x000fe20008000000 */
[----:B------:R-:W-:Y:S01]  /*db90*/  ULDC UR6, c[0x0][0xc14] ;  /* 0x0003050000067ab9 */ /* 0x000fe20000000800 */
[----:B--2---:R-:W-:Y:S02]  /*dba0*/  IMAD.MOV.U32 R16, RZ, RZ, R5 ;  /* 0x000000ffff107224 */ /* 0x004fe400078e0005 */
[----:B------:R-:W-:Y:S02]  /*dbb0*/  IMAD.U32 R17, RZ, RZ, UR4 ;  /* 0x00000004ff117e24 */ /* 0x000fe4000f8e00ff */
[----:B------:R-:W-:Y:S02]  /*dbc0*/  IMAD.U32 R18, RZ, RZ, UR5 ;  /* 0x00000005ff127e24 */ /* 0x000fe4000f8e00ff */
[----:B------:R-:W-:-:S07]  /*dbd0*/  IMAD.U32 R19, RZ, RZ, UR6 ;  /* 0x00000006ff137e24 */ /* 0x000fce000f8e00ff */
.L_x_1821:
        /* <DEDUP_REMOVED lines=10> */
.L_x_1757:
        /* <DEDUP_REMOVED lines=12> */
.L_x_1877:
[----:B------:R-:W-:Y:S05]  /*dd40*/  BSYNC B0 ;  /* 0x0000000000007941 */ /* 0x000fea0003800000 */
.L_x_1823:
[----:B------:R-:W-:-:S03]  /*dd50*/  UMOV UR4, 0xffffffff ;  /* 0xffffffff00047882 */ /* 0x000fc60000000000 */
[----:B------:R-:W-:Y:S05]  /*dd60*/  BRA.DIV UR4, `(.L_x_1825) ;  /* 0x0000001204c47947 */ /* 0x000fea000b800000 */
[----:B0-----:R-:W0:Y:S02]  /*dd70*/  S2R R0, SR_TID.X ;  /* 0x0000000000007919 */ /* 0x001e240000002100 */
[----:B0-----:R-:W-:-:S04]  /*dd80*/  SHF.R.U32.HI R0, RZ, 0x5, R0 ;  /* 0x00000005ff007819 */ /* 0x001fc80000011600 */
[----:B------:R-:W-:-:S05]  /*dd90*/  LOP3.LUT R0, R0, 0x3, RZ, 0xc0, !PT ;  /* 0x0000000300007812 */ /* 0x000fca00078ec0ff */
[----:B------:R0:W2:Y:S02]  /*dda0*/  SHFL.IDX PT, R14, R0, RZ, 0x1f ;  /* 0x00001fff000e7589 */ /* 0x0000a400000e0000 */
.L_x_1880:
[----:B--2---:R-:W-:Y:S01]  /*ddb0*/  ISETP.NE.AND P0, PT, R14, RZ, PT ;  /* 0x000000ff0e00720c */ /* 0x004fe20003f05270 */
[----:B------:R-:W-:-:S12]  /*ddc0*/  BSSY B0, `(.L_x_1826) ;  /* 0x0000024000007945 */ /* 0x000fd80003800000 */
[----:B------:R-:W-:Y:S05]  /*ddd0*/  @P0 BRA `(.L_x_1827) ;  /* 0x0000000000880947 */ /* 0x000fea0003800000 */
[----:B------:R-:W-:-:S03]  /*dde0*/  UMOV UR4, 0xffffffff ;  /* 0xffffffff00047882 */ /* 0x000fc60000000000 */
[----:B------:R-:W-:Y:S05]  /*ddf0*/  BRA.DIV UR4, `(.L_x_1828) ;  /* 0x0000001204d47947 */ /* 0x000fea000b800000 */
[----:B------:R-:W-:-:S13]  /*de00*/  ELECT P6, URZ, PT ;  /* 0x00000000003f782f */ /* 0x000fda00038c0000 */
.L_x_1883:
[----:B------:R-:W-:Y:S05]  /*de10*/  @!P6 BRA `(.L_x_1827) ;  /* 0x000000000078e947 */ /* 0x000fea0003800000 */
[----:B------:R-:W-:-:S06]  /*de20*/  ULOP3.LUT UR4, UR36, 0x2, URZ, 0xfc, !UPT ;  /* 0x0000000224047892 */ /* 0x000fcc000f8efc3f */
[----:B0-----:R-:W-:-:S05]  /*de30*/  IMAD.U32 R0, RZ, RZ, UR4 ;  /* 0x00000004ff007e24 */ /* 0x001fca000f8e00ff */
[----:B------:R-:W-:-:S13]  /*de40*/  ISETP.NE.AND P2, PT, R0, 0x3, PT ;  /* 0x000000030000780c */ /* 0x000fda0003f45270 */
[----:B------:R-:W-:Y:S05]  /*de50*/  @!P2 BRA `(.L_x_1829) ;  /* 0x000000000004a947 */ /* 0x000fea0003800000 */
[----:B------:R-:W-:Y:S01]  /*de60*/  BPT.TRAP 0x1 ;  /* 0x000000040000795c */ /* 0x000fe20000300000 */
.L_x_1829:
        /* <DEDUP_REMOVED lines=12> */
.L_x_1884:
[----:B------:R-:W2:Y:S02]  /*df30*/  SYNCS.PHASECHK.TRANS64.TRYWAIT P0, [R3+URZ], R0 ;  /* 0x00000000030075a7 */ /* 0x000ea4000800017f */
[----:B--2---:R-:W-:Y:S05]  /*df40*/  @!P0 BRA `(.L_x_1831) ;  /* 0x0000001000b48947 */ /* 0x004fea0003800000 */
.L_x_1885:
[----:B------:R-:W-:Y:S05]  /*df50*/  @!P2 BRA `(.L_x_1832) ;  /* 0x000000000004a947 */ /* 0x000fea0003800000 */
[----:B------:R-:W-:Y:S01]  /*df60*/  BPT.TRAP 0x1 ;  /* 0x000000040000795c */ /* 0x000fe20000300000 */
.L_x_1832:
[----:B--2---:R-:W-:-:S04]  /*df70*/  VIADD R3, R9, 0x16860 ;  /* 0x0001686009037836 */ /* 0x004fc80000000000 */
[----:B------:R-:W-:-:S04]  /*df80*/  IMAD R5, R22, 0x8, R3 ;  /* 0x0000000816057824 */ /* 0x000fc800078e0203 */
[----:B------:R-:W2:Y:S02]  /*df90*/  SYNCS.PHASECHK.TRANS64.TRYWAIT P0, [R5+URZ], R2 ;  /* 0x00000002050075a7 */ /* 0x000ea4000800017f */
[----:B--2---:R-:W-:Y:S05]  /*dfa0*/  @!P0 BRA `(.L_x_1833) ;  /* 0x0000001000b08947 */ /* 0x004fea0003800000 */
.L_x_1886:
[----:B------:R-:W-:-:S07]  /*dfb0*/  IMAD R3, R4, 0x8, R3 ;  /* 0x0000000804037824 */ /* 0x000fce00078e0203 */
.L_x_1834:
[----:B---3--:R3:W4:Y:S02]  /*dfc0*/  SYNCS.PHASECHK.TRANS64.TRYWAIT P0, [R3+URZ], R0 ;  /* 0x00000000030075a7 */ /* 0x008724000800017f */
[----:B----4-:R-:W-:Y:S05]  /*dfd0*/  @!P0 NANOSLEEP.SYNCS 0x989680 ;  /* 0x009896800000895d */ /* 0x010fea0003900000 */
[----:B------:R-:W4:Y:S02]  /*dfe0*/  @!P0 SYNCS.PHASECHK.TRANS64 P0, [R3+URZ], R0 ;  /* 0x00000000030085a7 */ /* 0x000f24000800007f */
[----:B----4-:R-:W-:Y:S05]  /*dff0*/  @!P0 BRA `(.L_x_1834) ;  /* 0xfffffffc00f08947 */ /* 0x010fea000383ffff */
.L_x_1827:
[----:B------:R-:W-:Y:S05]  /*e000*/  BSYNC B0 ;  /* 0x0000000000007941 */ /* 0x000fea0003800000 */
.L_x_1826:
[----:B------:R-:W-:Y:S05]  /*e010*/  EXIT ;  /* 0x000000000000794d */ /* 0x000fea0003800000 */
.L_x_1701:
[----:B0-----:R-:W-:-:S04]  /*e020*/  IMAD.U32 R3, RZ, RZ, UR41 ;  /* 0x00000029ff037e24 */ /* 0x001fc8000f8e00ff */
[----:B------:R0:W1:Y:S03]  /*e030*/  SYNCS.PHASECHK.TRANS64.TRYWAIT P1, [R3+URZ+0x16800], R0 ;  /* 0x01680000030075a7 */ /* 0x000066000802017f */
[----:B-1----:R-:W-:Y:S05]  /*e040*/  @!P1 NANOSLEEP.SYNCS 0x989680 ;  /* 0x009896800000995d */ /* 0x002fea0003900000 */
[----:B------:R-:W1:Y:S02]  /*e050*/  @!P1 SYNCS.PHASECHK.TRANS64 P1, [R3+URZ+0x16800], R0 ;  /* 0x01680000030095a7 */ /* 0x000e64000802007f */
[----:B-1----:R-:W-:Y:S05]  /*e060*/  @!P1 BRA `(.L_x_1701) ;  /* 0xfffffffc00ec9947 */ /* 0x002fea000383ffff */
[----:B------:R-:W-:Y:S05]  /*e070*/  BRA `(.L_x_1835) ;  /* 0xffffff3400987947 */ /* 0x000fea000383ffff */
.L_x_1705:
[----:B-1----:R1:W2:Y:S02]  /*e080*/  SYNCS.PHASECHK.TRANS64.TRYWAIT P2, [R2+URZ+0x16830], R3 ;  /* 0x01683003020075a7 */ /* 0x0022a4000804017f */
[----:B--2---:R-:W-:Y:S05]  /*e090*/  @!P2 NANOSLEEP.SYNCS 0x989680 ;  /* 0x009896800000a95d */ /* 0x004fea0003900000 */
[----:B------:R-:W2:Y:S02]  /*e0a0*/  @!P2 SYNCS.PHASECHK.TRANS64 P2, [R2+URZ+0x16830], R3 ;  /* 0x016830030200a5a7 */ /* 0x000ea4000804007f */
[----:B--2---:R-:W-:Y:S05]  /*e0b0*/  @!P2 BRA `(.L_x_1705) ;  /* 0xfffffffc00f0a947 */ /* 0x004fea000383ffff */
[----:B------:R-:W-:Y:S05]  /*e0c0*/  BRA `(.L_x_1704) ;  /* 0xffffff3400c07947 */ /* 0x000fea000383ffff */
.L_x_1710:
[----:B-1----:R-:W-:-:S04]  /*e0d0*/  IMAD.U32 R7, RZ, RZ, UR6 ;  /* 0x00000006ff077e24 */ /* 0x002fc8000f8e00ff */
[----:B------:R1:W2:Y:S03]  /*e0e0*/  SYNCS.PHASECHK.TRANS64.TRYWAIT P2, [R7+URZ+0x16830], R0 ;  /* 0x01683000070075a7 */ /* 0x0002a6000804017f */
[----:B--2---:R-:W-:Y:S05]  /*e0f0*/  @!P2 NANOSLEEP.SYNCS 0x989680 ;  /* 0x009896800000a95d */ /* 0x004fea0003900000 */
[----:B------:R-:W2:Y:S02]  /*e100*/  @!P2 SYNCS.PHASECHK.TRANS64 P2, [R7+URZ+0x16830], R0 ;  /* 0x016830000700a5a7 */ /* 0x000ea4000804007f */
[----:B--2---:R-:W-:Y:S05]  /*e110*/  @!P2 BRA `(.L_x_1710) ;  /* 0xfffffffc00eca947 */ /* 0x004fea000383ffff */
[----:B------:R-:W-:Y:S05]  /*e120*/  BRA `(.L_x_1707) ;  /* 0xffffff58005c7947 */ /* 0x000fea000383ffff */
.L_x_1714:
[----:B-1----:R-:W-:-:S04]  /*e130*/  IMAD.U32 R7, RZ, RZ, UR6 ;  /* 0x00000006ff077e24 */ /* 0x002fc8000f8e00ff */
[----:B------:R1:W2:Y:S03]  /*e140*/  SYNCS.PHASECHK.TRANS64.TRYWAIT P2, [R7+URZ+0x16850], R0 ;  /* 0x01685000070075a7 */ /* 0x0002a6000804017f */
[----:B--2---:R-:W-:Y:S05]  /*e150*/  @!P2 NANOSLEEP.SYNCS 0x989680 ;  /* 0x009896800000a95d */ /* 0x004fea0003900000 */
[----:B------:R-:W2:Y:S02]  /*e160*/  @!P2 SYNCS.PHASECHK.TRANS64 P2, [R7+URZ+0x16850], R0 ;  /* 0x016850000700a5a7 */ /* 0x000ea4000804007f */
[----:B--2---:R-:W-:Y:S05]  /*e170*/  @!P2 BRA `(.L_x_1714) ;  /* 0xfffffffc00eca947 */ /* 0x004fea000383ffff */
[----:B------:R-:W-:Y:S05]  /*e180*/  BRA `(.L_x_1711) ;  /* 0xffffff5800cc7947 */ /* 0x000fea000383ffff */
.L_x_1720:
[----:B-1----:R-:W-:-:S04]  /*e190*/  IMAD.U32 R9, RZ, RZ, UR6 ;  /* 0x00000006ff097e24 */ /* 0x002fc8000f8e00ff */
[----:B------:R1:W2:Y:S03]  /*e1a0*/  SYNCS.PHASECHK.TRANS64.TRYWAIT P2, [R9+URZ+0x16830], R0 ;  /* 0x01683000090075a7 */ /* 0x0002a6000804017f */
[----:B--2---:R-:W-:Y:S05]  /*e1b0*/  @!P2 NANOSLEEP.SYNCS 0x989680 ;  /* 0x009896800000a95d */ /* 0x004fea0003900000 */
[----:B------:R-:W2:Y:S02]  /*e1c0*/  @!P2 SYNCS.PHASECHK.TRANS64 P2, [R9+URZ+0x16830], R0 ;  /* 0x016830000900a5a7 */ /* 0x000ea4000804007f */
[----:B--2---:R-:W-:Y:S05]  /*e1d0*/  @!P2 BRA `(.L_x_1720) ;  /* 0xfffffffc00eca947 */ /* 0x004fea000383ffff */
[----:B------:R-:W-:Y:S05]  /*e1e0*/  BRA `(.L_x_1717) ;  /* 0xffffff7c009c7947 */ /* 0x000fea000383ffff */
.L_x_1724:
[----:B-1----:R-:W-:-:S04]  /*e1f0*/  IMAD.U32 R9, RZ, RZ, UR6 ;  /* 0x00000006ff097e24 */ /* 0x002fc8000f8e00ff */
[----:B------:R1:W2:Y:S03]  /*e200*/  SYNCS.PHASECHK.TRANS64.TRYWAIT P2, [R9+URZ+0x16850], R0 ;  /* 0x01685000090075a7 */ /* 0x0002a6000804017f */
[----:B--2---:R-:W-:Y:S05]  /*e210*/  @!P2 NANOSLEEP.SYNCS 0x989680 ;  /* 0x009896800000a95d */ /* 0x004fea0003900000 */
[----:B------:R-:W2:Y:S02]  /*e220*/  @!P2 SYNCS.PHASECHK.TRANS64 P2, [R9+URZ+0x16850], R0 ;  /* 0x016850000900a5a7 */ /* 0x000ea4000804007f */
[----:B--2---:R-:W-:Y:S05]  /*e230*/  @!P2 BRA `(.L_x_1724) ;  /* 0xfffffffc00eca947 */ /* 0x004fea000383ffff */
[----:B------:R-:W-:Y:S05]  /*e240*/  BRA `(.L_x_1721) ;  /* 0xffffff80000c7947 */ /* 0x000fea000383ffff */
.L_x_1729:
[----:B-1----:R-:W-:-:S04]  /*e250*/  IMAD.U32 R5, RZ, RZ, UR5 ;  /* 0x00000005ff057e24 */ /* 0x002fc8000f8e00ff */
[----:B------:R1:W2:Y:S03]  /*e260*/  SYNCS.PHASECHK.TRANS64.TRYWAIT P0, [R5+URZ+0x16850], R4 ;  /* 0x01685004050075a7 */ /* 0x0002a6000800017f */
[----:B--2---:R-:W-:Y:S05]  /*e270*/  @!P0 NANOSLEEP.SYNCS 0x989680 ;  /* 0x009896800000895d */ /* 0x004fea0003900000 */
[----:B------:R-:W2:Y:S02]  /*e280*/  @!P0 SYNCS.PHASECHK.TRANS64 P0, [R5+URZ+0x16850], R4 ;  /* 0x01685004050085a7 */ /* 0x000ea4000800007f */
[----:B--2---:R-:W-:Y:S05]  /*e290*/  @!P0 BRA `(.L_x_1729) ;  /* 0xfffffffc00ec8947 */ /* 0x004fea000383ffff */
[----:B------:R-:W-:Y:S05]  /*e2a0*/  BRA `(.L_x_1728) ;  /* 0xffffff9800707947 */ /* 0x000fea000383ffff */
.L_x_1768:
        /* <DEDUP_REMOVED lines=11> */
.L_x_1837:
[----:B------:R-:W-:Y:S05]  /*e360*/  BSYNC B0 ;  /* 0x0000000000007941 */ /* 0x000fea0003800000 */
.L_x_1836:
[----:B------:R-:W-:Y:S05]  /*e370*/  BRA `(.L_x_1838) ;  /* 0xffffffd000907947 */ /* 0x000fea000383ffff */
.L_x_1769:
[----:B------:R-:W-:Y:S01]  /*e380*/  BSSY B0, `(.L_x_1839) ;  /* 0x0000006000007945 */ /* 0x000fe20003800000 */
[----:B------:R-:W-:-:S07]  /*e390*/  IMAD.MOV.U32 R15, RZ, RZ, -0x1 ;  /* 0xffffffffff0f7424 */ /* 0x000fce00078e00ff */
[----:B-1----:R-:W-:Y:S05]  /*e3a0*/  WARPSYNC.COLLECTIVE R15, `(.L_x_1840) ;  /* 0x000000000f0c7348 */ /* 0x002fea0003c00000 */
[----:B------:R-:W-:Y:S02]  /*e3b0*/  ELECT P6, UR62, PT ;  /* 0x00000000003e782f */ /* 0x000fe400038c0000 */
[----:B------:R-:W-:Y:S01]  /*e3c0*/  MOV R14, UR62 ;  /* 0x0000003e000e7c02 */ /* 0x000fe20008000f00 */
[----:B-1----:R-:W-:Y:S10]  /*e3d0*/  ENDCOLLECTIVE ;  /* 0x000000000000791b */ /* 0x002ff40003800000 */
.L_x_1840:
[----:B------:R-:W-:Y:S05]  /*e3e0*/  BSYNC B0 ;  /* 0x0000000000007941 */ /* 0x000fea0003800000 */
.L_x_1839:
[----:B------:R-:W-:Y:S05]  /*e3f0*/  BRA `(.L_x_1841) ;  /* 0xffffffd000807947 */ /* 0x000fea000383ffff */
.L_x_1772:
[----:B--2---:R2:W3:Y:S02]  /*e400*/  SYNCS.PHASECHK.TRANS64.TRYWAIT P0, [R5+URZ+0x16840], R4 ;  /* 0x01684004050075a7 */ /* 0x0044e4000800017f */
[----:B---3--:R-:W-:Y:S05]  /*e410*/  @!P0 NANOSLEEP.SYNCS 0x989680 ;  /* 0x009896800000895d */ /* 0x008fea0003900000 */
[----:B------:R-:W3:Y:S02]  /*e420*/  @!P0 SYNCS.PHASECHK.TRANS64 P0, [R5+URZ+0x16840], R4 ;  /* 0x01684004050085a7 */ /* 0x000ee4000800007f */
[----:B---3--:R-:W-:Y:S05]  /*e430*/  @!P0 BRA `(.L_x_1772) ;  /* 0xfffffffc00f08947 */ /* 0x008fea000383ffff */
[----:B------:R-:W-:Y:S05]  /*e440*/  BRA `(.L_x_1842) ;  /* 0xffffffd000d47947 */ /* 0x000fea000383ffff */
.L_x_1775:
[----:B--2---:R2:W3:Y:S02]  /*e450*/  SYNCS.PHASECHK.TRANS64.TRYWAIT P0, [R25+URZ+0x16820], R4 ;  /* 0x01682004190075a7 */ /* 0x0044e4000800017f */
[----:B---3--:R-:W-:Y:S05]  /*e460*/  @!P0 NANOSLEEP.SYNCS 0x989680 ;  /* 0x009896800000895d */ /* 0x008fea0003900000 */
[----:B------:R-:W3:Y:S02]  /*e470*/  @!P0 SYNCS.PHASECHK.TRANS64 P0, [R25+URZ+0x16820], R4 ;  /* 0x01682004190085a7 */ /* 0x000ee4000800007f */
[----:B---3--:R-:W-:Y:S05]  /*e480*/  @!P0 BRA `(.L_x_1775) ;  /* 0xfffffffc00f08947 */ /* 0x008fea000383ffff */
[----:B------:R-:W-:Y:S05]  /*e490*/  BRA `(.L_x_1843) ;  /* 0xffffffd400947947 */ /* 0x000fea000383ffff */
.L_x_1783:
[----:B0-----:R0:W2:Y:S02]  /*e4a0*/  SYNCS.PHASECHK.TRANS64.TRYWAIT P0, [R3+URZ+0x16840], R2 ;  /* 0x01684002030075a7 */ /* 0x0010a4000800017f */
[----:B--2---:R-:W-:Y:S05]  /*e4b0*/  @!P0 NANOSLEEP.SYNCS 0x989680 ;  /* 0x009896800000895d */ /* 0x004fea0003900000 */
[----:B------:R-:W2:Y:S02]  /*e4c0*/  @!P0 SYNCS.PHASECHK.TRANS64 P0, [R3+URZ+0x16840], R2 ;  /* 0x01684002030085a7 */ /* 0x000ea4000800007f */
[----:B--2---:R-:W-:Y:S05]  /*e4d0*/  @!P0 BRA `(.L_x_1783) ;  /* 0xfffffffc00f08947 */ /* 0x004fea000383ffff */
[----:B------:R-:W-:Y:S05]  /*e4e0*/  BRA `(.L_x_1844) ;  /* 0xffffffd800307947 */ /* 0x000fea000383ffff */
.L_x_1785:
[----:B0-----:R0:W2:Y:S02]  /*e4f0*/  SYNCS.PHASECHK.TRANS64.TRYWAIT P0, [R2+URZ+0x60], R5 ;  /* 0x00006005020075a7 */ /* 0x0010a4000800017f */
[----:B--2---:R-:W-:Y:S05]  /*e500*/  @!P0 NANOSLEEP.SYNCS 0x989680 ;  /* 0x009896800000895d */ /* 0x004fea0003900000 */
[----:B------:R-:W2:Y:S02]  /*e510*/  @!P0 SYNCS.PHASECHK.TRANS64 P0, [R2+URZ+0x60], R5 ;  /* 0x00006005020085a7 */ /* 0x000ea4000800007f */
[----:B--2---:R-:W-:Y:S05]  /*e520*/  @!P0 BRA `(.L_x_1785) ;  /* 0xfffffffc00f08947 */ /* 0x004fea000383ffff */
[----:B------:R-:W-:Y:S05]  /*e530*/  BRA `(.L_x_1845) ;  /* 0xffffffd800947947 */ /* 0x000fea000383ffff */
.L_x_1790:
[----:B--2---:R2:W3:Y:S02]  /*e540*/  SYNCS.PHASECHK.TRANS64.TRYWAIT P0, [R3+URZ+0x16840], R2 ;  /* 0x01684002030075a7 */ /* 0x0044e4000800017f */
[----:B---3--:R-:W-:Y:S05]  /*e550*/  @!P0 NANOSLEEP.SYNCS 0x989680 ;  /* 0x009896800000895d */ /* 0x008fea0003900000 */
[----:B------:R-:W3:Y:S02]  /*e560*/  @!P0 SYNCS.PHASECHK.TRANS64 P0, [R3+URZ+0x16840], R2 ;  /* 0x01684002030085a7 */ /* 0x000ee4000800007f */
[----:B---3--:R-:W-:Y:S05]  /*e570*/  @!P0 BRA `(.L_x_1790) ;  /* 0xfffffffc00f08947 */ /* 0x008fea000383ffff */
[----:B------:R-:W-:Y:S05]  /*e580*/  BRA `(.L_x_1846) ;  /* 0xffffffdc00987947 */ /* 0x000fea000383ffff */
.L_x_1792:
[----:B0-----:R0:W2:Y:S02]  /*e590*/  SYNCS.PHASECHK.TRANS64.TRYWAIT P1, [R3+URZ+0x60], R24 ;  /* 0x00006018030075a7 */ /* 0x0010a4000802017f */
[----:B--2---:R-:W-:Y:S05]  /*e5a0*/  @!P1 NANOSLEEP.SYNCS 0x989680 ;  /* 0x009896800000995d */ /* 0x004fea0003900000 */
[----:B------:R-:W2:Y:S02]  /*e5b0*/  @!P1 SYNCS.PHASECHK.TRANS64 P1, [R3+URZ+0x60], R24 ;  /* 0x00006018030095a7 */ /* 0x000ea4000802007f */
[----:B--2---:R-:W-:Y:S05]  /*e5c0*/  @!P1 BRA `(.L_x_1792) ;  /* 0xfffffffc00f09947 */ /* 0x004fea000383ffff */
[----:B------:R-:W-:Y:S05]  /*e5d0*/  BRA `(.L_x_1847) ;  /* 0xffffffdc00fc7947 */ /* 0x000fea000383ffff */
.L_x_1797:
[----:B--2---:R2:W3:Y:S02]  /*e5e0*/  SYNCS.PHASECHK.TRANS64.TRYWAIT P0, [R2+URZ+0x16840], R3 ;  /* 0x01684003020075a7 */ /* 0x0044e4000800017f */
[----:B---3--:R-:W-:Y:S05]  /*e5f0*/  @!P0 NANOSLEEP.SYNCS 0x989680 ;  /* 0x009896800000895d */ /* 0x008fea0003900000 */
[----:B------:R-:W3:Y:S02]  /*e600*/  @!P0 SYNCS.PHASECHK.TRANS64 P0, [R2+URZ+0x16840], R3 ;  /* 0x01684003020085a7 */ /* 0x000ee4000800007f */
[----:B---3--:R-:W-:Y:S05]  /*e610*/  @!P0 BRA `(.L_x_1797) ;  /* 0xfffffffc00f08947 */ /* 0x008fea000383ffff */
[----:B------:R-:W-:Y:S05]  /*e620*/  BRA `(.L_x_1848) ;  /* 0xffffffe000d87947 */ /* 0x000fea000383ffff */
.L_x_1799:
[----:B0-----:R0:W2:Y:S02]  /*e630*/  SYNCS.PHASECHK.TRANS64.TRYWAIT P1, [R2+URZ+0x60], R3 ;  /* 0x00006003020075a7 */ /* 0x0010a4000802017f */
[----:B--2---:R-:W-:Y:S05]  /*e640*/  @!P1 NANOSLEEP.SYNCS 0x989680 ;  /* 0x009896800000995d */ /* 0x004fea0003900000 */
[----:B------:R-:W2:Y:S02]  /*e650*/  @!P1 SYNCS.PHASECHK.TRANS64 P1, [R2+URZ+0x60], R3 ;  /* 0x00006003020095a7 */ /* 0x000ea4000802007f */
[----:B--2---:R-:W-:Y:S05]  /*e660*/  @!P1 BRA `(.L_x_1799) ;  /* 0xfffffffc00f09947 */ /* 0x004fea000383ffff */
[----:B------:R-:W-:Y:S05]  /*e670*/  BRA `(.L_x_1849) ;  /* 0xffffffe400407947 */ /* 0x000fea000383ffff */
.L_x_1806:
[----:B---3--:R3:W4:Y:S02]  /*e680*/  SYNCS.PHASECHK.TRANS64.TRYWAIT P0, [R3+URZ+0x16860], R2 ;  /* 0x01686002030075a7 */ /* 0x008724000800017f */
[----:B----4-:R-:W-:Y:S05]  /*e690*/  @!P0 NANOSLEEP.SYNCS 0x989680 ;  /* 0x009896800000895d */ /* 0x010fea0003900000 */
[----:B------:R-:W4:Y:S02]  /*e6a0*/  @!P0 SYNCS.PHASECHK.TRANS64 P0, [R3+URZ+0x16860], R2 ;  /* 0x01686002030085a7 */ /* 0x000f24000800007f */
[----:B----4-:R-:W-:Y:S05]  /*e6b0*/  @!P0 BRA `(.L_x_1806) ;  /* 0xfffffffc00f08947 */ /* 0x010fea000383ffff */
[----:B------:R-:W-:Y:S05]  /*e6c0*/  BRA `(.L_x_1850) ;  /* 0xffffffe800007947 */ /* 0x000fea000383ffff */
.L_x_1808:
[----:B------:R-:W-:Y:S01]  /*e6d0*/  BSSY B0, `(.L_x_1851) ;  /* 0x0000008000007945 */ /* 0x000fe20003800000 */
[----:B0-----:R-:W-:Y:S02]  /*e6e0*/  IMAD.MOV.U32 R13, RZ, RZ, R16 ;  /* 0x000000ffff0d7224 */ /* 0x001fe400078e0010 */
[----:B------:R-:W-:Y:S02]  /*e6f0*/  IMAD.MOV.U32 R12, RZ, RZ, RZ ;  /* 0x000000ffff0c7224 */ /* 0x000fe400078e00ff */
[----:B------:R-:W-:Y:S02]  /*e700*/  IMAD.MOV.U32 R11, RZ, RZ, 0x1f ;  /* 0x0000001fff0b7424 */ /* 0x000fe400078e00ff */
[----:B------:R-:W-:-:S07]  /*e710*/  IMAD.MOV.U32 R15, RZ, RZ, -0x1 ;  /* 0xffffffffff0f7424 */ /* 0x000fce00078e00ff */
[----:B-1----:R-:W-:Y:S05]  /*e720*/  WARPSYNC.COLLECTIVE R15, `(.L_x_1852) ;  /* 0x000000000f087348 */ /* 0x002fea0003c00000 */
[----:B------:R0:W2:Y:S02]  /*e730*/  SHFL.IDX P6, R14, R13, R12, R11 ;  /* 0x0000000c0d0e7389 */ /* 0x0000a400000c000b */
[----:B012---:R-:W-:Y:S01]  /*e740*/  ENDCOLLECTIVE ;  /* 0x000000000000791b */ /* 0x007fe20003800000 */
.L_x_1852:
[----:B------:R-:W-:Y:S05]  /*e750*/  BSYNC B0 ;  /* 0x0000000000007941 */ /* 0x000fea0003800000 */
.L_x_1851:
        /* <DEDUP_REMOVED lines=8> */
.L_x_1853:
[----:B------:R-:W-:Y:S01]  /*e7e0*/  IMAD.MOV.U32 R4, RZ, RZ, R14 ;  /* 0x000000ffff047224 */ /* 0x000fe200078e000e */
[----:B------:R-:W-:Y:S06]  /*e7f0*/  BRA `(.L_x_1854) ;  /* 0xffffffe800487947 */ /* 0x000fec000383ffff */
.L_x_1811:
        /* <DEDUP_REMOVED lines=8> */
.L_x_1856:
[----:B------:R-:W-:Y:S05]  /*e880*/  BSYNC B0 ;  /* 0x0000000000007941 */ /* 0x000fea0003800000 */
.L_x_1855:
        /* <DEDUP_REMOVED lines=10> */
.L_x_1857:
        /* <DEDUP_REMOVED lines=8> */
.L_x_1858:
        /* <DEDUP_REMOVED lines=8> */
.L_x_1859:
        /* <DEDUP_REMOVED lines=8> */
.L_x_1860:
        /* <DEDUP_REMOVED lines=8> */
.L_x_1861:
[----:B------:R-:W-:Y:S05]  /*eb30*/  BRA `(.L_x_1862) ;  /* 0xffffffe800047947 */ /* 0x000fea000383ffff */
.L_x_1816:
        /* <DEDUP_REMOVED lines=8> */
.L_x_1864:
[----:B------:R-:W-:Y:S05]  /*ebc0*/  BSYNC B0 ;  /* 0x0000000000007941 */ /* 0x000fea0003800000 */
.L_x_1863:
        /* <DEDUP_REMOVED lines=10> */
.L_x_1865:
        /* <DEDUP_REMOVED lines=8> */
.L_x_1866:
        /* <DEDUP_REMOVED lines=8> */
.L_x_1867:
        /* <DEDUP_REMOVED lines=8> */
.L_x_1868:
        /* <DEDUP_REMOVED lines=8> */
.L_x_1869:
[----:B------:R-:W-:Y:S05]  /*ee70*/  BRA `(.L_x_1870) ;  /* 0xffffffe400e07947 */ /* 0x000fea000383ffff */
.L_x_1818:
[----:B------:R-:W-:Y:S01]  /*ee80*/  BSSY B0, `(.L_x_1871) ;  /* 0x0000006000007945 */ /* 0x000fe20003800000 */
[----:B------:R-:W-:Y:S01]  /*ee90*/  PLOP3.LUT P6, PT, P6, PT, PT, 0x8, 0x0 ;  /* 0x000000000000781c */ /* 0x000fe200037ce170 */
[----:B------:R-:W-:-:S12]  /*eea0*/  IMAD.MOV.U32 R15, RZ, RZ, -0x1 ;  /* 0xffffffffff0f7424 */ /* 0x000fd800078e00ff */
[----:B012---:R-:W-:Y:S05]  /*eeb0*/  WARPSYNC.COLLECTIVE R15, `(.L_x_1872) ;  /* 0x000000000f087348 */ /* 0x007fea0003c00000 */
[----:B------:R-:W-:Y:S01]  /*eec0*/  VOTE.ANY R14, PT, P6 ;  /* 0x00000000000e7806 */ /* 0x000fe200030e0100 */
[----:B012---:R-:W-:Y:S06]  /*eed0*/  ENDCOLLECTIVE ;  /* 0x000000000000791b */ /* 0x007fec0003800000 */
.L_x_1872:
[----:B------:R-:W-:Y:S05]  /*eee0*/  BSYNC B0 ;  /* 0x0000000000007941 */ /* 0x000fea0003800000 */
.L_x_1871:
        /* <DEDUP_REMOVED lines=9> */
.L_x_1873:
[----:B------:R-:W-:Y:S01]  /*ef80*/  IMAD.MOV.U32 R17, RZ, RZ, R14 ;  /* 0x000000ffff117224 */ /* 0x000fe200078e000e */
[----:B------:R-:W-:Y:S06]  /*ef90*/  BRA `(.L_x_1874) ;  /* 0xffffffe400d07947 */ /* 0x000fec000383ffff */
.L_x_1820:
[----:B------:R-:W-:Y:S01]  /*efa0*/  BSSY B0, `(.L_x_1875) ;  /* 0x0000007000007945 */ /* 0x000fe20003800000 */
[----:B------:R-:W-:Y:S02]  /*efb0*/  IMAD.MOV.U32 R13, RZ, RZ, R8 ;  /* 0x000000ffff0d7224 */ /* 0x000fe400078e0008 */
[----:B------:R-:W-:Y:S02]  /*efc0*/  IMAD.MOV.U32 R11, RZ, RZ, 0x1f ;  /* 0x0000001fff0b7424 */ /* 0x000fe400078e00ff */
[----:B------:R-:W-:-:S07]  /*efd0*/  IMAD.MOV.U32 R15, RZ, RZ, -0x1 ;  /* 0xffffffffff0f7424 */ /* 0x000fce00078e00ff */
[----:B01234-:R-:W-:Y:S05]  /*efe0*/  WARPSYNC.COLLECTIVE R15, `(.L_x_1876) ;  /* 0x000000000f087348 */ /* 0x01ffea0003c00000 */
[----:B------:R0:W0:Y:S02]  /*eff0*/  SHFL.IDX P6, R14, R13, R12, R11 ;  /* 0x0000000c0d0e7389 */ /* 0x00002400000c000b */
[----:B01234-:R-:W-:Y:S01]  /*f000*/  ENDCOLLECTIVE ;  /* 0x000000000000791b */ /* 0x01ffe20003800000 */
.L_x_1876:
[----:B------:R-:W-:Y:S05]  /*f010*/  BSYNC B0 ;  /* 0x0000000000007941 */ /* 0x000fea0003800000 */
.L_x_1875:
[----:B------:R-:W-:Y:S05]  /*f020*/  BRA `(.L_x_1819) ;  /* 0xffffffe400c87947 */ /* 0x000fea000383ffff */
.L_x_1824:
[----:B0-----:R0:W2:Y:S02]  /*f030*/  SYNCS.PHASECHK.TRANS64.TRYWAIT P0, [R9+URZ+0x16820], R0 ;  /* 0x01682000090075a7 */ /* 0x0010a4000800017f */
[----:B--2---:R-:W-:Y:S05]  /*f040*/  @!P0 NANOSLEEP.SYNCS 0x989680 ;  /* 0x009896800000895d */ /* 0x004fea0003900000 */
[----:B------:R-:W2:Y:S02]  /*f050*/  @!P0 SYNCS.PHASECHK.TRANS64 P0, [R9+URZ+0x16820], R0 ;  /* 0x01682000090085a7 */ /* 0x000ea4000800007f */
[----:B--2---:R-:W-:Y:S05]  /*f060*/  @!P0 BRA `(.L_x_1824) ;  /* 0xfffffffc00f08947 */ /* 0x004fea000383ffff */
[----:B------:R-:W-:Y:S05]  /*f070*/  BRA `(.L_x_1877) ;  /* 0xffffffec00307947 */ /* 0x000fea000383ffff */
.L_x_1825:
        /* <DEDUP_REMOVED lines=11> */
.L_x_1879:
[----:B------:R-:W-:Y:S05]  /*f130*/  BSYNC B0 ;  /* 0x0000000000007941 */ /* 0x000fea0003800000 */
.L_x_1878:
[----:B------:R-:W-:Y:S05]  /*f140*/  BRA `(.L_x_1880) ;  /* 0xffffffec00187947 */ /* 0x000fea000383ffff */
.L_x_1828:
[----:B------:R-:W-:Y:S01]  /*f150*/  BSSY B1, `(.L_x_1881) ;  /* 0x0000006000017945 */ /* 0x000fe20003800000 */
[----:B------:R-:W-:-:S07]  /*f160*/  IMAD.MOV.U32 R15, RZ, RZ, -0x1 ;  /* 0xffffffffff0f7424 */ /* 0x000fce00078e00ff */
[----:B01----:R-:W-:Y:S05]  /*f170*/  WARPSYNC.COLLECTIVE R15, `(.L_x_1882) ;  /* 0x000000000f0c7348 */ /* 0x003fea0003c00000 */
[----:B------:R-:W-:Y:S02]  /*f180*/  ELECT P6, UR62, PT ;  /* 0x00000000003e782f */ /* 0x000fe400038c0000 */
[----:B------:R-:W-:Y:S01]  /*f190*/  MOV R14, UR62 ;  /* 0x0000003e000e7c02 */ /* 0x000fe20008000f00 */
[----:B01----:R-:W-:Y:S10]  /*f1a0*/  ENDCOLLECTIVE ;  /* 0x000000000000791b */ /* 0x003ff40003800000 */
.L_x_1882:
[----:B------:R-:W-:Y:S05]  /*f1b0*/  BSYNC B1 ;  /* 0x0000000000017941 */ /* 0x000fea0003800000 */
.L_x_1881:
[----:B------:R-:W-:Y:S05]  /*f1c0*/  BRA `(.L_x_1883) ;  /* 0xffffffec00107947 */ /* 0x000fea000383ffff */
.L_x_1830:
[----:B0-----:R0:W2:Y:S02]  /*f1d0*/  SYNCS.PHASECHK.TRANS64.TRYWAIT P0, [R7+URZ], R2 ;  /* 0x00000002070075a7 */ /* 0x0010a4000800017f */
[----:B--2---:R-:W-:Y:S05]  /*f1e0*/  @!P0 NANOSLEEP.SYNCS 0x989680 ;  /* 0x009896800000895d */ /* 0x004fea0003900000 */
[----:B------:R-:W2:Y:S02]  /*f1f0*/  @!P0 SYNCS.PHASECHK.TRANS64 P0, [R7+URZ], R2 ;  /* 0x00000002070085a7 */ /* 0x000ea4000800007f */
[----:B--2---:R-:W-:Y:S05]  /*f200*/  @!P0 BRA `(.L_x_1830) ;  /* 0xfffffffc00f08947 */ /* 0x004fea000383ffff */
[----:B------:R-:W-:Y:S05]  /*f210*/  BRA `(.L_x_1884) ;  /* 0xffffffec00447947 */ /* 0x000fea000383ffff */
.L_x_1831:
[----:B--2---:R2:W3:Y:S02]  /*f220*/  SYNCS.PHASECHK.TRANS64.TRYWAIT P0, [R3+URZ], R0 ;  /* 0x00000000030075a7 */ /* 0x0044e4000800017f */
[----:B---3--:R-:W-:Y:S05]  /*f230*/  @!P0 NANOSLEEP.SYNCS 0x989680 ;  /* 0x009896800000895d */ /* 0x008fea0003900000 */
[----:B------:R-:W3:Y:S02]  /*f240*/  @!P0 SYNCS.PHASECHK.TRANS64 P0, [R3+URZ], R0 ;  /* 0x00000000030085a7 */ /* 0x000ee4000800007f */
[----:B---3--:R-:W-:Y:S05]  /*f250*/  @!P0 BRA `(.L_x_1831) ;  /* 0xfffffffc00f08947 */ /* 0x008fea000383ffff */
[----:B------:R-:W-:Y:S05]  /*f260*/  BRA `(.L_x_1885) ;  /* 0xffffffec00387947 */ /* 0x000fea000383ffff */
.L_x_1833:
[----:B--2---:R2:W3:Y:S02]  /*f270*/  SYNCS.PHASECHK.TRANS64.TRYWAIT P0, [R5+URZ], R2 ;  /* 0x00000002050075a7 */ /* 0x0044e4000800017f */
[----:B---3--:R-:W-:Y:S05]  /*f280*/  @!P0 NANOSLEEP.SYNCS 0x989680 ;  /* 0x009896800000895d */ /* 0x008fea0003900000 */
[----:B------:R-:W3:Y:S02]  /*f290*/  @!P0 SYNCS.PHASECHK.TRANS64 P0, [R5+URZ], R2 ;  /* 0x00000002050085a7 */ /* 0x000ee4000800007f */
[----:B---3--:R-:W-:Y:S05]  /*f2a0*/  @!P0 BRA `(.L_x_1833) ;  /* 0xfffffffc00f08947 */ /* 0x008fea000383ffff */
[----:B------:R-:W-:Y:S05]  /*f2b0*/  BRA `(.L_x_1886) ;  /* 0xffffffec003c7947 */ /* 0x000fea000383ffff */
.L_x_1887:
        /* <DEDUP_REMOVED lines=12> */
.L_x_2283:


//--------------------- .text._ZN7cutlass13device_kernelIN5flash11enable_sm90INS1_16FlashAttnFwdSm90INS1_25CollectiveMainloopFwdSm90ILi2EN4cute5tupleIJNS5_1CILi1EEES8_S8_EEENS6_IJNS7_ILi192EEENS7_ILi128EEENS7_ILi64EEEEEELi64ENS_10bfloat16_tEfNS_4arch4Sm90ELb1ELb0ELb0ELb1ELb0ELb1ELb0ELb1ELb1ELb0ELb0ELb0EEENS1_21CollectiveEpilogueFwdINS6_IJSA_SC_SB_EEES9_SE_SG_Li384ELb1ELb0ELb0ELb0EEENS1_36VarlenDynamicPersistentTileSchedulerILi192ELi128ELi384ELi32ELb0ELb0ELb1ELb1ELb1ELb1EEEEEEEEEvNT_6ParamsE --------------------------
	.section	.text._ZN7cutlass13device_kernelIN5flash11enable_sm90INS1_16FlashAttnFwdSm90INS1_25CollectiveMainloopFwdSm90ILi2EN4cute5tupleIJNS5_1CILi1EEES8_S8_EEENS6_IJNS7_ILi192EEENS7_ILi128EEENS7_ILi64EEEEEELi64ENS_10bfloat16_tEfNS_4arch4Sm90ELb1ELb0ELb0ELb1ELb0ELb1ELb0ELb1ELb1ELb0ELb0ELb0EEENS1_21CollectiveEpilogueFwdINS6_IJSA_SC_SB_EEES9_SE_SG_Li384ELb1ELb0ELb0ELb0EEENS1_36VarlenDynamicPersistentTileSchedulerILi192ELi128ELi384ELi32ELb0ELb0ELb1ELb1ELb1ELb1EEEEEEEEEvNT_6ParamsE,"ax",@progbits
	.align	128
.text._ZN7cutlass13device_kernelIN5flash11enable_sm90INS1_16FlashAttnFwdSm90INS1_25CollectiveMainloopFwdSm90ILi2EN4cute5tupleIJNS5_1CILi1EEES8_S8_EEENS6_IJNS7_ILi192EEENS7_ILi128EEENS7_ILi64EEEEEELi64ENS_10bfloat16_tEfNS_4arch4Sm90ELb1ELb0ELb0ELb1ELb0ELb1ELb0ELb1ELb1ELb0ELb0ELb0EEENS1_21CollectiveEpilogueFwdINS6_IJSA_SC_SB_EEES9_SE_SG_Li384ELb1ELb0ELb0ELb0EEENS1_36VarlenDynamicPersistentTileSchedulerILi192ELi128ELi384ELi32ELb0ELb0ELb1ELb1ELb1ELb1EEEEEEEEEvNT_6ParamsE:
        .type           _ZN7cutlass13device_kernelIN5flash11enable_sm90INS1_16FlashAttnFwdSm90INS1_25CollectiveMainloopFwdSm90ILi2EN4cute5tupleIJNS5_1CILi1EEES8_S8_EEENS6_IJNS7_ILi192EEENS7_ILi128EEENS7_ILi64EEEEEELi64ENS_10bfloat16_tEfNS_4arch4Sm90ELb1ELb0ELb0ELb1ELb0ELb1ELb0ELb1ELb1ELb0ELb0ELb0EEENS1_21CollectiveEpilogueFwdINS6_IJSA_SC_SB_EEES9_SE_SG_Li384ELb1ELb0ELb0ELb0EEENS1_36VarlenDynamicPersistentTileSchedulerILi192ELi128ELi384ELi32ELb0ELb0ELb1ELb1ELb1ELb1EEEEEEEEEvNT_6ParamsE,@function
        .size           _ZN7cutlass13device_kernelIN5flash11enable_sm90INS1_16FlashAttnFwdSm90INS1_25CollectiveMainloopFwdSm90ILi2EN4cute5tupleIJNS5_1CILi1EEES8_S8_EEENS6_IJNS7_ILi192EEENS7_ILi128EEENS7_ILi64EEEEEELi64ENS_10bfloat16_tEfNS_4arch4Sm90ELb1ELb0ELb0ELb1ELb0ELb1ELb0ELb1ELb1ELb0ELb0ELb0EEENS1_21CollectiveEpilogueFwdINS6_IJSA_SC_SB_EEES9_SE_SG_Li384ELb1ELb0ELb0ELb0EEENS1_36VarlenDynamicPersistentTileSchedulerILi192ELi128ELi384ELi32ELb0ELb0ELb1ELb1ELb1ELb1EEEEEEEEEvNT_6ParamsE,(.L_x_2284 - _ZN7cutlass13device_kernelIN5flash11enable_sm90INS1_16FlashAttnFwdSm90INS1_25CollectiveMainloopFwdSm90ILi2EN4cute5tupleIJNS5_1CILi1EEES8_S8_EEENS6_IJNS7_ILi192EEENS7_ILi128EEENS7_ILi64EEEEEELi64ENS_10bfloat16_tEfNS_4arch4Sm90ELb1ELb0ELb0ELb1ELb0ELb1ELb0ELb1ELb1ELb0ELb0ELb0EEENS1_21CollectiveEpilogueFwdINS6_IJSA_SC_SB_EEES9_SE_SG_Li384ELb1ELb0ELb0ELb0EEENS1_36VarlenDynamicPersistentTileSchedulerILi192ELi128ELi384ELi32ELb0ELb0ELb1ELb1ELb1ELb1EEEEEEEEEvNT_6ParamsE)
        .other          _ZN7cutlass13device_kernelIN5flash11enable_sm90INS1_16FlashAttnFwdSm90INS1_25CollectiveMainloopFwdSm90ILi2EN4cute5tupleIJNS5_1CILi1EEES8_S8_EEENS6_IJNS7_ILi192EEENS7_ILi128EEENS7_ILi64EEEEEELi64ENS_10bfloat16_tEfNS_4arch4Sm90ELb1ELb0ELb0ELb1ELb0ELb1ELb0ELb1ELb1ELb0ELb0ELb0EEENS1_21CollectiveEpilogueFwdINS6_IJSA_SC_SB_EEES9_SE_SG_Li384ELb1ELb0ELb0ELb0EEENS1_36VarlenDynamicPersistentTileSchedulerILi192ELi128ELi384ELi32ELb0ELb0ELb1ELb1ELb1ELb1EEEEEEEEEvNT_6ParamsE,@"STO_CUDA_ENTRY STV_DEFAULT"
_ZN7cutlass13device_kernelIN5flash11enable_sm90INS1_16FlashAttnFwdSm90INS1_25CollectiveMainloopFwdSm90ILi2EN4cute5tupleIJNS5_1CILi1EEES8_S8_EEENS6_IJNS7_ILi192EEENS7_ILi128EEENS7_ILi64EEEEEELi64ENS_10bfloat16_tEfNS_4arch4Sm90ELb1ELb0ELb0ELb1ELb0ELb1ELb0ELb1ELb1ELb0ELb0ELb0EEENS1_21CollectiveEpilogueFwdINS6_IJSA_SC_SB_EEES9_SE_SG_Li384ELb1ELb0ELb0ELb0EEENS1_36VarlenDynamicPersistentTileSchedulerILi192ELi128ELi384ELi32ELb0ELb0ELb1ELb1ELb1ELb1EEEEEEEEEvNT_6ParamsE:
        /* <DEDUP_REMOVED lines=26> */
.L_x_1889:
[----:B------:R-:W-:Y:S05]  /*01a0*/  BSYNC B0 ;  /* 0x0000000000007941 */ /* 0x000fea0003800000 */
.L_x_1888:
        /* <DEDUP_REMOVED lines=40> */
.L_x_1890:
        /* <DEDUP_REMOVED lines=22> */
.L_x_1891:
        /* <DEDUP_REMOVED lines=18> */
.L_x_1892:
        /* <DEDUP_REMOVED lines=22> */
.L_x_1893:
        /* <DEDUP_REMOVED lines=22> */
.L_x_1894:
        /* <DEDUP_REMOVED lines=9> */
.L_x_1897:
[----:B------:R-:W-:-:S08]  /*0a00*/  NOP ;  /* 0x0000000000007918 */ /* 0x000fd00000000000 */
[----:B------:R-:W0:Y:S02]  /*0a10*/  USETMAXREG.TRY_ALLOC.CTAPOOL UP0, 0xa0 ;  /* 0x000000a0000079c8 */ /* 0x000e240008000600 */
[----:B0-----:R-:W-:-:S13]  /*0a20*/  PLOP3.LUT P0, PT, PT, PT, UP0, 0x80, 0x0 ;  /* 0x000000000000781c */ /* 0x001fda0003f0f008 */
[----:B------:R-:W-:Y:S05]  /*0a30*/  @!P0 BRA `(.L_x_1897) ;  /* 0xfffffffc00f08947 */ /* 0x000fea000383ffff */
[----:B------:R-:W3:Y:S01]  /*0a40*/  LDL.LU R0, [R1+0x8] ;  /* 0x0000080001007983 */ /* 0x000ee20000300800 */
        /* <DEDUP_REMOVED lines=15> */
[----:B------:R4:W-:Y:S01]  /*0b40*/  STL [R1+0x8], R0 ;  /* 0x0000080001007387 */ /* 0x0009e20000100800 */
[----:B0-----:R-:W-:-:S13]  /*0b50*/  ISETP.GE.AND P0, PT, R155, UR4, PT ;  /* 0x000000049b007c0c */ /* 0x001fda000bf06270 */
[----:B----4-:R-:W-:Y:S05]  /*0b60*/  @P0 BRA `(.L_x_1898) ;  /* 0x0000016000400947 */ /* 0x010fea0003800000 */
[----:B------:R-:W2:Y:S01]  /*0b70*/  LDL.LU R14, [R1+0x14] ;  /* 0x00001400010e7983 */ /* 0x000ea20000300800 */
[----:B------:R-:W0:Y:S02]  /*0b80*/  S2R R0, SR_TID.X ;  /* 0x0000000000007919 */ /* 0x000e240000002100 */
[----:B0-----:R-:W-:-:S05]  /*0b90*/  VIADD R13, R0, 0xffffff80 ;  /* 0xffffff80000d7836 */ /* 0x001fca0000000000 */
[----:B------:R-:W-:-:S04]  /*0ba0*/  SHF.R.S32.HI R0, RZ, 0x1f, R13 ;  /* 0x0000001fff007819 */ /* 0x000fc8000001140d */
[----:B------:R-:W-:-:S04]  /*0bb0*/  LEA.HI R3, R0, R13, RZ, 0x7 ;  /* 0x0000000d00037211 */ /* 0x000fc800078f38ff */
[----:B------:R-:W-:Y:S02]  /*0bc0*/  LOP3.LUT R4, R3, 0xffffff80, RZ, 0xc0, !PT ;  /* 0xffffff8003047812 */ /* 0x000fe400078ec0ff */
[----:B------:R-:W-:-:S03]  /*0bd0*/  SHF.R.S32.HI R3, RZ, 0x7, R3 ;  /* 0x00000007ff037819 */ /* 0x000fc60000011403 */
[----:B------:R-:W-:Y:S02]  /*0be0*/  IMAD.IADD R6, R13, 0x1, -R4 ;  /* 0x000000010d067824 */ /* 0x000fe400078e0a04 */
[----:B------:R-:W-:-:S03]  /*0bf0*/  IMAD.HI R4, R3, 0x55555556, RZ ;  /* 0x5555555603047827 */ /* 0x000fc600078e02ff */
[----:B------:R-:W-:Y:S02]  /*0c00*/  SHF.R.S32.HI R9, RZ, 0x1f, R6 ;  /* 0x0000001fff097819 */ /* 0x000fe40000011406 */
[----:B------:R-:W-:Y:S02]  /*0c10*/  LEA.HI R8, R4, R4, RZ, 0x1 ;  /* 0x0000000404087211 */ /* 0x000fe400078f08ff */
[----:B------:R-:W-:Y:S02]  /*0c20*/  LEA.HI R10, R9, R6, RZ, 0x2 ;  /* 0x00000006090a7211 */ /* 0x000fe400078f10ff */
[----:B------:R-:W-:Y:S02]  /*0c30*/  LEA.HI R4, R0, R13, RZ, 0x4 ;  /* 0x0000000d00047211 */ /* 0x000fe400078f20ff */
[--C-:B------:R-:W-:Y:S02]  /*0c40*/  SHF.R.S32.HI R11, RZ, 0x2, R10.reuse ;  /* 0x00000002ff0b7819 */ /* 0x100fe4000001140a */
[----:B------:R-:W-:-:S02]  /*0c50*/  SHF.R.S32.HI R12, RZ, 0x1f, R10 ;  /* 0x0000001fff0c7819 */ /* 0x000fc4000001140a */
[----:B------:R-:W-:Y:S01]  /*0c60*/  SHF.R.S32.HI R7, RZ, 0x4, R4 ;  /* 0x00000004ff077819 */ /* 0x000fe20000011404 */
[----:B------:R-:W-:Y:S01]  /*0c70*/  IMAD R8, R8, -0x3, R3 ;  /* 0xfffffffd08087824 */ /* 0x000fe200078e0203 */
[----:B------:R-:W-:Y:S02]  /*0c80*/  LEA.HI R12, R12, R11, RZ, 0x3 ;  /* 0x0000000b0c0c7211 */ /* 0x000fe400078f18ff */
[----:B------:R-:W-:Y:S02]  /*0c90*/  LEA.HI R5, R0, R13, RZ, 0x5 ;  /* 0x0000000d00057211 */ /* 0x000fe400078f28ff */
[C---:B------:R-:W-:Y:S02]  /*0ca0*/  LOP3.LUT R3, R4.reuse, 0x3fffff0, RZ, 0xc0, !PT ;  /* 0x03fffff004037812 */ /* 0x040fe400078ec0ff */
[----:B------:R-:W-:Y:S02]  /*0cb0*/  LEA.HI R4, R4, R7, RZ, 0x1 ;  /* 0x0000000704047211 */ /* 0x000fe400078f08ff */
[----:B------:R-:W-:-:S02]  /*0cc0*/  LOP3.LUT R12, R12, 0xfffffff8, RZ, 0xc0, !PT ;  /* 0xfffffff80c0c7812 */ /* 0x000fc400078ec0ff */
[----:B------:R-:W-:Y:S01]  /*0cd0*/  LEA.HI R9, R9, R6, RZ, 0x5 ;  /* 0x0000000609097211 */ /* 0x000fe200078f28ff */
[----:B------:R-:W-:Y:S01]  /*0ce0*/  IMAD.IADD R3, R13, 0x1, -R3 ;  /* 0x000000010d037824 */ /* 0x000fe200078e0a03 */
[----:B------:R-:W-:Y:S02]  /*0cf0*/  SHF.R.S32.HI R15, RZ, 0x5, R5 ;  /* 0x00000005ff0f7819 */ /* 0x000fe40000011405 */
[----:B------:R-:W-:Y:S01]  /*0d00*/  LOP3.LUT R4, R4, 0x1ffffffe, RZ, 0xc0, !PT ;  /* 0x1ffffffe04047812 */ /* 0x000fe200078ec0ff */
[----:B------:R-:W-:Y:S01]  /*0d10*/  IMAD.IADD R12, R11, 0x1, -R12 ;  /* 0x000000010b0c7824 */ /* 0x000fe200078e0a0c */
[----:B------:R-:W-:Y:S01]  /*0d20*/  SHF.R.S32.HI R9, RZ, 0x5, R9 ;  /* 0x00000005ff097819 */ /* 0x000fe20000011409 */
[----:B------:R-:W-:Y:S01]  /*0d30*/  IMAD R5, R15, 0x10, R3 ;  /* 0x000000100f057824 */ /* 0x000fe200078e0203 */
[----:B------:R-:W-:Y:S01]  /*0d40*/  LOP3.LUT R3, R10, 0x7ffffffc, RZ, 0xc0, !PT ;  /* 0x7ffffffc0a037812 */ /* 0x000fe200078ec0ff */
[----:B------:R-:W-:Y:S02]  /*0d50*/  IMAD.IADD R4, R7, 0x1, -R4 ;  /* 0x0000000107047824 */ /* 0x000fe400078e0a04 */
[----:B------:R-:W-:-:S02]  /*0d60*/  IMAD R9, R9, 0x10, R12 ;  /* 0x0000001009097824 */ /* 0x000fc400078e020c */
[----:B------:R-:W-:Y:S02]  /*0d70*/  IMAD R7, R5, 0x8, R4 ;  /* 0x0000000805077824 */ /* 0x000fe400078e0204 */
[----:B------:R-:W-:Y:S02]  /*0d80*/  IMAD.IADD R4, R6, 0x1, -R3 ;  /* 0x0000000106047824 */ /* 0x000fe400078e0a03 */
[----:B------:R-:W-:-:S03]  /*0d90*/  IMAD R3, R8, 0x40, R9 ;  /* 0x0000004008037824 */ /* 0x000fc600078e0209 */
[----:B------:R-:W-:Y:S04]  /*0da0*/  STL [R1+0x24], R4 ;  /* 0x0000240401007387 */ /* 0x000fe80000100800 */
[----:B------:R0:W-:Y:S02]  /*0db0*/  STL [R1+0x28], R3 ;  /* 0x0000280301007387 */ /* 0x0001e40000100800 */
[----:B0-----:R-:W-:-:S04]  /*0dc0*/  LEA.HI R3, R0, R13, RZ, 0x2 ;  /* 0x0000000d00037211 */ /* 0x001fc800078f10ff */
[----:B------:R-:W-:-:S05]  /*0dd0*/  SHF.R.S32.HI R19, RZ, 0x2, R3 ;  /* 0x00000002ff137819 */ /* 0x000fca0000011403 */
[----:B------:R-:W-:Y:S01]  /*0de0*/  VIADD R8, R19, 0x60 ;  /* 0x0000006013087836 */ /* 0x000fe20000000000 */
[----:B------:R-:W-:-:S04]  /*0df0*/  LOP3.LUT R4, R3, 0xfffffffc, RZ, 0xc0, !PT ;  /* 0xfffffffc03047812 */ /* 0x000fc800078ec0ff */
[----:B------:R-:W-:Y:S02]  /*0e00*/  SHF.R.S32.HI R5, RZ, 0x1f, R8 ;  /* 0x0000001fff057819 */ /* 0x000fe40000011408 */
[----:B------:R-:W-:Y:S02]  /*0e10*/  LEA.HI R0, R0, R13, RZ, 0x3 ;  /* 0x0000000d00007211 */ /* 0x000fe400078f18ff */
[----:B------:R-:W-:Y:S01]  /*0e20*/  SHF.R.S32.HI R6, RZ, 0x1f, R3 ;  /* 0x0000001fff067819 */ /* 0x000fe20000011403 */
[----:B------:R-:W-:Y:S01]  /*0e30*/  IMAD.SHL.U32 R3, R8, 0x40, RZ ;  /* 0x0000004008037824 */ /* 0x000fe200078e00ff */
[----:B------:R-:W-:Y:S01]  /*0e40*/  LEA.HI R5, R5, R8, RZ, 0x3 ;  /* 0x0000000805057211 */ /* 0x000fe200078f18ff */
[----:B------:R-:W-:Y:S01]  /*0e50*/  IMAD.IADD R9, R13, 0x1, -R4 ;  /* 0x000000010d097824 */ /* 0x000fe200078e0a04 */
[----:B------:R-:W-:Y:S02]  /*0e60*/  LOP3.LUT R0, R0, 0x1ffffff8, RZ, 0xc0, !PT ;  /* 0x1ffffff800007812 */ /* 0x000fe400078ec0ff */
[----:B------:R-:W-:Y:S01]  /*0e70*/  LOP3.LUT R3, R3, 0x1c0, RZ, 0xc0, !PT ;  /* 0x000001c003037812 */ /* 0x000fe200078ec0ff */
[----:B------:R-:W-:-:S02]  /*0e80*/  IMAD.SHL.U32 R16, R9, 0x8, RZ ;  /* 0x0000000809107824 */ /* 0x000fc400078e00ff */
[----:B------:R-:W-:Y:S01]  /*0e90*/  IMAD.SHL.U32 R5, R5, 0x40, RZ ;  /* 0x0000004005057824 */ /* 0x000fe200078e00ff */
[----:B------:R-:W-:Y:S01]  /*0ea0*/  LEA.HI R6, R6, R19, RZ, 0x3 ;  /* 0x0000001306067211 */ /* 0x000fe200078f18ff */
[----:B------:R-:W-:Y:S01]  /*0eb0*/  IMAD.IADD R0, R13, 0x1, -R0 ;  /* 0x000000010d007824 */ /* 0x000fe200078e0a00 */
[----:B------:R-:W-:Y:S02]  /*0ec0*/  SHF.R.U32.HI R9, RZ, 0x3, R3 ;  /* 0x00000003ff097819 */ /* 0x000fe40000011603 */
[----:B------:R-:W-:Y:S02]  /*0ed0*/  LOP3.LUT R3, R3, 0x38, R16, 0xf8, !PT ;  /* 0x0000003803037812 */ /* 0x000fe400078ef810 */
[----:B------:R-:W-:Y:S01]  /*0ee0*/  LOP3.LUT R4, R5, 0xfffffe00, RZ, 0xc0, !PT ;  /* 0xfffffe0005047812 */ /* 0x000fe200078ec0ff */
[----:B------:R-:W-:Y:S01]  /*0ef0*/  IMAD.SHL.U32 R0, R0, 0x8, RZ ;  /* 0x0000000800007824 */ /* 0x000fe200078e00ff */
[----:B------:R-:W-:Y:S01]  /*0f00*/  LOP3.LUT R6, R6, 0xfffffff8, RZ, 0xc0, !PT ;  /* 0xfffffff806067812 */ /* 0x000fe200078ec0ff */
[----:B------:R-:W-:Y:S01]  /*0f10*/  STL [R1+0x38], RZ ;  /* 0x000038ff01007387 */ /* 0x000fe20000100800 */
[----:B------:R-:W-:-:S02]  /*0f20*/  LOP3.LUT R3, R4, R3, R9, 0xf6, !PT ;  /* 0x0000000304037212 */ /* 0x000fc400078ef609 */
[----:B------:R-:W-:Y:S01]  /*0f30*/  SHF.R.S32.HI R5, RZ, 0x1f, R19 ;  /* 0x0000001fff057819 */ /* 0x000fe20000011413 */
[----:B------:R0:W-:Y:S01]  /*0f40*/  STL [R1+0x20], R4 ;  /* 0x0000200401007387 */ /* 0x0001e20000100800 */
[----:B------:R-:W-:-:S03]  /*0f50*/  IMAD.IADD R5, R19, 0x1, -R6 ;  /* 0x0000000113057824 */ /* 0x000fc600078e0a06 */
[----:B------:R1:W-:Y:S01]  /*0f60*/  STL [R1+0x34], R0 ;  /* 0x0000340001007387 */ /* 0x0003e20000100800 */
[----:B0-----:R-:W-:Y:S01]  /*0f70*/  IMAD.SHL.U32 R4, R7, 0x8, RZ ;  /* 0x0000000807047824 */ /* 0x001fe200078e00ff */
[----:B-1----:R-:W-:Y:S01]  /*0f80*/  SHF.R.S32.HI R0, RZ, 0x1f, R8 ;  /* 0x0000001fff007819 */ /* 0x002fe20000011408 */
[----:B------:R-:W-:Y:S01]  /*0f90*/  IMAD R0, R3, 0x2, R2 ;  /* 0x0000000203007824 */ /* 0x000fe200078e0202 */
[----:B------:R0:W-:Y:S04]  /*0fa0*/  STL [R1+0x1c], R5 ;  /* 0x00001c0501007387 */ /* 0x0001e80000100800 */
[----:B------:R0:W-:Y:S04]  /*0fb0*/  STL [R1+0x40], R0 ;  /* 0x0000400001007387 */ /* 0x0001e80000100800 */
[----:B------:R0:W-:Y:S01]  /*0fc0*/  STL [R1+0x44], R4 ;  /* 0x0000440401007387 */ /* 0x0001e20000100800 */
[----:B------:R-:W-:Y:S01]  /*0fd0*/  CS2R R22, SRZ ;  /* 0x0000000000167805 */ /* 0x000fe2000001ff00 */
[----:B------:R-:W-:-:S02]  /*0fe0*/  IMAD.MOV.U32 R156, RZ, RZ, RZ ;  /* 0x000000ffff9c7224 */ /* 0x000fc400078e00ff */
[----:B------:R-:W-:Y:S01]  /*0ff0*/  IMAD.MOV.U32 R18, RZ, RZ, RZ ;  /* 0x000000ffff127224 */ /* 0x000fe200078e00ff */
[----:B0-2---:R-:W-:-:S07]  /*1000*/  LOP3.LUT R157, R14, 0x1, RZ, 0xfc, !PT ;  /* 0x000000010e9d7812 */ /* 0x005fce00078efcff */
.L_x_2053:
[----:B01---5:R-:W0:Y:S02]  /*1010*/  LDC.64 R4, c[0x0][0xc60] ;  /* 0x00031800ff047b82 */ /* 0x023e240000000a00 */
[----:B0-----:R-:W-:-:S05]  /*1020*/  IMAD.WIDE R4, R155, 0x4, R4 ;  /* 0x000000049b047825 */ /* 0x001fca00078e0204 */
[----:B--2---:R-:W2:Y:S01]  /*1030*/  LDG.E R10, desc[UR40][R4.64] ;  /* 0x00000028040a7981 */ /* 0x004ea2000c1e1900 */
[----:B------:R-:W-:Y:S05]  /*1040*/  YIELD ;  /* 0x0000000000007946 */ /* 0x000fea0003800000 */
[----:B------:R-:W-:Y:S01]  /*1050*/  ULDC.64 UR4, c[0x0][0xa28] ;  /* 0x00028a0000047ab9 */ /* 0x000fe20000000a00 */
[----:B------:R-:W-:Y:S01]  /*1060*/  ULDC.64 UR8, c[0x0][0xa18] ;  /* 0x0002860000087ab9 */ /* 0x000fe20000000a00 */
[----:B------:R-:W-:Y:S01]  /*1070*/  ISETP.NE.U32.AND P1, PT, RZ, UR4, PT ;  /* 0x00000004ff007c0c */ /* 0x000fe2000bf25070 */
[----:B------:R-:W-:Y:S01]  /*1080*/  IMAD.MOV.U32 R3, RZ, RZ, RZ ;  /* 0x000000ffff037224 */ /* 0x000fe200078e00ff */
[----:B------:R-:W-:Y:S01]  /*1090*/  ULDC.64 UR6, c[0x0][0xa08] ;  /* 0x0002820000067ab9 */ /* 0x000fe20000000a00 */
[----:B------:R-:W-:Y:S01]  /*10a0*/  IMAD.MOV.U32 R31, RZ, RZ, RZ ;  /* 0x000000ffff1f7224 */ /* 0x000fe200078e00ff */
[----:B------:R-:W-:-:S02]  /*10b0*/  ISETP.NE.AND.EX P1, PT, RZ, UR5, PT, P1 ;  /* 0x00000005ff007c0c */ /* 0x000fc4000bf25310 */
[----:B------:R-:W-:-:S04]  /*10c0*/  ISETP.NE.U32.AND P0, PT, RZ, UR6, PT ;  /* 0x00000006ff007c0c */ /* 0x000fc8000bf05070 */
[----:B------:R-:W-:Y:S02]  /*10d0*/  ISETP.NE.AND.EX P0, PT, RZ, UR7, PT, P0 ;  /* 0x00000007ff007c0c */ /* 0x000fe4000bf05300 */
[----:B--2---:R-:W-:Y:S01]  /*10e0*/  SHF.R.S32.HI R0, RZ, 0x1f, R10 ;  /* 0x0000001fff007819 */ /* 0x004fe2000001140a */
[----:B------:R-:W-:-:S04]  /*10f0*/  IMAD.SHL.U32 R32, R10, 0x4, RZ ;  /* 0x000000040a207824 */ /* 0x000fc800078e00ff */
        /* <DEDUP_REMOVED lines=15> */
[----:B------:R-:W2:Y:S01]  /*11f0*/  @P2 LDG.E R11, desc[UR40][R4.64] ;  /* 0x00000028040b2981 */ /* 0x000ea2000c1e1900 */
        /* <DEDUP_REMOVED lines=10> */
[----:B--2---:R0:W-:Y:S01]  /*12a0*/  STL [R1+0x10], R11 ;  /* 0x0000100b01007387 */ /* 0x0041e20000100800 */
[----:B------:R-:W-:Y:S05]  /*12b0*/  @P2 BRA `(.L_x_1899) ;  /* 0x0000000000282947 */ /* 0x000fea0003800000 */
[----:B------:R-:W-:Y:S02]  /*12c0*/  ULDC.64 UR4, c[0x0][0xa00] ;  /* 0x0002800000047ab9 */ /* 0x000fe40000000a00 */
[----:B------:R-:W-:-:S04]  /*12d0*/  ISETP.NE.U32.AND P1, PT, RZ, UR4, PT ;  /* 0x00000004ff007c0c */ /* 0x000fc8000bf25070 */
[----:B------:R-:W-:-:S13]  /*12e0*/  ISETP.NE.AND.EX P1, PT, RZ, UR5, PT, P1 ;  /* 0x00000005ff007c0c */ /* 0x000fda000bf25310 */
[----:B------:R-:W-:Y:S05]  /*12f0*/  @!P1 BRA `(.L_x_1899) ;  /* 0x0000000000189947 */ /* 0x000fea0003800000 */
[----:B------:R-:W1:Y:S02]  /*1300*/  LDC.64 R4, c[0x0][0xa00] ;  /* 0x00028000ff047b82 */ /* 0x000e640000000a00 */
[----:B-1----:R-:W-:-:S05]  /*1310*/  IMAD.WIDE R4, R29, 0x4, R4 ;  /* 0x000000041d047825 */ /* 0x002fca00078e0204 */
[----:B------:R-:W2:Y:S04]  /*1320*/  LDG.E R0, desc[UR40][R4.64] ;  /* 0x0000002804007981 */ /* 0x000ea8000c1e1900 */
[----:B0-----:R-:W2:Y:S02]  /*1330*/  LDG.E R7, desc[UR40][R4.64+0x4] ;  /* 0x0000042804077981 */ /* 0x001ea4000c1e1900 */
[----:B--2---:R-:W-:-:S05]  /*1340*/  IMAD.IADD R11, R7, 0x1, -R0 ;  /* 0x00000001070b7824 */ /* 0x004fca00078e0a00 */
[----:B------:R1:W-:Y:S02]  /*1350*/  STL [R1+0x10], R11 ;  /* 0x0000100b01007387 */ /* 0x0003e40000100800 */
.L_x_1899:
[----:B------:R-:W-:Y:S01]  /*1360*/  ULDC.64 UR4, c[0x0][0xa20] ;  /* 0x0002880000047ab9 */ /* 0x000fe20000000a00 */
[----:B------:R2:W-:Y:S01]  /*1370*/  STL [R1+0x3c], R153 ;  /* 0x00003c9901007387 */ /* 0x0005e20000100800 */
[----:B------:R-:W-:-:S03]  /*1380*/  ISETP.NE.U32.AND P1, PT, RZ, UR4, PT ;  /* 0x00000004ff007c0c */ /* 0x000fc6000bf25070 */
[----:B------:R2:W-:Y:S01]  /*1390*/  STL [R1+0x30], R154 ;  /* 0x0000309a01007387 */ /* 0x0005e20000100800 */
[----:B------:R-:W-:-:S13]  /*13a0*/  ISETP.NE.AND.EX P1, PT, RZ, UR5, PT, P1 ;  /* 0x00000005ff007c0c */ /* 0x000fda000bf25310 */
[----:B--2---:R-:W-:Y:S05]  /*13b0*/  @!P1 BRA `(.L_x_1900) ;  /* 0x0000000000109947 */ /* 0x004fea0003800000 */
[----:B------:R-:W-:-:S04]  /*13c0*/  IADD3 R4, P0, R32, UR4, RZ ;  /* 0x0000000420047c10 */ /* 0x000fc8000ff1e0ff */
[----:B------:R-:W-:-:S05]  /*13d0*/  IADD3.X R5, R33, UR5, RZ, P0, !PT ;  /* 0x0000000521057c10 */ /* 0x000fca00087fe4ff */
[----:B------:R2:W5:Y:S01]  /*13e0*/  LDG.E R30, desc[UR40][R4.64] ;  /* 0x00000028041e7981 */ /* 0x000562000c1e1900 */
[----:B------:R-:W-:Y:S05]  /*13f0*/  BRA `(.L_x_1901) ;  /* 0x0000000000107947 */ /* 0x000fea0003800000 */
.L_x_1900:
[----:B------:R-:W-:Y:S05]  /*1400*/  @!P0 BRA `(.L_x_1901) ;  /* 0x00000000000c8947 */ /* 0x000fea0003800000 */
[----:B------:R-:W2:Y:S04]  /*1410*/  LDG.E R5, desc[UR40][R8.64] ;  /* 0x0000002808057981 */ /* 0x000ea8000c1e1900 */
[----:B------:R-:W2:Y:S02]  /*1420*/  LDG.E R30, desc[UR40][R8.64+0x4] ;  /* 0x00000428081e7981 */ /* 0x000ea4000c1e1900 */
[----:B--2---:R-:W-:-:S07]  /*1430*/  IMAD.IADD R30, R30, 0x1, -R5 ;  /* 0x000000011e1e7824 */ /* 0x004fce00078e0a05 */
.L_x_1901:
[----:B------:R-:W-:Y:S02]  /*1440*/  ULDC.64 UR4, c[0x0][0xa10] ;  /* 0x0002840000047ab9 */ /* 0x000fe40000000a00 */
[----:B------:R-:W-:-:S04]  /*1450*/  ISETP.NE.U32.AND P0, PT, RZ, UR4, PT ;  /* 0x00000004ff007c0c */ /* 0x000fc8000bf05070 */
[----:B------:R-:W-:Y:S01]  /*1460*/  ISETP.NE.AND.EX P0, PT, RZ, UR5, PT, P0 ;  /* 0x00000005ff007c0c */ /* 0x000fe2000bf05300 */
[----:B0-----:R-:W-:Y:S01]  /*1470*/  IMAD.MOV.U32 R8, RZ, RZ, 0xc0 ;  /* 0x000000c0ff087424 */ /* 0x001fe200078e00ff */
[----:B------:R-:W-:-:S11]  /*1480*/  ULDC.64 UR4, c[0x0][0xa30] ;  /* 0x00028c0000047ab9 */ /* 0x000fd60000000a00 */
[----:B--2---:R-:W0:Y:S02]  /*1490*/  @P0 LDC.64 R4, c[0x0][0xa10] ;  /* 0x00028400ff040b82 */ /* 0x004e240000000a00 */
[----:B0-----:R-:W-:-:S05]  /*14a0*/  @P0 IMAD.WIDE R4, R29, 0x4, R4 ;  /* 0x000000041d040825 */ /* 0x001fca00078e0204 */
[----:B------:R-:W2:Y:S04]  /*14b0*/  @P0 LDG.E R0, desc[UR40][R4.64] ;  /* 0x0000002804000981 */ /* 0x000ea8000c1e1900 */
[----:B------:R-:W2:Y:S01]  /*14c0*/  @P0 LDG.E R9, desc[UR40][R4.64+0x4] ;  /* 0x0000042804090981 */ /* 0x000ea2000c1e1900 */
[----:B------:R-:W-:Y:S01]  /*14d0*/  ISETP.NE.U32.AND P1, PT, RZ, UR4, PT ;  /* 0x00000004ff007c0c */ /* 0x000fe2000bf25070 */
[----:B-----5:R-:W-:-:S03]  /*14e0*/  IMAD.MOV.U32 R24, RZ, RZ, R30 ;  /* 0x000000ffff187224 */ /* 0x020fc600078e001e */
[----:B------:R-:W-:-:S13]  /*14f0*/  ISETP.NE.AND.EX P1, PT, RZ, UR5, PT, P1 ;  /* 0x00000005ff007c0c */ /* 0x000fda000bf25310 */
[----:B------:R-:W-:-:S04]  /*1500*/  @P1 IADD3 R6, P2, R32, UR4, RZ ;  /* 0x0000000420061c10 */ /* 0x000fc8000ff5e0ff */
[----:B------:R-:W-:-:S05]  /*1510*/  @P1 IADD3.X R7, R33, UR5, RZ, P2, !PT ;  /* 0x0000000521071c10 */ /* 0x000fca00097fe4ff */
[----:B------:R0:W5:Y:S01]  /*1520*/  @P1 LDG.E R24, desc[UR40][R6.64] ;  /* 0x0000002806181981 */ /* 0x000162000c1e1900 */
[----:B--2---:R-:W-:Y:S02]  /*1530*/  @P0 IMAD.IADD R28, R9, 0x1, -R0 ;  /* 0x00000001091c0824 */ /* 0x004fe400078e0a00 */
[----:B------:R-:W-:Y:S02]  /*1540*/  IMAD.IADD R9, R30, 0x1, -R3 ;  /* 0x000000011e097824 */ /* 0x000fe400078e0a03 */
[----:B------:R-:W-:Y:S02]  /*1550*/  IMAD R3, R153, R8, 0x13f ;  /* 0x0000013f99037424 */ /* 0x000fe400078e0208 */
[----:B------:R-:W-:Y:S02]  /*1560*/  IMAD.IADD R10, R9, 0x1, R28 ;  /* 0x00000001090a7824 */ /* 0x000fe400078e021c */
[----:B------:R-:W-:Y:S02]  /*1570*/  IMAD.MOV R27, RZ, RZ, -R9 ;  /* 0x000000ffff1b7224 */ /* 0x000fe400078e0a09 */
[C---:B------:R-:W-:Y:S01]  /*1580*/  VIADD R0, R10.reuse, 0x7f ;  /* 0x0000007f0a007836 */ /* 0x040fe20000000000 */
[----:B------:R-:W-:Y:S01]  /*1590*/  IADD3 R4, R10, R3, -R11 ;  /* 0x000000030a047210 */ /* 0x000fe20007ffe80b */
[----:B------:R0:W-:Y:S01]  /*15a0*/  STL [R1+0x18], R10 ;  /* 0x0000180a01007387 */ /* 0x0001e20000100800 */
[----:B------:R-:W-:-:S02]  /*15b0*/  VIMNMX R27, RZ, R27, !PT ;  /* 0x0000001bff1b7248 */ /* 0x000fc40007fe0100 */
[----:B------:R-:W-:Y:S02]  /*15c0*/  SHF.R.S32.HI R3, RZ, 0x1f, R0 ;  /* 0x0000001fff037819 */ /* 0x000fe40000011400 */
[----:B------:R-:W-:Y:S02]  /*15d0*/  SHF.R.S32.HI R5, RZ, 0x1f, R4 ;  /* 0x0000001fff057819 */ /* 0x000fe40000011404 */
[----:B------:R-:W-:Y:S02]  /*15e0*/  LEA.HI R3, R3, R0, RZ, 0x7 ;  /* 0x0000000003037211 */ /* 0x000fe400078f38ff */
[----:B------:R-:W-:Y:S02]  /*15f0*/  LEA.HI R5, R5, R4, RZ, 0x7 ;  /* 0x0000000405057211 */ /* 0x000fe400078f38ff */
[----:B------:R-:W-:Y:S02]  /*1600*/  SHF.R.S32.HI R3, RZ, 0x7, R3 ;  /* 0x00000007ff037819 */ /* 0x000fe40000011403 */
[----:B------:R-:W-:-:S04]  /*1610*/  SHF.R.S32.HI R152, RZ, 0x7, R5 ;  /* 0x00000007ff987819 */ /* 0x000fc80000011405 */
[----:B------:R-:W-:-:S05]  /*1620*/  VIMNMX R152, R3, R152, PT ;  /* 0x0000009803987248 */ /* 0x000fca0003fe0100 */
[----:B------:R-:W-:-:S05]  /*1630*/  IMAD R3, R152, 0x80, -R9 ;  /* 0x0000008098037824 */ /* 0x000fca00078e0a09 */
[----:B------:R-:W-:-:S04]  /*1640*/  VIMNMX R0, R3, R28, PT ;  /* 0x0000001c03007248 */ /* 0x000fc80003fe0100 */
[----:B------:R-:W-:Y:S02]  /*1650*/  ISETP.GT.AND P0, PT, R0, R27, PT ;  /* 0x0000001b0000720c */ /* 0x000fe40003f04270 */
[----:B------:R-:W-:-:S05]  /*1660*/  SHF.R.U32.HI R27, RZ, 0x7, R27 ;  /* 0x00000007ff1b7819 */ /* 0x000fca000001161b */
[----:B------:R-:W-:-:S06]  /*1670*/  IMAD.MOV.U32 R26, RZ, RZ, R27 ;  /* 0x000000ffff1a7224 */ /* 0x000fcc00078e001b */
[----:B------:R-:W-:-:S05]  /*1680*/  @P0 VIADD R0, R0, 0x7f ;  /* 0x0000007f00000836 */ /* 0x000fca0000000000 */
[----:B------:R-:W-:-:S04]  /*1690*/  @P0 SHF.R.S32.HI R3, RZ, 0x1f, R0 ;  /* 0x0000001fff030819 */ /* 0x000fc80000011400 */
[----:B------:R-:W-:-:S04]  /*16a0*/  @P0 LEA.HI R3, R3, R0, RZ, 0x7 ;  /* 0x0000000003030211 */ /* 0x000fc800078f38ff */
[----:B------:R-:W-:Y:S02]  /*16b0*/  @P0 SHF.R.S32.HI R26, RZ, 0x7, R3 ;  /* 0x00000007ff1a0819 */ /* 0x000fe40000011403 */
        /* <DEDUP_REMOVED lines=17> */
[----:B-1----:R-:W-:Y:S02]  /*17d0*/  IMAD.U32 R11, RZ, RZ, UR7 ;  /* 0x00000007ff0b7e24 */ /* 0x002fe4000f8e00ff */
[----:B------:R-:W-:Y:S02]  /*17e0*/  IMAD.MOV.U32 R8, RZ, RZ, 0x70 ;  /* 0x00000070ff087424 */ /* 0x000fe400078e00ff */
[----:B------:R-:W-:Y:S02]  /*17f0*/  IMAD.MOV.U32 R12, RZ, RZ, 0x1 ;  /* 0x00000001ff0c7424 */ /* 0x000fe400078e00ff */
[----:B0-----:R-:W-:-:S07]  /*1800*/  IMAD.MOV.U32 R13, RZ, RZ, RZ ;  /* 0x000000ffff0d7224 */ /* 0x001fce00078e00ff */
[----:B------:R-:W-:-:S07]  /*1810*/  LEPC R20, `(.L_x_1904) ;  /* 0x000000001014794e */ /* 0x000fce0000000000 */
[----:B--2--5:R-:W-:Y:S05]  /*1820*/  CALL.ABS.NOINC R14 ;  /* 0x000000000e007343 */ /* 0x024fea0003c00000 */
.L_x_1904:
[----:B------:R-:W-:Y:S05]  /*1830*/  BSYNC B6 ;  /* 0x0000000000067941 */ /* 0x000fea0003800000 */
.L_x_1903:
        /* <DEDUP_REMOVED lines=20> */
.L_x_1906:
[----:B------:R-:W-:Y:S05]  /*1980*/  BSYNC B6 ;  /* 0x0000000000067941 */ /* 0x000fea0003800000 */
.L_x_1905:
[----:B------:R-:W-:Y:S01]  /*1990*/  ULDC.64 UR4, c[0x0][0x9f8] ;  /* 0x00027e0000047ab9 */ /* 0x000fe20000000a00 */
[----:B------:R-:W2:Y:S01]  /*19a0*/  LDL R41, [R1+0x1c] ;  /* 0x00001c0001297983 */ /* 0x000ea20000100800 */
[----:B------:R-:W-:Y:S01]  /*19b0*/  ISETP.NE.U32.AND P0, PT, RZ, UR4, PT ;  /* 0x00000004ff007c0c */ /* 0x000fe2000bf05070 */
[----:B------:R-:W0:Y:S01]  /*19c0*/  LDC R0, c[0x0][0x428] ;  /* 0x00010a00ff007b82 */ /* 0x000e220000000800 */
[----:B------:R-:W-:Y:S01]  /*19d0*/  ULDC.64 UR6, c[0x0][0xa08] ;  /* 0x0002820000067ab9 */ /* 0x000fe20000000a00 */
[----:B------:R-:W3:Y:S01]  /*19e0*/  LDL.LU R36, [R1+0x8] ;  /* 0x0000080001247983 */ /* 0x000ee20000300800 */
[----:B------:R-:W-:-:S03]  /*19f0*/  ISETP.NE.AND.EX P0, PT, RZ, UR5, PT, P0 ;  /* 0x00000005ff007c0c */ /* 0x000fc6000bf05300 */
[----:B------:R-:W4:Y:S02]  /*1a00*/  LDL R34, [R1+0x20] ;  /* 0x0000200001227983 */ /* 0x000f240000100800 */
[----:B------:R-:W1:Y:S08]  /*1a10*/  LDC.64 R4, c[0x0][0x2f0] ;  /* 0x0000bc00ff047b82 */ /* 0x000e700000000a00 */
[----:B------:R-:W-:Y:S01]  /*1a20*/  @P0 IADD3 R6, P1, R32, UR4, RZ ;  /* 0x0000000420060c10 */ /* 0x000fe2000ff3e0ff */
[----:B------:R-:W1:Y:S01]  /*1a30*/  S2R R20, SR_TID.X ;  /* 0x0000000000147919 */ /* 0x000e620000002100 */
[----:B------:R-:W1:Y:S02]  /*1a40*/  LDC R35, c[0x0][0x3d4] ;  /* 0x0000f500ff237b82 */ /* 0x000e640000000800 */
[----:B------:R-:W-:Y:S01]  /*1a50*/  @P0 IADD3.X R7, R33, UR5, RZ, P1, !PT ;  /* 0x0000000521070c10 */ /* 0x000fe20008ffe4ff */
[----:B------:R-:W-:Y:S01]  /*1a60*/  IMAD.IADD R32, R31, 0x1, R30 ;  /* 0x000000011f207824 */ /* 0x000fe200078e021e */
[----:B------:R-:W-:-:S03]  /*1a70*/  ULDC.64 UR4, c[0x0][0x2f8] ;  /* 0x0000be0000047ab9 */ /* 0x000fc60000000a00 */
[----:B------:R1:W2:Y:S01]  /*1a80*/  @P0 LDG.E R29, desc[UR40][R6.64] ;  /* 0x00000028061d0981 */ /* 0x0002a2000c1e1900 */
[----:B0-----:R-:W-:Y:S01]  /*1a90*/  ISETP.NE.AND P0, PT, R0, 0x1, PT ;  /* 0x000000010000780c */ /* 0x001fe20003f05270 */
[----:B------:R-:W0:Y:S01]  /*1aa0*/  LDC.64 R68, c[0x0][0x3e8] ;  /* 0x0000fa00ff447b82 */ /* 0x000e220000000a00 */
[----:B------:R-:W-:Y:S02]  /*1ab0*/  SHF.R.S32.HI R37, RZ, 0x1f, R32 ;  /* 0x0000001fff257819 */ /* 0x000fe40000011420 */
[----:B------:R-:W-:Y:S02]  /*1ac0*/  SHF.R.S32.HI R17, RZ, 0x1f, R16 ;  /* 0x0000001fff117819 */ /* 0x000fe40000011410 */
[----:B------:R-:W-:Y:S01]  /*1ad0*/  SHF.R.S32.HI R38, RZ, 0x1f, R19 ;  /* 0x0000001fff267819 */ /* 0x000fe20000011413 */
[-C--:B-1----:R-:W-:Y:S02]  /*1ae0*/  IMAD R8, R37, R4.reuse, RZ ;  /* 0x0000000425087224 */ /* 0x082fe400078e02ff */
[----:B------:R-:W-:-:S04]  /*1af0*/  IMAD.WIDE.U32 R6, R32, R4, RZ ;  /* 0x0000000420067225 */ /* 0x000fc800078e00ff */
[----:B------:R-:W1:Y:S08]  /*1b00*/  @P0 LDC R3, c[0x0][0x42c] ;  /* 0x00010b00ff030b82 */ /* 0x000e700000000800 */
[----:B------:R-:W0:Y:S01]  /*1b10*/  @P0 LDC R9, c[0x0][0x430] ;  /* 0x00010c00ff090b82 */ /* 0x000e220000000800 */
[----:B------:R-:W-:Y:S01]  /*1b20*/  SHF.R.U32.HI R39, RZ, 0x7, R20 ;  /* 0x00000007ff277819 */ /* 0x000fe20000011614 */
[----:B------:R-:W-:-:S03]  /*1b30*/  VIADD R21, R20, 0xffffff80 ;  /* 0xffffff8014157836 */ /* 0x000fc60000000000 */
[----:B------:R-:W-:Y:S02]  /*1b40*/  ISETP.NE.AND P6, PT, R39, 0x1, PT ;  /* 0x000000012700780c */ /* 0x000fe40003fc5270 */
[----:B------:R-:W-:Y:S01]  /*1b50*/  SHF.R.S32.HI R20, RZ, 0x1f, R21 ;  /* 0x0000001fff147819 */ /* 0x000fe20000011415 */
[----:B------:R-:W0:Y:S03]  /*1b60*/  S2R R40, SR_TID.X ;  /* 0x0000000000287919 */ /* 0x000e260000002100 */
[----:B------:R-:W-:Y:S01]  /*1b70*/  LEA.HI R20, R20, R21, RZ, 0x2 ;  /* 0x0000001514147211 */ /* 0x000fe200078f10ff */
[----:B-1----:R-:W-:-:S03]  /*1b80*/  @P0 IMAD.HI.U32 R0, R154, R3, RZ ;  /* 0x000000039a000227 */ /* 0x002fc600078e00ff */
[----:B------:R-:W-:Y:S01]  /*1b90*/  LOP3.LUT R20, R20, 0xfffffffc, RZ, 0xc0, !PT ;  /* 0xfffffffc14147812 */ /* 0x000fe200078ec0ff */
[----:B------:R-:W-:-:S04]  /*1ba0*/  IMAD R3, R32, R5, R8 ;  /* 0x0000000520037224 */ /* 0x000fc800078e0208 */
[----:B------:R-:W-:Y:S01]  /*1bb0*/  IMAD.IADD R20, R21, 0x1, -R20 ;  /* 0x0000000115147824 */ /* 0x000fe200078e0a14 */
[----:B0-----:R-:W-:Y:S01]  /*1bc0*/  @P0 SHF.R.U32.HI R154, RZ, R9, R0 ;  /* 0x00000009ff9a0219 */ /* 0x001fe20000011600 */
[----:B------:R-:W-:Y:S01]  /*1bd0*/  IMAD.IADD R7, R7, 0x1, R3 ;  /* 0x0000000107077824 */ /* 0x000fe200078e0203 */
[----:B------:R-:W-:Y:S01]  /*1be0*/  ISETP.NE.U32.AND P0, PT, RZ, UR6, PT ;  /* 0x00000006ff007c0c */ /* 0x000fe2000bf05070 */
[----:B------:R-:W-:Y:S01]  /*1bf0*/  IMAD.SHL.U32 R54, R20, 0x4, RZ ;  /* 0x0000000414367824 */ /* 0x000fe200078e00ff */
[----:B------:R-:W-:Y:S01]  /*1c00*/  SHF.R.S32.HI R8, RZ, 0x1f, R154 ;  /* 0x0000001fff087819 */ /* 0x000fe2000001149a */
[----:B------:R-:W-:Y:S01]  /*1c10*/  IMAD.WIDE.U32 R6, R154, UR4, R6 ;  /* 0x000000049a067c25 */ /* 0x000fe2000f8e0006 */
[----:B------:R-:W-:-:S03]  /*1c20*/  ISETP.NE.AND.EX P0, PT, RZ, UR7, PT, P0 ;  /* 0x00000007ff007c0c */ /* 0x000fc6000bf05300 */
[----:B------:R-:W-:-:S04]  /*1c30*/  IMAD R3, R8, UR4, RZ ;  /* 0x0000000408037c24 */ /* 0x000fc8000f8e02ff */
[----:B------:R-:W-:Y:S01]  /*1c40*/  IMAD R3, R154, UR5, R3 ;  /* 0x000000059a037c24 */ /* 0x000fe2000f8e0203 */
[----:B------:R-:W-:-:S03]  /*1c50*/  ULDC.64 UR4, c[0x0][0x300] ;  /* 0x0000c00000047ab9 */ /* 0x000fc60000000a00 */
[----:B------:R-:W-:Y:S01]  /*1c60*/  IMAD.IADD R7, R7, 0x1, R3 ;  /* 0x0000000107077824 */ /* 0x000fe200078e0203 */
[----:B------:R-:W-:Y:S01]  /*1c70*/  SHF.R.S32.HI R55, RZ, 0x1f, R54 ;  /* 0x0000001fff377819 */ /* 0x000fe20000011436 */
[----:B------:R-:W-:-:S04]  /*1c80*/  IMAD.WIDE.U32 R14, R19, R68, R16 ;  /* 0x00000044130e7225 */ /* 0x000fc800078e0010 */
[----:B------:R-:W-:Y:S01]  /*1c90*/  VIADD R40, R40, 0xffffff80 ;  /* 0xffffff8028287836 */ /* 0x000fe20000000000 */
[----:B------:R-:W-:Y:S01]  /*1ca0*/  SHF.L.U64.HI R74, R4, 0x7, R5 ;  /* 0x00000007044a7819 */ /* 0x000fe20000010205 */
[----:B------:R-:W-:Y:S02]  /*1cb0*/  VIADD R66, R16, 0x20 ;  /* 0x0000002010427836 */ /* 0x000fe40000000000 */
[----:B------:R-:W-:Y:S02]  /*1cc0*/  IMAD.SHL.U32 R73, R4, 0x80, RZ ;  /* 0x0000008004497824 */ /* 0x000fe400078e00ff */
[----:B------:R-:W-:Y:S02]  /*1cd0*/  VIADD R65, R39, 0x8 ;  /* 0x0000000827417836 */ /* 0x000fe40000000000 */
[----:B------:R-:W-:Y:S01]  /*1ce0*/  IMAD.SHL.U32 R64, R35, 0x2, RZ ;  /* 0x0000000223407824 */ /* 0x000fe200078e00ff */
[----:B--2---:R-:W-:Y:S02]  /*1cf0*/  SEL R53, R29, RZ, !P0 ;  /* 0x000000ff1d357207 */ /* 0x004fe40004000000 */
[----:B------:R-:W-:-:S03]  /*1d00*/  SHF.R.S32.HI R0, RZ, 0x1f, R29 ;  /* 0x0000001fff007819 */ /* 0x000fc6000001141d */
[----:B------:R-:W-:Y:S01]  /*1d10*/  IMAD.WIDE.U32 R56, R53, UR4, R6 ;  /* 0x0000000435387c25 */ /* 0x000fe2000f8e0006 */
[----:B------:R-:W-:Y:S01]  /*1d20*/  SEL R12, R0, RZ, !P0 ;  /* 0x000000ff000c7207 */ /* 0x000fe20004000000 */
[----:B------:R-:W0:Y:S04]  /*1d30*/  LDC.64 R6, c[0x0][0x3d8] ;  /* 0x0000f600ff067b82 */ /* 0x000e280000000a00 */
[----:B------:R-:W-:-:S04]  /*1d40*/  IMAD R0, R12, UR4, RZ ;  /* 0x000000040c007c24 */ /* 0x000fc8000f8e02ff */
[----:B------:R-:W-:Y:S01]  /*1d50*/  IMAD R77, R53, UR5, R0 ;  /* 0x00000005354d7c24 */ /* 0x000fe2000f8e0200 */
[----:B------:R-:W-:Y:S05]  /*1d60*/  @!P6 WARPSYNC.ALL ;  /* 0x000000000000e948 */ /* 0x000fea0003800000 */
[----:B------:R-:W-:Y:S01]  /*1d70*/  ULDC.64 UR4, c[0x0][0x320] ;  /* 0x0000c80000047ab9 */ /* 0x000fe20000000a00 */
[-C--:B------:R-:W-:Y:S02]  /*1d80*/  IMAD R0, R38, R4.reuse, RZ ;  /* 0x0000000426007224 */ /* 0x080fe400078e02ff */
[----:B------:R-:W-:Y:S02]  /*1d90*/  IMAD R3, R8, UR4, RZ ;  /* 0x0000000408037c24 */ /* 0x000fe4000f8e02ff */
[----:B------:R-:W-:-:S04]  /*1da0*/  IMAD.WIDE.U32 R8, R19, R4, R16 ;  /* 0x0000000413087225 */ /* 0x000fc800078e0010 */
[----:B------:R-:W-:Y:S01]  /*1db0*/  IMAD R0, R19, R5, R0 ;  /* 0x0000000513007224 */ /* 0x000fe200078e0200 */
[----:B------:R-:W-:Y:S01]  /*1dc0*/  IADD3 R76, P0, R56, R8, RZ ;  /* 0x00000008384c7210 */ /* 0x000fe20007f1e0ff */
[----:B------:R-:W-:Y:S02]  /*1dd0*/  IMAD.IADD R77, R57, 0x1, R77 ;  /* 0x00000001394d7824 */ /* 0x000fe400078e024d */
[C---:B------:R-:W-:Y:S02]  /*1de0*/  IMAD R3, R154.reuse, UR5, R3 ;  /* 0x000000059a037c24 */ /* 0x040fe4000f8e0203 */
[----:B------:R-:W-:Y:S01]  /*1df0*/  IMAD.WIDE.U32 R10, R154, UR4, R16 ;  /* 0x000000049a0a7c25 */ /* 0x000fe2000f8e0010 */
[----:B------:R-:W-:Y:S01]  /*1e00*/  ULDC.64 UR4, c[0x0][0x328] ;  /* 0x0000ca0000047ab9 */ /* 0x000fe20000000a00 */
[----:B------:R-:W-:Y:S02]  /*1e10*/  IADD3.X R75, R77, R9, R0, P0, !PT ;  /* 0x000000094d4b7210 */ /* 0x000fe400007fe400 */
[----:B------:R-:W-:Y:S01]  /*1e20*/  IMAD.IADD R11, R11, 0x1, R3 ;  /* 0x000000010b0b7824 */ /* 0x000fe200078e0203 */
[----:B------:R-:W-:Y:S01]  /*1e30*/  ISETP.GE.AND P0, PT, R16, R35, PT ;  /* 0x000000231000720c */ /* 0x000fe20003f06270 */
[----:B------:R-:W-:-:S02]  /*1e40*/  IMAD R3, R12, UR4, RZ ;  /* 0x000000040c037c24 */ /* 0x000fc4000f8e02ff */
[-C--:B0-----:R-:W-:Y:S02]  /*1e50*/  IMAD R0, R38, R6.reuse, RZ ;  /* 0x0000000626007224 */ /* 0x081fe400078e02ff */
[----:B------:R-:W-:Y:S01]  /*1e60*/  IMAD R33, R53, UR5, R3 ;  /* 0x0000000535217c24 */ /* 0x000fe2000f8e0203 */
[----:B------:R-:W-:Y:S01]  /*1e70*/  SEL R3, R35, RZ, P0 ;  /* 0x000000ff23037207 */ /* 0x000fe20000000000 */
[C---:B------:R-:W-:Y:S02]  /*1e80*/  IMAD R21, R19.reuse, R7, R0 ;  /* 0x0000000713157224 */ /* 0x040fe400078e0200 */
[----:B------:R-:W-:Y:S01]  /*1e90*/  IMAD.WIDE.U32 R12, R19, R6, R16 ;  /* 0x00000006130c7225 */ /* 0x000fe200078e0010 */
[----:B------:R-:W-:-:S03]  /*1ea0*/  LOP3.LUT P2, RZ, R41, 0x4, RZ, 0xc0, !PT ;  /* 0x0000000429ff7812 */ /* 0x000fc6000784c0ff */
[-C--:B------:R-:W-:Y:S02]  /*1eb0*/  IMAD R0, R38, R68.reuse, RZ ;  /* 0x0000004426007224 */ /* 0x080fe400078e02ff */
[----:B------:R-:W-:Y:S02]  /*1ec0*/  IMAD.IADD R31, R21, 0x1, R13 ;  /* 0x00000001151f7824 */ /* 0x000fe400078e020d */
[----:B------:R-:W-:Y:S01]  /*1ed0*/  IMAD.WIDE.U32 R52, R53, UR4, R10 ;  /* 0x0000000435347c25 */ /* 0x000fe2000f8e000a */
[----:B---3--:R-:W-:Y:S01]  /*1ee0*/  LOP3.LUT R36, R36, 0xfffffffb, RZ, 0xc0, !PT ;  /* 0xfffffffb24247812 */ /* 0x008fe200078ec0ff */
[----:B------:R-:W-:Y:S02]  /*1ef0*/  ULDC UR4, c[0x0][0x2e4] ;  /* 0x0000b90000047ab9 */ /* 0x000fe40000000800 */
[C---:B------:R-:W-:Y:S02]  /*1f00*/  IMAD R13, R19.reuse, R69, R0 ;  /* 0x00000045130d7224 */ /* 0x040fe400078e0200 */
[----:B------:R-:W-:-:S04]  /*1f10*/  IMAD.WIDE.U32 R10, R19, R68, R54 ;  /* 0x00000044130a7225 */ /* 0x000fc800078e0036 */
[----:B------:R-:W-:Y:S02]  /*1f20*/  IMAD.IADD R3, R16, 0x1, R3 ;  /* 0x0000000110037824 */ /* 0x000fe400078e0203 */
[----:B------:R-:W-:-:S04]  /*1f30*/  IMAD.WIDE.U32 R8, R19, R6, R54 ;  /* 0x0000000613087225 */ /* 0x000fc800078e0036 */
[----:B------:R-:W-:Y:S01]  /*1f40*/  IMAD.IADD R15, R13, 0x1, R15 ;  /* 0x000000010d0f7824 */ /* 0x000fe200078e020f */
[----:B------:R-:W-:Y:S01]  /*1f50*/  SHF.R.S32.HI R0, RZ, 0x1f, R3 ;  /* 0x0000001fff007819 */ /* 0x000fe20000011403 */
[----:B------:R-:W-:Y:S01]  /*1f60*/  IMAD.IADD R13, R11, 0x1, R13 ;  /* 0x000000010b0d7824 */ /* 0x000fe200078e020d */
[----:B-----5:R-:W-:Y:S01]  /*1f70*/  SHF.R.S32.HI R11, RZ, 0x1f, R24 ;  /* 0x0000001fff0b7819 */ /* 0x020fe20000011418 */
[----:B------:R-:W-:Y:S02]  /*1f80*/  IMAD.MOV.U32 R30, RZ, RZ, R12 ;  /* 0x000000ffff1e7224 */ /* 0x000fe400078e000c */
[----:B------:R-:W-:Y:S01]  /*1f90*/  IMAD.IADD R9, R9, 0x1, R21 ;  /* 0x0000000109097824 */ /* 0x000fe200078e0215 */
[----:B------:R-:W-:Y:S01]  /*1fa0*/  LEA.HI R3, R0, R3, RZ, 0x3 ;  /* 0x0000000300037211 */ /* 0x000fe200078f18ff */
[-C--:B------:R-:W-:Y:S01]  /*1fb0*/  IMAD R0, R11, R6.reuse, RZ ;  /* 0x000000060b007224 */ /* 0x080fe200078e02ff */
[----:B------:R-:W-:Y:S01]  /*1fc0*/  @P2 LOP3.LUT R36, R36, 0x4, RZ, 0xfc, !PT ;  /* 0x0000000424242812 */ /* 0x000fe200078efcff */
[----:B------:R-:W-:Y:S01]  /*1fd0*/  IMAD.SHL.U32 R70, R41, 0x40, RZ ;  /* 0x0000004029467824 */ /* 0x000fe200078e00ff */
[----:B------:R-:W-:Y:S01]  /*1fe0*/  SHF.L.U64.HI R72, R6, 0x7, R7 ;  /* 0x0000000706487819 */ /* 0x000fe20000010207 */
[----:B------:R-:W-:-:S04]  /*1ff0*/  IMAD.WIDE.U32 R30, R24, R6, R30 ;  /* 0x00000006181e7225 */ /* 0x000fc800078e001e */
[----:B------:R-:W-:-:S04]  /*2000*/  IMAD.WIDE.U32 R20, R24, R6, R8 ;  /* 0x0000000618147225 */ /* 0x000fc800078e0008 */
[----:B------:R-:W-:Y:S01]  /*2010*/  IMAD.SHL.U32 R71, R6, 0x80, RZ ;  /* 0x0000008006477824 */ /* 0x000fe200078e00ff */
[C---:B------:R-:W-:Y:S01]  /*2020*/  IADD3 R6, P1, R19.reuse, R32, RZ ;  /* 0x0000002013067210 */ /* 0x040fe20007f3e0ff */
[----:B------:R0:W-:Y:S01]  /*2030*/  STL [R1+0x8], R36 ;  /* 0x0000082401007387 */ /* 0x0001e20000100800 */
[----:B------:R-:W-:Y:S01]  /*2040*/  IMAD R5, R24, R7, R0 ;  /* 0x0000000718057224 */ /* 0x000fe200078e0200 */
[----:B------:R-:W-:Y:S02]  /*2050*/  LOP3.LUT R70, R70, 0x1c0, RZ, 0xc0, !PT ;  /* 0x000001c046467812 */ /* 0x000fe400078ec0ff */
[----:B------:R-:W-:Y:S02]  /*2060*/  IMAD.X R7, R38, 0x1, R37, P1 ;  /* 0x0000000126077824 */ /* 0x000fe400008e0625 */
[----:B------:R-:W-:Y:S01]  /*2070*/  VIADD R38, R19, 0x60 ;  /* 0x0000006013267836 */ /* 0x000fe20000000000 */
[----:B0-----:R-:W-:Y:S02]  /*2080*/  SHF.R.S32.HI R36, RZ, 0x1f, R40 ;  /* 0x0000001fff247819 */ /* 0x001fe40000011428 */
[----:B------:R-:W-:-:S02]  /*2090*/  SHF.R.U32.HI R67, RZ, 0x3, R70 ;  /* 0x00000003ff437819 */ /* 0x000fc40000011646 */
[----:B------:R-:W-:Y:S02]  /*20a0*/  LOP3.LUT R0, R70, 0x18, R16, 0xf8, !PT ;  /* 0x0000001846007812 */ /* 0x000fe400078ef810 */
[----:B------:R-:W-:Y:S01]  /*20b0*/  LEA.HI R36, R36, R40, RZ, 0x5 ;  /* 0x0000002824247211 */ /* 0x000fe200078f28ff */
[----:B------:R-:W-:Y:S01]  /*20c0*/  IMAD.SHL.U32 R38, R38, 0x40, RZ ;  /* 0x0000004026267824 */ /* 0x000fe200078e00ff */
[----:B------:R-:W-:Y:S02]  /*20d0*/  LOP3.LUT R0, R0, R67, RZ, 0x3c, !PT ;  /* 0x0000004300007212 */ /* 0x000fe400078e3cff */
[----:B------:R-:W-:Y:S02]  /*20e0*/  SHF.R.S32.HI R36, RZ, 0x5, R36 ;  /* 0x00000005ff247819 */ /* 0x000fe40000011424 */
[----:B------:R-:W-:Y:S02]  /*20f0*/  LOP3.LUT R38, R38, 0x1c0, RZ, 0xc0, !PT ;  /* 0x000001c026267812 */ /* 0x000fe400078ec0ff */
[--C-:B------:R-:W-:Y:S01]  /*2100*/  SHF.R.S32.HI R60, RZ, 0x3, R3.reuse ;  /* 0x00000003ff3c7819 */ /* 0x100fe20000011403 */
[----:B------:R-:W-:Y:S01]  /*2110*/  IMAD R63, R36, 0x200, R0 ;  /* 0x00000200243f7824 */ /* 0x000fe200078e0200 */
[----:B------:R-:W-:-:S02]  /*2120*/  LOP3.LUT R0, R70, 0x38, R3, 0xf8, !PT ;  /* 0x0000003846007812 */ /* 0x000fc400078ef803 */
[----:B------:R-:W-:Y:S02]  /*2130*/  LOP3.LUT R59, R3, 0xfffffff8, RZ, 0xc0, !PT ;  /* 0xfffffff8033b7812 */ /* 0x000fe400078ec0ff */
[----:B------:R-:W-:Y:S01]  /*2140*/  LOP3.LUT R3, R38, 0x38, R3, 0xf8, !PT ;  /* 0x0000003826037812 */ /* 0x000fe200078ef803 */
[----:B------:R-:W-:-:S04]  /*2150*/  VIADD R38, R19, 0x60 ;  /* 0x0000006013267836 */ /* 0x000fc80000000000 */
[----:B------:R-:W-:Y:S02]  /*2160*/  IMAD.SHL.U32 R38, R38, 0x40, RZ ;  /* 0x0000004026267824 */ /* 0x000fe400078e00ff */
[----:B------:R-:W-:-:S03]  /*2170*/  IMAD R11, R11, R68, RZ ;  /* 0x000000440b0b7224 */ /* 0x000fc600078e02ff */
[----:B------:R-:W-:Y:S01]  /*2180*/  LOP3.LUT R38, R38, 0x1c0, RZ, 0xc0, !PT ;  /* 0x000001c026267812 */ /* 0x000fe200078ec0ff */
[----:B------:R-:W-:-:S03]  /*2190*/  IMAD.MOV.U32 R12, RZ, RZ, R10 ;  /* 0x000000ffff0c7224 */ /* 0x000fc600078e000a */
[----:B------:R-:W-:Y:S01]  /*21a0*/  SHF.R.U32.HI R38, RZ, 0x3, R38 ;  /* 0x00000003ff267819 */ /* 0x000fe20000011626 */
[----:B------:R-:W-:Y:S01]  /*21b0*/  IMAD R29, R24, R69, R11 ;  /* 0x00000045181d7224 */ /* 0x000fe200078e020b */
[----:B------:R-:W-:Y:S01]  /*21c0*/  LOP3.LUT R0, R0, R67, RZ, 0x3c, !PT ;  /* 0x0000004300007212 */ /* 0x000fe200078e3cff */
[----:B------:R-:W-:Y:S01]  /*21d0*/  IMAD.WIDE.U32 R10, R24, R68, R14 ;  /* 0x00000044180a7225 */ /* 0x000fe200078e000e */
[----:B------:R-:W-:-:S03]  /*21e0*/  LOP3.LUT R3, R3, R38, RZ, 0x3c, !PT ;  /* 0x0000002603037212 */ /* 0x000fc600078e3cff */
[----:B------:R-:W-:Y:S01]  /*21f0*/  IMAD.WIDE.U32 R8, R24, R68, R12 ;  /* 0x0000004418087225 */ /* 0x000fe200078e000c */
[----:B------:R-:W-:Y:S02]  /*2200*/  SHF.L.U64.HI R69, R68, 0x7, R69 ;  /* 0x0000000744457819 */ /* 0x000fe40000010245 */
[----:B------:R-:W-:Y:S01]  /*2210*/  ISETP.GE.AND P1, PT, R16, UR4, PT ;  /* 0x0000000410007c0c */ /* 0x000fe2000bf26270 */
[----:B------:R-:W-:Y:S01]  /*2220*/  IMAD.IADD R62, R5, 0x1, R31 ;  /* 0x00000001053e7824 */ /* 0x000fe200078e021f */
[----:B------:R-:W-:Y:S01]  /*2230*/  @!P6 BAR.SYNC.DEFER_BLOCKING 0x9, 0x100 ;  /* 0x024400000000eb1d */ /* 0x000fe20000010000 */
[----:B------:R-:W-:Y:S01]  /*2240*/  IMAD.IADD R61, R29, 0x1, R11 ;  /* 0x000000011d3d7824 */ /* 0x000fe200078e020b */
[----:B------:R-:W-:Y:S01]  /*2250*/  ISETP.GE.AND P2, PT, R66, UR4, PT ;  /* 0x0000000442007c0c */ /* 0x000fe2000bf46270 */
[----:B------:R-:W-:Y:S01]  /*2260*/  IMAD.IADD R58, R21, 0x1, R5 ;  /* 0x00000001153a7824 */ /* 0x000fe200078e0205 */
[----:B------:R-:W-:Y:S01]  /*2270*/  SHF.R.S32.HI R5, RZ, 0x1f, R59 ;  /* 0x0000001fff057819 */ /* 0x000fe2000001143b */
[----:B------:R-:W-:-:S02]  /*2280*/  IMAD R4, R36, 0x200, R0 ;  /* 0x0000020024047824 */ /* 0x000fc400078e0200 */
[----:B------:R-:W-:Y:S02]  /*2290*/  IMAD.SHL.U32 R68, R68, 0x80, RZ ;  /* 0x0000008044447824 */ /* 0x000fe400078e00ff */
[----:B------:R-:W-:Y:S02]  /*22a0*/  IMAD.IADD R29, R9, 0x1, R29 ;  /* 0x00000001091d7824 */ /* 0x000fe400078e021d */
[----:B----4-:R-:W-:Y:S02]  /*22b0*/  IMAD.IADD R3, R34, 0x1, R3 ;  /* 0x0000000122037824 */ /* 0x010fe400078e0203 */
[----:B------:R-:W-:-:S07]  /*22c0*/  IMAD.IADD R0, R53, 0x1, R33 ;  /* 0x0000000135007824 */ /* 0x000fce00078e0221 */
.L_x_1956:
[----:B------:R-:W2:Y:S01]  /*22d0*/  LDL R34, [R1+0x1c] ;  /* 0x00001c0001227983 */ /* 0x000ea20000100800 */
[----:B------:R-:W0:Y:S03]  /*22e0*/  LDC.64 R86, c[0x0][0x2f0] ;  /* 0x0000bc00ff567b82 */ /* 0x000e260000000a00 */
[----:B------:R-:W3:Y:S01]  /*22f0*/  LDL.LU R33, [R1+0x8] ;  /* 0x0000080001217983 */ /* 0x000ee20000300800 */
[----:B------:R-:W-:Y:S01]  /*2300*/  VIADD R26, R26, 0xffffffff ;  /* 0xffffffff1a1a7836 */ /* 0x000fe20000000000 */
[----:B------:R-:W-:Y:S05]  /*2310*/  YIELD ;  /* 0x0000000000007946 */ /* 0x000fea0003800000 */
[----:B------:R-:W1:Y:S01]  /*2320*/  LDC.64 R80, c[0x0][0x2d8] ;  /* 0x0000b600ff507b82 */ /* 0x000e620000000a00 */
[----:B------:R-:W-:Y:S01]  /*2330*/  SHF.R.S32.HI R32, RZ, 0x1f, R26 ;  /* 0x0000001fff207819 */ /* 0x000fe2000001141a */
[-C--:B------:R-:W-:Y:S01]  /*2340*/  IMAD R12, R74, R26.reuse, RZ ;  /* 0x0000001a4a0c7224 */ /* 0x080fe200078e02ff */
[----:B------:R-:W-:Y:S01]  /*2350*/  BSSY B0, `(.L_x_1907) ;  /* 0x00002f7000007945 */ /* 0x000fe20003800000 */
[----:B------:R-:W-:-:S04]  /*2360*/  IMAD.WIDE.U32 R84, R73, R26, RZ ;  /* 0x0000001a49547225 */ /* 0x000fc800078e00ff */
[----:B------:R-:W-:Y:S01]  /*2370*/  IMAD R13, R32, R73, R12 ;  /* 0x00000049200d7224 */ /* 0x000fe200078e020c */
[----:B------:R-:W4:Y:S01]  /*2380*/  LDC R88, c[0x0][0x3d4] ;  /* 0x0000f500ff587b82 */ /* 0x000f220000000800 */
[----:B------:R-:W-:Y:S02]  /*2390*/  IMAD R82, R22, 0x2000, R63 ;  /* 0x0000200016527824 */ /* 0x000fe400078e023f */
[----:B------:R-:W-:Y:S02]  /*23a0*/  IMAD.IADD R85, R85, 0x1, R13 ;  /* 0x0000000155557824 */ /* 0x000fe400078e020d */
[----:B0-----:R-:W-:Y:S02]  /*23b0*/  IMAD R15, R87, 0x60, RZ ;  /* 0x00000060570f7824 */ /* 0x001fe400078e02ff */
[----:B------:R-:W-:-:S03]  /*23c0*/  IMAD.WIDE.U32 R12, R86, 0x60, R84 ;  /* 0x00000060560c7825 */ /* 0x000fc600078e0054 */
[C---:B------:R-:W-:Y:S02]  /*23d0*/  IADD3 R14, P4, R76.reuse, R12, RZ ;  /* 0x0000000c4c0e7210 */ /* 0x040fe40007f9e0ff */
[----:B------:R-:W-:Y:S02]  /*23e0*/  IADD3 R12, P3, R76, R84, RZ ;  /* 0x000000544c0c7210 */ /* 0x000fe40007f7e0ff */
[----:B------:R-:W-:Y:S02]  /*23f0*/  IADD3.X R13, R75, R13, R15, P4, !PT ;  /* 0x0000000d4b0d7210 */ /* 0x000fe400027fe40f */
[-C--:B-1----:R-:W-:Y:S01]  /*2400*/  LEA R36, P4, R14, R80.reuse, 0x1 ;  /* 0x000000500e247211 */ /* 0x082fe200078808ff */
[----:B------:R-:W-:Y:S01]  /*2410*/  IMAD.X R15, R85, 0x1, R75, P3 ;  /* 0x00000001550f7824 */ /* 0x000fe200018e064b */
[----:B------:R-:W-:Y:S02]  /*2420*/  LEA R38, P3, R12, R80, 0x1 ;  /* 0x000000500c267211 */ /* 0x000fe400078608ff */
[----:B------:R-:W-:-:S02]  /*2430*/  LEA.HI.X R37, R14, R81, R13, 0x1, P4 ;  /* 0x000000510e257211 */ /* 0x000fc400020f0c0d */
[----:B------:R-:W-:Y:S02]  /*2440*/  ISETP.GT.AND P4, PT, R26, R27, PT ;  /* 0x0000001b1a00720c */ /* 0x000fe40003f84270 */
[----:B------:R-:W-:Y:S01]  /*2450*/  LEA.HI.X R39, R12, R81, R15, 0x1, P3 ;  /* 0x000000510c277211 */ /* 0x000fe200018f0c0f */
[----:B------:R-:W-:Y:S01]  /*2460*/  VIADD R12, R82, 0x20 ;  /* 0x00000020520c7836 */ /* 0x000fe20000000000 */
[----:B----4-:R-:W-:Y:S02]  /*2470*/  ISETP.GE.AND P3, PT, R88, 0x1, PT ;  /* 0x000000015800780c */ /* 0x010fe40003f66270 */
[----:B--2---:R-:W-:Y:S02]  /*2480*/  LOP3.LUT P5, RZ, R34, 0x4, RZ, 0xc0, !PT ;  /* 0x0000000422ff7812 */ /* 0x004fe400078ac0ff */
[----:B---3--:R-:W-:-:S05]  /*2490*/  LOP3.LUT R33, R33, 0xfffffffd, RZ, 0xc0, !PT ;  /* 0xfffffffd21217812 */ /* 0x008fca00078ec0ff */
[----:B------:R-:W-:-:S05]  /*24a0*/  @P4 LOP3.LUT R33, R33, 0x2, RZ, 0xfc, !PT ;  /* 0x0000000221214812 */ /* 0x000fca00078efcff */
[----:B------:R0:W-:Y:S01]  /*24b0*/  STL [R1+0x8], R33 ;  /* 0x0000082101007387 */ /* 0x0001e20000100800 */
        /* <DEDUP_REMOVED lines=19> */
[----:B0-----:R-:W-:Y:S02]  /*25f0*/  CS2R R32, SRZ ;  /* 0x0000000000207805 */ /* 0x001fe4000001ff00 */
        /* <DEDUP_REMOVED lines=29> */
.L_x_1911:
[----:B------:R-:W-:Y:S05]  /*27d0*/  BSYNC B1 ;  /* 0x0000000000017941 */ /* 0x000fea0003800000 */
.L_x_1910:
        /* <DEDUP_REMOVED lines=35> */
.L_x_1913:
[----:B------:R-:W-:Y:S05]  /*2a10*/  BSYNC B1 ;  /* 0x0000000000017941 */ /* 0x000fea0003800000 */
.L_x_1912:
        /* <DEDUP_REMOVED lines=33> */
.L_x_1914:
[----:B------:R-:W-:Y:S01]  /*2c30*/  IMAD R78, R22, 0x8, R2 ;  /* 0x00000008164e7824 */ /* 0x000fe200078e0202 */
[----:B------:R-:W-:Y:S01]  /*2c40*/  SHF.L.U32 R90, R156, 0x1f, RZ ;  /* 0x0000001f9c5a7819 */ /* 0x000fe200000006ff */
[----:B------:R-:W-:Y:S03]  /*2c50*/  BSSY B1, `(.L_x_1915) ;  /* 0x0000003000017945 */ /* 0x000fe60003800000 */
[----:B------:R-:W0:Y:S02]  /*2c60*/  SYNCS.PHASECHK.TRANS64.TRYWAIT P6, [R78+URZ+0x16890], R90 ;  /* 0x0168905a4e0075a7 */ /* 0x000e2400080c017f */
[----:B0-----:R-:W-:Y:S05]  /*2c70*/  @!P6 BRA `(.L_x_1916) ;  /* 0x000001400004e947 */ /* 0x001fea0003800000 */
.L_x_2156:
[----:B------:R-:W-:Y:S05]  /*2c80*/  BSYNC B1 ;  /* 0x0000000000017941 */ /* 0x000fea0003800000 */
.L_x_1915:
        /* <DEDUP_REMOVED lines=8> */
[--C-:B------:R-:W-:Y:S02]  /*2d10*/  SHF.R.U64 R100, R84, 0x10, R85.reuse ;  /* 0x0000001054647819 */ /* 0x100fe40000001255 */
[----:B------:R-:W-:Y:S02]  /*2d20*/  SHF.R.U32.HI R102, RZ, 0x10, R85 ;  /* 0x00000010ff667819 */ /* 0x000fe40000011655 */
[--C-:B------:R-:W-:Y:S02]  /*2d30*/  SHF.R.U64 R96, R80, 0x10, R81.reuse ;  /* 0x0000001050607819 */ /* 0x100fe40000001251 */
[----:B------:R-:W-:Y:S01]  /*2d40*/  SHF.R.U32.HI R98, RZ, 0x10, R81 ;  /* 0x00000010ff627819 */ /* 0x000fe20000011651 */
[----:B--2---:R-:W-:Y:S01]  /*2d50*/  IMAD.U32 R81, R14, 0x10000, RZ ;  /* 0x000100000e517824 */ /* 0x004fe200078e00ff */
[----:B------:R-:W-:Y:S02]  /*2d60*/  PRMT R100, R46, 0x5432, R100 ;  /* 0x000054322e647816 */ /* 0x000fe40000000064 */
[----:B------:R-:W-:-:S02]  /*2d70*/  PRMT R102, R47, 0x5432, R102 ;  /* 0x000054322f667816 */ /* 0x000fc40000000066 */
[----:B------:R-:W-:Y:S02]  /*2d80*/  PRMT R96, R44, 0x5432, R96 ;  /* 0x000054322c607816 */ /* 0x000fe40000000060 */
[----:B------:R-:W-:Y:S01]  /*2d90*/  PRMT R98, R45, 0x5432, R98 ;  /* 0x000054322d627816 */ /* 0x000fe20000000062 */
[----:B------:R-:W-:Y:S01]  /*2da0*/  IMAD.U32 R103, R102, 0x10000, RZ ;  /* 0x0001000066677824 */ /* 0x000fe200078e00ff */
[----:B------:R-:W-:Y:S02]  /*2db0*/  LOP3.LUT R80, R13, 0xffff0000, RZ, 0xc0, !PT ;  /* 0xffff00000d507812 */ /* 0x000fe400078ec0ff */
[----:B------:R-:W-:Y:S01]  /*2dc0*/  LOP3.LUT R101, R100, 0xffff0000, RZ, 0xc0, !PT ;  /* 0xffff000064657812 */ /* 0x000fe200078ec0ff */
[----:B------:R-:W-:Y:S01]  /*2dd0*/  IMAD.U32 R99, R98, 0x10000, RZ ;  /* 0x0001000062637824 */ /* 0x000fe200078e00ff */
[----:B------:R-:W-:Y:S01]  /*2de0*/  LOP3.LUT R84, R14, 0xffff0000, RZ, 0xc0, !PT ;  /* 0xffff00000e547812 */ /* 0x000fe200078ec0ff */
[C---:B------:R-:W-:Y:S01]  /*2df0*/  IMAD.U32 R14, R15.reuse, 0x10000, RZ ;  /* 0x000100000f0e7824 */ /* 0x040fe200078e00ff */
[----:B------:R-:W-:Y:S01]  /*2e00*/  LOP3.LUT R85, R15, 0xffff0000, RZ, 0xc0, !PT ;  /* 0xffff00000f557812 */ /* 0x000fe200078ec0ff */
[----:B------:R-:W-:Y:S01]  /*2e10*/  IMAD.U32 R15, R13, 0x10000, RZ ;  /* 0x000100000d0f7824 */ /* 0x000fe200078e00ff */
[----:B------:R-:W-:Y:S01]  /*2e20*/  LOP3.LUT R97, R96, 0xffff0000, RZ, 0xc0, !PT ;  /* 0xffff000060617812 */ /* 0x000fe200078ec0ff */
[----:B------:R-:W-:Y:S01]  /*2e30*/  FMUL.FTZ R104, R80, R101 ;  /* 0x0000006550687220 */ /* 0x000fe20000410000 */
[----:B------:R-:W-:Y:S01]  /*2e40*/  LOP3.LUT R102, R102, 0xffff0000, RZ, 0xc0, !PT ;  /* 0xffff000066667812 */ /* 0x000fe200078ec0ff */
[----:B------:R-:W-:Y:S01]  /*2e50*/  IMAD.U32 R13, R12, 0x10000, RZ ;  /* 0x000100000c0d7824 */ /* 0x000fe200078e00ff */
[----:B------:R-:W-:Y:S01]  /*2e60*/  LOP3.LUT R98, R98, 0xffff0000, RZ, 0xc0, !PT ;  /* 0xffff000062627812 */ /* 0x000fe200078ec0ff */
[-C--:B------:R-:W-:Y:S01]  /*2e70*/  FMUL.FTZ R80, R80, R97.reuse ;  /* 0x0000006150507220 */ /* 0x080fe20000410000 */
[----:B------:R-:W-:Y:S01]  /*2e80*/  FFMA.FTZ R104, R15, R97, -R104 ;  /* 0x000000610f687223 */ /* 0x000fe20000010868 */
[----:B------:R-:W-:Y:S01]  /*2e90*/  LOP3.LUT R12, R12, 0xffff0000, RZ, 0xc0, !PT ;  /* 0xffff00000c0c7812 */ /* 0x000fe200078ec0ff */
[----:B------:R-:W-:Y:S01]  /*2ea0*/  FMUL.FTZ R97, R85, R102 ;  /* 0x0000006655617220 */ /* 0x000fe20000410000 */
[----:B------:R-:W-:-:S02]  /*2eb0*/  IMAD.U32 R100, R100, 0x10000, RZ ;  /* 0x0001000064647824 */ /* 0x000fc400078e00ff */
[-C--:B------:R-:W-:Y:S01]  /*2ec0*/  FMUL.FTZ R85, R85, R98.reuse ;  /* 0x0000006255557220 */ /* 0x080fe20000410000 */
[----:B------:R-:W-:Y:S02]  /*2ed0*/  IMAD.U32 R96, R96, 0x10000, RZ ;  /* 0x0001000060607824 */ /* 0x000fe400078e00ff */
[----:B------:R-:W-:Y:S01]  /*2ee0*/  FFMA.FTZ R101, R15, R101, R80 ;  /* 0x000000650f657223 */ /* 0x000fe20000010050 */
[----:B------:R-:W-:Y:S01]  /*2ef0*/  FFMA.FTZ R97, R14, R98, -R97 ;  /* 0x000000620e617223 */ /* 0x000fe20000010861 */
[----:B------:R-:W-:Y:S01]  /*2f00*/  FMUL.FTZ R106, R84, R103 ;  /* 0x00000067546a7220 */ /* 0x000fe20000410000 */
[C---:B------:R-:W-:Y:S01]  /*2f10*/  FMUL.FTZ R80, R12.reuse, R100 ;  /* 0x000000640c507220 */ /* 0x040fe20000410000 */
[----:B------:R-:W-:Y:S01]  /*2f20*/  FMUL.FTZ R15, R12, R96 ;  /* 0x000000600c0f7220 */ /* 0x000fe20000410000 */
[----:B------:R-:W-:Y:S01]  /*2f30*/  FFMA.FTZ R14, R14, R102, R85 ;  /* 0x000000660e0e7223 */ /* 0x000fe20000010055 */
[-C--:B------:R-:W-:Y:S01]  /*2f40*/  FMUL.FTZ R84, R84, R99.reuse ;  /* 0x0000006354547220 */ /* 0x080fe20000410000 */
[----:B------:R-:W-:Y:S01]  /*2f50*/  FFMA.FTZ R106, R81, R99, -R106 ;  /* 0x00000063516a7223 */ /* 0x000fe2000001086a */
[C---:B------:R-:W-:Y:S01]  /*2f60*/  FFMA.FTZ R80, R13.reuse, R96, -R80 ;  /* 0x000000600d507223 */ /* 0x040fe20000010850 */
[----:B------:R-:W-:Y:S01]  /*2f70*/  FFMA.FTZ R15, R13, R100, R15 ;  /* 0x000000640d0f7223 */ /* 0x000fe2000001000f */
[----:B------:R-:W-:Y:S01]  /*2f80*/  FFMA.FTZ R81, R81, R103, R84 ;  /* 0x0000006751517223 */ /* 0x000fe20000010054 */
[----:B------:R-:W-:-:S02]  /*2f90*/  F2FP.BF16.F32.PACK_AB R97, R14, R97 ;  /* 0x000000610e61723e */ /* 0x000fc400000010ff */
[----:B------:R-:W-:Y:S02]  /*2fa0*/  F2FP.BF16.F32.PACK_AB R13, R101, R104 ;  /* 0x00000068650d723e */ /* 0x000fe400000010ff */
[----:B------:R-:W-:Y:S01]  /*2fb0*/  F2FP.BF16.F32.PACK_AB R12, R15, R80 ;  /* 0x000000500f0c723e */ /* 0x000fe200000010ff */
[----:B------:R-:W-:Y:S01]  /*2fc0*/  IMAD.MOV.U32 R15, RZ, RZ, R97 ;  /* 0x000000ffff0f7224 */ /* 0x000fe200078e0061 */
[----:B------:R-:W-:-:S07]  /*2fd0*/  F2FP.BF16.F32.PACK_AB R14, R81, R106 ;  /* 0x0000006a510e723e */ /* 0x000fce00000010ff */
.L_x_1922:
[----:B------:R-:W-:Y:S05]  /*2fe0*/  BSYNC B3 ;  /* 0x0000000000037941 */ /* 0x000fea0003800000 */
.L_x_1921:
[----:B--2---:R1:W-:Y:S02]  /*2ff0*/  STG.E.128 desc[UR40][R38.64], R12 ;  /* 0x0000000c26007986 */ /* 0x0043e4000c101d28 */
.L_x_1920:
[----:B------:R-:W-:Y:S05]  /*3000*/  BSYNC B2 ;  /* 0x0000000000027941 */ /* 0x000fea0003800000 */
.L_x_1919:
[----:B------:R-:W-:Y:S05]  /*3010*/  @P2 BRA `(.L_x_1918) ;  /* 0x0000000000d42947 */ /* 0x000fea0003800000 */
[----:B-1----:R1:W2:Y:S01]  /*3020*/  LDS.128 R12, [R79+0xe000] ;  /* 0x00e000004f0c7984 */ /* 0x0022a20000000c00 */
[----:B------:R-:W-:Y:S01]  /*3030*/  VIADD R81, R54, 0x10 ;  /* 0x0000001036517836 */ /* 0x000fe20000000000 */
[----:B------:R-:W-:Y:S04]  /*3040*/  BSSY B2, `(.L_x_1923) ;  /* 0x0000031000027945 */ /* 0x000fe80003800000 */
[----:B------:R-:W-:-:S13]  /*3050*/  ISETP.GE.AND P4, PT, R81, R88, PT ;  /* 0x000000585100720c */ /* 0x000fda0003f86270 */
        /* <DEDUP_REMOVED lines=47> */
.L_x_1924:
[----:B------:R-:W-:Y:S05]  /*3350*/  BSYNC B2 ;  /* 0x0000000000027941 */ /* 0x000fea0003800000 */
.L_x_1923:
[----:B--2---:R2:W-:Y:S02]  /*3360*/  STG.E.128 desc[UR40][R38.64+0x40], R12 ;  /* 0x0000400c26007986 */ /* 0x0045e4000c101d28 */
.L_x_1918:
[----:B------:R-:W-:Y:S05]  /*3370*/  BSYNC B1 ;  /* 0x0000000000017941 */ /* 0x000fea0003800000 */
.L_x_1917:
        /* <DEDUP_REMOVED lines=53> */
.L_x_1929:
[----:B------:R-:W-:Y:S05]  /*36d0*/  BSYNC B2 ;  /* 0x0000000000027941 */ /* 0x000fea0003800000 */
.L_x_1928:
[----:B--2---:R3:W-:Y:S02]  /*36e0*/  STG.E.128 desc[UR40][R36.64], R12 ;  /* 0x0000000c24007986 */ /* 0x0047e4000c101d28 */
.L_x_1927:
[----:B------:R-:W-:Y:S05]  /*36f0*/  BSYNC B1 ;  /* 0x0000000000017941 */ /* 0x000fea0003800000 */
.L_x_1926:
        /* <DEDUP_REMOVED lines=52> */
.L_x_1931:
[----:B------:R-:W-:Y:S05]  /*3a40*/  BSYNC B1 ;  /* 0x0000000000017941 */ /* 0x000fea0003800000 */
.L_x_1930:
[----:B--2---:R1:W-:Y:S01]  /*3a50*/  STG.E.128 desc[UR40][R36.64+0x40], R12 ;  /* 0x0000400c24007986 */ /* 0x0043e2000c101d28 */
[----:B------:R-:W-:Y:S05]  /*3a60*/  BRA `(.L_x_1925) ;  /* 0x0000001800147947 */ /* 0x000fea0003800000 */
.L_x_1909:
[C---:B------:R-:W-:Y:S02]  /*3a70*/  ISETP.GE.AND P3, PT, R19.reuse, R83, PT ;  /* 0x000000531300720c */ /* 0x040fe40003f66270 */
[----:B------:R-:W-:Y:S02]  /*3a80*/  CS2R R34, SRZ ;  /* 0x0000000000227805 */ /* 0x000fe4000001ff00 */
[----:B0-----:R-:W-:Y:S01]  /*3a90*/  CS2R R32, SRZ ;  /* 0x0000000000207805 */ /* 0x001fe2000001ff00 */
        /* <DEDUP_REMOVED lines=45> */
.L_x_1933:
[----:B------:R-:W-:Y:S05]  /*3d70*/  BSYNC B1 ;  /* 0x0000000000017941 */ /* 0x000fea0003800000 */
.L_x_1932:
        /* <DEDUP_REMOVED lines=35> */
.L_x_1934:
[----:B------:R-:W-:Y:S01]  /*3fb0*/  IMAD R78, R22, 0x8, R2 ;  /* 0x00000008164e7824 */ /* 0x000fe200078e0202 */
[----:B------:R-:W-:Y:S01]  /*3fc0*/  SHF.L.U32 R90, R156, 0x1f, RZ ;  /* 0x0000001f9c5a7819 */ /* 0x000fe200000006ff */
[----:B------:R-:W0:Y:S01]  /*3fd0*/  LDC R91, c[0x0][0x2e4] ;  /* 0x0000b900ff5b7b82 */ /* 0x000e220000000800 */
[----:B------:R-:W-:Y:S02]  /*3fe0*/  BSSY B1, `(.L_x_1935) ;  /* 0x0000004000017945 */ /* 0x000fe40003800000 */
[----:B------:R-:W1:Y:S01]  /*3ff0*/  SYNCS.PHASECHK.TRANS64.TRYWAIT P5, [R78+URZ+0x16890], R90 ;  /* 0x0168905a4e0075a7 */ /* 0x000e6200080a017f */
[----:B0-----:R-:W-:Y:S01]  /*4000*/  IMAD.IADD R93, R91, 0x1, -R64 ;  /* 0x000000015b5d7824 */ /* 0x001fe200078e0a40 */
[----:B-1----:R-:W-:Y:S06]  /*4010*/  @!P5 BRA `(.L_x_1936) ;  /* 0x0000012c0030d947 */ /* 0x002fec0003800000 */
.L_x_2157:
[----:B------:R-:W-:Y:S05]  /*4020*/  BSYNC B1 ;  /* 0x0000000000017941 */ /* 0x000fea0003800000 */
.L_x_1935:
        /* <DEDUP_REMOVED lines=11> */
[----:B------:R-:W-:Y:S01]  /*40e0*/  IMAD.IADD R96, R45, 0x1, R89 ;  /* 0x000000012d607824 */ /* 0x000fe200078e0259 */
[----:B------:R-:W-:-:S04]  /*40f0*/  SHF.R.S32.HI R45, RZ, 0x1f, R44 ;  /* 0x0000001fff2d7819 */ /* 0x000fc8000001142c */
[----:B------:R-:W-:Y:S02]  /*4100*/  LEA.HI R45, R45, R44, RZ, 0x4 ;  /* 0x0000002c2d2d7211 */ /* 0x000fe400078f20ff */
[----:B------:R-:W-:Y:S02]  /*4110*/  IADD3.X R94, R77, R96, R5, P5, P6 ;  /* 0x000000604d5e7210 */ /* 0x000fe40002fec405 */
[----:B------:R-:W-:-:S05]  /*4120*/  LEA.HI.SX32 R45, R45, R60, 0x1c ;  /* 0x0000003c2d2d7211 */ /* 0x000fca00078fe2ff */
[----:B------:R-:W-:Y:S02]  /*4130*/  IMAD.SHL.U32 R95, R45, 0x8, RZ ;  /* 0x000000082d5f7824 */ /* 0x000fe400078e00ff */
[----:B------:R-:W-:Y:S02]  /*4140*/  IMAD R45, R22, 0x2000, R4 ;  /* 0x00002000162d7824 */ /* 0x000fe400078e0204 */
[----:B-1----:R-:W-:Y:S01]  /*4150*/  VIADD R47, R46, 0xffffff80 ;  /* 0xffffff802e2f7836 */ /* 0x002fe20000000000 */
[----:B------:R-:W-:Y:S01]  /*4160*/  LOP3.LUT R44, R70, 0x38, R95, 0xf8, !PT ;  /* 0x00000038462c7812 */ /* 0x000fe200078ef85f */
[----:B------:R-:W-:-:S03]  /*4170*/  IMAD R45, R45, 0x2, R2 ;  /* 0x000000022d2d7824 */ /* 0x000fc600078e0202 */
[----:B------:R-:W-:Y:S02]  /*4180*/  SHF.R.S32.HI R46, RZ, 0x1f, R47 ;  /* 0x0000001fff2e7819 */ /* 0x000fe4000001142f */
[----:B------:R-:W-:Y:S02]  /*4190*/  LOP3.LUT R44, R44, R67, RZ, 0x3c, !PT ;  /* 0x000000432c2c7212 */ /* 0x000fe400078e3cff */
[----:B------:R-:W-:-:S04]  /*41a0*/  LEA.HI R46, R46, R47, RZ, 0x5 ;  /* 0x0000002f2e2e7211 */ /* 0x000fc800078f28ff */
[----:B------:R-:W-:-:S05]  /*41b0*/  SHF.R.S32.HI R46, RZ, 0x5, R46 ;  /* 0x00000005ff2e7819 */ /* 0x000fca000001142e */
[----:B------:R-:W-:-:S04]  /*41c0*/  IMAD R47, R46, 0x200, R44 ;  /* 0x000002002e2f7824 */ /* 0x000fc800078e022c */
[----:B------:R-:W-:-:S04]  /*41d0*/  IMAD R47, R22, 0x2000, R47 ;  /* 0x00002000162f7824 */ /* 0x000fc800078e022f */
[----:B------:R-:W-:Y:S02]  /*41e0*/  IMAD R48, R47, 0x2, R2 ;  /* 0x000000022f307824 */ /* 0x000fe400078e0202 */
[----:B------:R-:W1:Y:S04]  /*41f0*/  LDS.128 R44, [R45+0xe400] ;  /* 0x00e400002d2c7984 */ /* 0x000e680000000c00 */
[----:B------:R-:W2:Y:S01]  /*4200*/  LDS.128 R48, [R48+0xe400] ;  /* 0x00e4000030307984 */ /* 0x000ea20000000c00 */
[----:B------:R-:W-:Y:S05]  /*4210*/  @P4 BRA `(.L_x_1940) ;  /* 0x0000000400644947 */ /* 0x000fea0003800000 */
[--C-:B------:R-:W-:Y:S01]  /*4220*/  SHF.R.U64 R106, R14, 0x10, R15.reuse ;  /* 0x000000100e6a7819 */ /* 0x100fe2000000120f */
[----:B-1----:R-:W-:Y:S01]  /*4230*/  IMAD.U32 R109, R45, 0x10000, RZ ;  /* 0x000100002d6d7824 */ /* 0x002fe200078e00ff */
[----:B------:R-:W-:Y:S01]  /*4240*/  SHF.R.U32.HI R107, RZ, 0x10, R15 ;  /* 0x00000010ff6b7819 */ /* 0x000fe2000001160f */
[----:B--2---:R-:W-:Y:S01]  /*4250*/  IMAD.U32 R113, R49, 0x10000, RZ ;  /* 0x0001000031717824 */ /* 0x004fe200078e00ff */
[--C-:B------:R-:W-:Y:S02]  /*4260*/  SHF.R.U32.HI R112, RZ, 0x10, R33.reuse ;  /* 0x00000010ff707819 */ /* 0x100fe40000011621 */
[----:B------:R-:W-:Y:S01]  /*4270*/  SHF.R.U64 R15, R32, 0x10, R33 ;  /* 0x00000010200f7819 */ /* 0x000fe20000001221 */
[----:B------:R-:W-:Y:S01]  /*4280*/  IMAD.U32 R33, R46, 0x10000, RZ ;  /* 0x000100002e217824 */ /* 0x000fe200078e00ff */
[--C-:B------:R-:W-:Y:S01]  /*4290*/  SHF.R.U64 R108, R34, 0x10, R35.reuse ;  /* 0x00000010226c7819 */ /* 0x100fe20000001223 */
[----:B------:R-:W-:Y:S01]  /*42a0*/  IMAD.U32 R34, R50, 0x10000, RZ ;  /* 0x0001000032227824 */ /* 0x000fe200078e00ff */
[----:B------:R-:W-:Y:S01]  /*42b0*/  SHF.R.U32.HI R111, RZ, 0x10, R35 ;  /* 0x00000010ff6f7819 */ /* 0x000fe20000011623 */
[----:B------:R-:W-:Y:S01]  /*42c0*/  IMAD.U32 R35, R47, 0x10000, RZ ;  /* 0x000100002f237824 */ /* 0x000fe200078e00ff */
[----:B------:R-:W-:-:S02]  /*42d0*/  SHF.R.U32.HI R110, RZ, 0x10, R13 ;  /* 0x00000010ff6e7819 */ /* 0x000fc4000001160d */
[----:B------:R-:W-:Y:S02]  /*42e0*/  LOP3.LUT R14, R45, 0xffff0000, RZ, 0xc0, !PT ;  /* 0xffff00002d0e7812 */ /* 0x000fe400078ec0ff */
[----:B------:R-:W-:Y:S01]  /*42f0*/  LOP3.LUT R32, R47, 0xffff0000, RZ, 0xc0, !PT ;  /* 0xffff00002f207812 */ /* 0x000fe200078ec0ff */
[C---:B------:R-:W-:Y:S01]  /*4300*/  IMAD.U32 R47, R51.reuse, 0x10000, RZ ;  /* 0x00010000332f7824 */ /* 0x040fe200078e00ff */
[----:B------:R-:W-:Y:S02]  /*4310*/  LOP3.LUT R45, R51, 0xffff0000, RZ, 0xc0, !PT ;  /* 0xffff0000332d7812 */ /* 0x000fe400078ec0ff */
[----:B------:R-:W-:Y:S02]  /*4320*/  PRMT R51, R100, 0x5432, R112 ;  /* 0x0000543264337816 */ /* 0x000fe40000000070 */
[----:B------:R-:W-:Y:S02]  /*4330*/  PRMT R110, R99, 0x5432, R110 ;  /* 0x00005432636e7816 */ /* 0x000fe4000000006e */
[----:B------:R-:W-:Y:S01]  /*4340*/  PRMT R107, R116, 0x5410, R107 ;  /* 0x00005410746b7816 */ /* 0x000fe2000000006b */
[----:B------:R-:W-:Y:S01]  /*4350*/  IMAD.U32 R112, R51, 0x10000, RZ ;  /* 0x0001000033707824 */ /* 0x000fe200078e00ff */
[----:B------:R-:W-:Y:S01]  /*4360*/  PRMT R114, R114, 0x5410, R111 ;  /* 0x0000541072727816 */ /* 0x000fe2000000006f */
[C---:B------:R-:W-:Y:S01]  /*4370*/  IMAD.U32 R116, R110.reuse, 0x10000, RZ ;  /* 0x000100006e747824 */ /* 0x040fe200078e00ff */
[----:B------:R-:W-:Y:S01]  /*4380*/  LOP3.LUT R49, R49, 0xffff0000, RZ, 0xc0, !PT ;  /* 0xffff000031317812 */ /* 0x000fe200078ec0ff */
[----:B------:R-:W-:Y:S01]  /*4390*/  FMUL.FTZ R118, R113, R112 ;  /* 0x0000007071767220 */ /* 0x000fe20000410000 */
[----:B------:R-:W-:Y:S01]  /*43a0*/  LOP3.LUT R111, R51, 0xffff0000, RZ, 0xc0, !PT ;  /* 0xffff0000336f7812 */ /* 0x000fe200078ec0ff */
[-C--:B------:R-:W-:Y:S01]  /*43b0*/  FMUL.FTZ R120, R113, R116.reuse ;  /* 0x0000007471787220 */ /* 0x080fe20000410000 */
[----:B------:R-:W-:Y:S01]  /*43c0*/  LOP3.LUT R110, R110, 0xffff0000, RZ, 0xc0, !PT ;  /* 0xffff00006e6e7812 */ /* 0x000fe200078ec0ff */
[----:B------:R-:W-:Y:S01]  /*43d0*/  FFMA.FTZ R51, R109, R116, -R118 ;  /* 0x000000746d337223 */ /* 0x000fe20000010876 */
[----:B------:R-:W-:-:S02]  /*43e0*/  IMAD.U32 R116, R114, 0x10000, RZ ;  /* 0x0001000072747824 */ /* 0x000fc400078e00ff */
[----:B------:R-:W-:Y:S01]  /*43f0*/  FMUL.FTZ R113, R49, R111 ;  /* 0x0000006f31717220 */ /* 0x000fe20000410000 */
[----:B------:R-:W-:Y:S01]  /*4400*/  FFMA.FTZ R109, R109, R112, R120 ;  /* 0x000000706d6d7223 */ /* 0x000fe20000010078 */
[----:B------:R-:W-:Y:S01]  /*4410*/  IMAD.U32 R112, R107, 0x10000, RZ ;  /* 0x000100006b707824 */ /* 0x000fe200078e00ff */
[----:B------:R-:W-:Y:S01]  /*4420*/  PRMT R15, R115, 0x5410, R15 ;  /* 0x00005410730f7816 */ /* 0x000fe2000000000f */
[----:B------:R-:W-:Y:S01]  /*4430*/  FMUL.FTZ R115, R49, R110 ;  /* 0x0000006e31737220 */ /* 0x000fe20000410000 */
[C---:B------:R-:W-:Y:S01]  /*4440*/  FMUL.FTZ R118, R47.reuse, R116 ;  /* 0x000000742f767220 */ /* 0x040fe20000410000 */
[----:B------:R-:W-:Y:S01]  /*4450*/  FFMA.FTZ R110, R14, R110, -R113 ;  /* 0x0000006e0e6e7223 */ /* 0x000fe20000010871 */
[----:B------:R-:W-:Y:S01]  /*4460*/  LOP3.LUT R49, R114, 0xffff0000, RZ, 0xc0, !PT ;  /* 0xffff000072317812 */ /* 0x000fe200078ec0ff */
[-C--:B------:R-:W-:Y:S01]  /*4470*/  FMUL.FTZ R113, R47, R112.reuse ;  /* 0x000000702f717220 */ /* 0x080fe20000410000 */
[----:B------:R-:W-:Y:S01]  /*4480*/  SHF.R.U64 R105, R12, 0x10, R13 ;  /* 0x000000100c697819 */ /* 0x000fe2000000120d */
[----:B------:R-:W-:Y:S01]  /*4490*/  FFMA.FTZ R47, R35, R112, -R118 ;  /* 0x00000070232f7223 */ /* 0x000fe20000010876 */
[----:B------:R-:W-:Y:S01]  /*44a0*/  LOP3.LUT R112, R107, 0xffff0000, RZ, 0xc0, !PT ;  /* 0xffff00006b707812 */ /* 0x000fe200078ec0ff */
[----:B------:R-:W-:Y:S01]  /*44b0*/  FFMA.FTZ R35, R35, R116, R113 ;  /* 0x0000007423237223 */ /* 0x000fe20000010071 */
[----:B------:R-:W-:Y:S01]  /*44c0*/  PRMT R105, R117, 0x5410, R105 ;  /* 0x0000541075697816 */ /* 0x000fe20000000069 */
[C---:B------:R-:W-:Y:S01]  /*44d0*/  FMUL.FTZ R113, R45.reuse, R49 ;  /* 0x000000312d717220 */ /* 0x040fe20000410000 */
[----:B------:R-:W-:Y:S01]  /*44e0*/  FFMA.FTZ R14, R14, R111, R115 ;  /* 0x0000006f0e0e7223 */ /* 0x000fe20000010073 */
[----:B------:R-:W-:Y:S01]  /*44f0*/  FMUL.FTZ R45, R45, R112 ;  /* 0x000000702d2d7220 */ /* 0x000fe20000410000 */
[----:B------:R-:W-:-:S02]  /*4500*/  IMAD.U32 R13, R48, 0x10000, RZ ;  /* 0x00010000300d7824 */ /* 0x000fc400078e00ff */
[----:B------:R-:W-:Y:S01]  /*4510*/  FFMA.FTZ R112, R32, R112, -R113 ;  /* 0x0000007020707223 */ /* 0x000fe20000010871 */
[----:B------:R-:W-:Y:S01]  /*4520*/  IMAD.U32 R111, R15, 0x10000, RZ ;  /* 0x000100000f6f7824 */ /* 0x000fe200078e00ff */
[----:B------:R-:W-:Y:S01]  /*4530*/  LOP3.LUT R48, R48, 0xffff0000, RZ, 0xc0, !PT ;  /* 0xffff000030307812 */ /* 0x000fe200078ec0ff */
[----:B------:R-:W-:Y:S01]  /*4540*/  IMAD.U32 R107, R105, 0x10000, RZ ;  /* 0x00010000696b7824 */ /* 0x000fe200078e00ff */
[----:B------:R-:W-:Y:S01]  /*4550*/  LOP3.LUT R113, R15, 0xffff0000, RZ, 0xc0, !PT ;  /* 0xffff00000f717812 */ /* 0x000fe200078ec0ff */
[C---:B------:R-:W-:Y:S02]  /*4560*/  IMAD.U32 R12, R44.reuse, 0x10000, RZ ;  /* 0x000100002c0c7824 */ /* 0x040fe400078e00ff */
[C---:B------:R-:W-:Y:S01]  /*4570*/  FMUL.FTZ R15, R13.reuse, R111 ;  /* 0x0000006f0d0f7220 */ /* 0x040fe20000410000 */
[----:B------:R-:W-:Y:S01]  /*4580*/  LOP3.LUT R44, R44, 0xffff0000, RZ, 0xc0, !PT ;  /* 0xffff00002c2c7812 */ /* 0x000fe200078ec0ff */
[----:B------:R-:W-:Y:S01]  /*4590*/  FMUL.FTZ R114, R13, R107 ;  /* 0x0000006b0d727220 */ /* 0x000fe20000410000 */
[----:B------:R-:W-:Y:S01]  /*45a0*/  LOP3.LUT R105, R105, 0xffff0000, RZ, 0xc0, !PT ;  /* 0xffff000069697812 */ /* 0x000fe200078ec0ff */
[----:B------:R-:W-:Y:S01]  /*45b0*/  FFMA.FTZ R32, R32, R49, R45 ;  /* 0x0000003120207223 */ /* 0x000fe2000001002d */
[----:B------:R-:W-:Y:S01]  /*45c0*/  PRMT R108, R97, 0x5432, R108 ;  /* 0x00005432616c7816 */ /* 0x000fe2000000006c */
[----:B------:R-:W-:Y:S01]  /*45d0*/  FMUL.FTZ R45, R48, R113 ;  /* 0x00000071302d7220 */ /* 0x000fe20000410000 */
[----:B------:R-:W-:Y:S01]  /*45e0*/  PRMT R106, R98, 0x5432, R106 ;  /* 0x00005432626a7816 */ /* 0x000fe2000000006a */
[C---:B------:R-:W-:Y:S01]  /*45f0*/  FFMA.FTZ R13, R12.reuse, R107, -R15 ;  /* 0x0000006b0c0d7223 */ /* 0x040fe2000001080f */
[----:B------:R-:W-:Y:S01]  /*4600*/  FFMA.FTZ R12, R12, R111, R114 ;  /* 0x0000006f0c0c7223 */ /* 0x000fe20000010072 */
[----:B------:R-:W-:Y:S01]  /*4610*/  LOP3.LUT R50, R50, 0xffff0000, RZ, 0xc0, !PT ;  /* 0xffff000032327812 */ /* 0x000fe200078ec0ff */
[-C--:B------:R-:W-:Y:S01]  /*4620*/  FMUL.FTZ R107, R48, R105.reuse ;  /* 0x00000069306b7220 */ /* 0x080fe20000410000 */
[----:B------:R-:W-:Y:S01]  /*4630*/  FFMA.FTZ R114, R44, R105, -R45 ;  /* 0x000000692c727223 */ /* 0x000fe2000001082d */
[C---:B------:R-:W-:Y:S01]  /*4640*/  LOP3.LUT R49, R108.reuse, 0xffff0000, RZ, 0xc0, !PT ;  /* 0xffff00006c317812 */ /* 0x040fe200078ec0ff */
[----:B------:R-:W-:Y:S01]  /*4650*/  IMAD.U32 R48, R108, 0x10000, RZ ;  /* 0x000100006c307824 */ /* 0x000fe200078e00ff */
[C---:B------:R-:W-:Y:S01]  /*4660*/  LOP3.LUT R45, R106.reuse, 0xffff0000, RZ, 0xc0, !PT ;  /* 0xffff00006a2d7812 */ /* 0x040fe200078ec0ff */
[----:B------:R-:W-:Y:S01]  /*4670*/  IMAD.U32 R15, R106, 0x10000, RZ ;  /* 0x000100006a0f7824 */ /* 0x000fe200078e00ff */
[----:B------:R-:W-:Y:S01]  /*4680*/  LOP3.LUT R46, R46, 0xffff0000, RZ, 0xc0, !PT ;  /* 0xffff00002e2e7812 */ /* 0x000fe200078ec0ff */
[----:B------:R-:W-:Y:S01]  /*4690*/  FFMA.FTZ R107, R44, R113, R107 ;  /* 0x000000712c6b7223 */ /* 0x000fe2000001006b */
[-C--:B------:R-:W-:Y:S01]  /*46a0*/  FMUL.FTZ R44, R34, R48.reuse ;  /* 0x00000030222c7220 */ /* 0x080fe20000410000 */
[----:B------:R-:W-:Y:S01]  /*46b0*/  FMUL.FTZ R111, R50, R49 ;  /* 0x00000031326f7220 */ /* 0x000fe20000410000 */
[----:B------:R-:W-:Y:S01]  /*46c0*/  FMUL.FTZ R105, R34, R15 ;  /* 0x0000000f22697220 */ /* 0x000fe20000410000 */
[----:B------:R-:W-:Y:S01]  /*46d0*/  FMUL.FTZ R50, R50, R45 ;  /* 0x0000002d32327220 */ /* 0x000fe20000410000 */
        /* <DEDUP_REMOVED lines=8> */
[----:B------:R-:W-:Y:S02]  /*4760*/  F2FP.BF16.F32.PACK_AB R47, R112, R47 ;  /* 0x0000002f702f723e */ /* 0x000fe400000010ff */
[----:B------:R-:W-:Y:S02]  /*4770*/  F2FP.BF16.F32.PACK_AB R49, R14, R109 ;  /* 0x0000006d0e31723e */ /* 0x000fe400000010ff */
[----:B------:R-:W-:Y:S02]  /*4780*/  F2FP.BF16.F32.PACK_AB R51, R32, R35 ;  /* 0x000000232033723e */ /* 0x000fe400000010ff */
[----:B------:R-:W-:-:S02]  /*4790*/  F2FP.BF16.F32.PACK_AB R48, R107, R12 ;  /* 0x0000000c6b30723e */ /* 0x000fc400000010ff */
[----:B------:R-:W-:-:S07]  /*47a0*/  F2FP.BF16.F32.PACK_AB R50, R50, R105 ;  /* 0x000000693232723e */ /* 0x000fce00000010ff */
.L_x_1940:
[----:B------:R-:W-:Y:S05]  /*47b0*/  BSYNC B2 ;  /* 0x0000000000027941 */ /* 0x000fea0003800000 */
.L_x_1939:
[----:B------:R-:W-:Y:S02]  /*47c0*/  ISETP.GE.AND P5, PT, R95, R91, PT ;  /* 0x0000005b5f00720c */ /* 0x000fe40003fa6270 */
[----:B------:R-:W-:-:S11]  /*47d0*/  P2R R13, PR, RZ, 0x1 ;  /* 0x00000001ff0d7803 */ /* 0x000fd60000000000 */
[--C-:B------:R-:W-:Y:S02]  /*47e0*/  @!P5 SHF.R.S32.HI R12, RZ, 0x1f, R95.reuse ;  /* 0x0000001fff0cd819 */ /* 0x100fe4000001145f */
[----:B------:R-:W-:-:S04]  /*47f0*/  @!P5 IADD3 R88, P0, P6, R56, R88, R95 ;  /* 0x000000583858d210 */ /* 0x000fc80007e1e05f */
[----:B------:R-:W-:Y:S02]  /*4800*/  @!P5 IADD3.X R96, R77, R96, R12, P0, P6 ;  /* 0x000000604d60d210 */ /* 0x000fe400007ec40c */
[CC--:B------:R-:W-:Y:S02]  /*4810*/  LEA R12, P6, R92.reuse, R80.reuse, 0x1 ;  /* 0x000000505c0c7211 */ /* 0x0c0fe400078c08ff */
[----:B------:R-:W-:Y:S02]  /*4820*/  ISETP.NE.AND P0, PT, R13, RZ, PT ;  /* 0x000000ff0d00720c */ /* 0x000fe40003f05270 */
[----:B------:R-:W-:Y:S02]  /*4830*/  LEA.HI.X R13, R92, R81, R94, 0x1, P6 ;  /* 0x000000515c0d7211 */ /* 0x000fe400030f0c5e */
[----:B------:R-:W-:-:S03]  /*4840*/  @!P5 LEA R14, P6, R88, R80, 0x1 ;  /* 0x00000050580ed211 */ /* 0x000fc600078c08ff */
[----:B-1----:R1:W-:Y:S01]  /*4850*/  STG.E.128 desc[UR40][R12.64], R44 ;  /* 0x0000002c0c007986 */ /* 0x0023e2000c101d28 */
[----:B------:R-:W-:-:S05]  /*4860*/  @!P5 LEA.HI.X R15, R88, R81, R96, 0x1, P6 ;  /* 0x00000051580fd211 */ /* 0x000fca00030f0c60 */
[----:B--2---:R1:W-:Y:S04]  /*4870*/  @!P5 STG.E.128 desc[UR40][R14.64], R48 ;  /* 0x000000300e00d986 */ /* 0x0043e8000c101d28 */
.L_x_1938:
[----:B------:R-:W-:Y:S05]  /*4880*/  BSYNC B1 ;  /* 0x0000000000017941 */ /* 0x000fea0003800000 */
.L_x_1937:
[C---:B-1----:R-:W-:Y:S02]  /*4890*/  VIADD R13, R19.reuse, 0x60 ;  /* 0x00000060130d7836 */ /* 0x042fe40000000000 */
[----:B------:R-:W-:Y:S02]  /*48a0*/  VIADD R12, R19, 0x60 ;  /* 0x00000060130c7836 */ /* 0x000fe40000000000 */
        /* <DEDUP_REMOVED lines=9> */
[C---:B------:R-:W-:Y:S01]  /*4940*/  VIADD R15, R19.reuse, 0x60 ;  /* 0x00000060130f7836 */ /* 0x040fe20000000000 */
[----:B------:R-:W-:Y:S01]  /*4950*/  SEL R93, R64, R93, !P0 ;  /* 0x0000005d405d7207 */ /* 0x000fe20004000000 */
[----:B------:R-:W-:Y:S01]  /*4960*/  VIADD R32, R19, 0x60 ;  /* 0x0000006013207836 */ /* 0x000fe20000000000 */
[----:B------:R-:W-:Y:S01]  /*4970*/  IADD3.X R13, R77, R46, R5, P5, P6 ;  /* 0x0000002e4d0d7210 */ /* 0x000fe20002fec405 */
[----:B------:R-:W-:Y:S01]  /*4980*/  IMAD.SHL.U32 R15, R15, 0x40, RZ ;  /* 0x000000400f0f7824 */ /* 0x000fe200078e00ff */
[----:B------:R-:W-:Y:S01]  /*4990*/  LEA R44, P5, R12, R80, 0x1 ;  /* 0x000000500c2c7211 */ /* 0x000fe200078a08ff */
[----:B------:R-:W-:Y:S01]  /*49a0*/  IMAD.SHL.U32 R32, R32, 0x40, RZ ;  /* 0x0000004020207824 */ /* 0x000fe200078e00ff */
[----:B------:R-:W-:Y:S02]  /*49b0*/  BSSY B1, `(.L_x_1941) ;  /* 0x000006c000017945 */ /* 0x000fe40003800000 */
[----:B------:R-:W-:Y:S01]  /*49c0*/  LEA.HI.X R45, R12, R81, R13, 0x1, P5 ;  /* 0x000000510c2d7211 */ /* 0x000fe200028f0c0d */
[----:B------:R-:W-:Y:S01]  /*49d0*/  IMAD R13, R22, 0x2000, R3 ;  /* 0x00002000160d7824 */ /* 0x000fe200078e0203 */
[----:B------:R-:W-:-:S02]  /*49e0*/  SHF.R.S32.HI R12, RZ, 0x1f, R93 ;  /* 0x0000001fff0c7819 */ /* 0x000fc4000001145d */
[----:B------:R-:W-:Y:S01]  /*49f0*/  LOP3.LUT R15, R15, 0x1c0, RZ, 0xc0, !PT ;  /* 0x000001c00f0f7812 */ /* 0x000fe200078ec0ff */
[----:B------:R-:W-:Y:S01]  /*4a00*/  IMAD R13, R13, 0x2, R2 ;  /* 0x000000020d0d7824 */ /* 0x000fe200078e0202 */
[----:B------:R-:W-:Y:S02]  /*4a10*/  LEA.HI R93, R12, R93, RZ, 0x4 ;  /* 0x0000005d0c5d7211 */ /* 0x000fe400078f20ff */
[----:B------:R-:W-:Y:S02]  /*4a20*/  LOP3.LUT R32, R32, 0x1c0, RZ, 0xc0, !PT ;  /* 0x000001c020207812 */ /* 0x000fe400078ec0ff */
[----:B------:R-:W-:Y:S02]  /*4a30*/  LEA.HI.SX32 R47, R93, R60, 0x1c ;  /* 0x0000003c5d2f7211 */ /* 0x000fe400078fe2ff */
[----:B------:R-:W-:-:S03]  /*4a40*/  SHF.R.U32.HI R15, RZ, 0x3, R15 ;  /* 0x00000003ff0f7819 */ /* 0x000fc6000001160f */
[----:B------:R-:W-:-:S05]  /*4a50*/  IMAD.SHL.U32 R47, R47, 0x8, RZ ;  /* 0x000000082f2f7824 */ /* 0x000fca00078e00ff */
[----:B------:R-:W-:-:S04]  /*4a60*/  LOP3.LUT R12, R32, 0x38, R47, 0xf8, !PT ;  /* 0x00000038200c7812 */ /* 0x000fc800078ef82f */
        /* <DEDUP_REMOVED lines=17> */
[C---:B------:R-:W-:Y:S01]  /*4b80*/  IMAD.U32 R43, R33.reuse, 0x10000, RZ ;  /* 0x00010000212b7824 */ /* 0x040fe200078e00ff */
        /* <DEDUP_REMOVED lines=9> */
[----:B------:R-:W-:Y:S01]  /*4c20*/  FFMA.FTZ R35, R42, R35, R89 ;  /* 0x000000232a237223 */ /* 0x000fe20000010059 */
[----:B------:R-:W-:Y:S01]  /*4c30*/  LOP3.LUT R51, R104, 0xffff0000, RZ, 0xc0, !PT ;  /* 0xffff000068337812 */ /* 0x000fe200078ec0ff */
[----:B------:R-:W-:Y:S01]  /*4c40*/  FFMA.FTZ R33, R42, R33, -R87 ;  /* 0x000000212a217223 */ /* 0x000fe20000010857 */
[----:B------:R-:W-:Y:S01]  /*4c50*/  LOP3.LUT R43, R100, 0xffff0000, RZ, 0xc0, !PT ;  /* 0xffff0000642b7812 */ /* 0x000fe200078ec0ff */
[----:B------:R-:W-:Y:S01]  /*4c60*/  IMAD.U32 R50, R102, 0x10000, RZ ;  /* 0x0001000066327824 */ /* 0x000fe200078e00ff */
[----:B------:R-:W-:Y:S01]  /*4c70*/  SHF.R.U64 R92, R36, 0x10, R37 ;  /* 0x00000010245c7819 */ /* 0x000fe20000001225 */
[----:B------:R-:W-:Y:S01]  /*4c80*/  IMAD.U32 R42, R98, 0x10000, RZ ;  /* 0x00010000622a7824 */ /* 0x000fe200078e00ff */
[----:B------:R-:W-:Y:S01]  /*4c90*/  SHF.R.U64 R86, R40, 0x10, R41 ;  /* 0x0000001028567819 */ /* 0x000fe20000001229 */
[----:B------:R-:W-:Y:S01]  /*4ca0*/  IMAD.U32 R41, R15, 0x10000, RZ ;  /* 0x000100000f297824 */ /* 0x000fe200078e00ff */
[----:B------:R-:W-:Y:S01]  /*4cb0*/  PRMT R97, R97, 0x5410, R88 ;  /* 0x0000541061617816 */ /* 0x000fe20000000058 */
[----:B------:R-:W-:Y:S01]  /*4cc0*/  FMUL.FTZ R88, R49, R50 ;  /* 0x0000003231587220 */ /* 0x000fe20000410000 */
[----:B------:R-:W-:Y:S01]  /*4cd0*/  LOP3.LUT R40, R13, 0xffff0000, RZ, 0xc0, !PT ;  /* 0xffff00000d287812 */ /* 0x000fe200078ec0ff */
[C---:B------:R-:W-:Y:S01]  /*4ce0*/  FMUL.FTZ R87, R48.reuse, R51 ;  /* 0x0000003330577220 */ /* 0x040fe20000410000 */
[----:B------:R-:W-:Y:S01]  /*4cf0*/  PRMT R99, R99, 0x5410, R92 ;  /* 0x0000541063637816 */ /* 0x000fe2000000005c */
[-C--:B------:R-:W-:Y:S01]  /*4d00*/  FMUL.FTZ R89, R48, R43.reuse ;  /* 0x0000002b30597220 */ /* 0x080fe20000410000 */
[----:B------:R-:W-:Y:S01]  /*4d10*/  PRMT R103, R103, 0x5410, R86 ;  /* 0x0000541067677816 */ /* 0x000fe20000000056 */
[-C--:B------:R-:W-:Y:S01]  /*4d20*/  FMUL.FTZ R49, R49, R42.reuse ;  /* 0x0000002a31317220 */ /* 0x080fe20000410000 */
[----:B------:R-:W-:Y:S01]  /*4d30*/  LOP3.LUT R102, R102, 0xffff0000, RZ, 0xc0, !PT ;  /* 0xffff000066667812 */ /* 0x000fe200078ec0ff */
[----:B------:R-:W-:Y:S01]  /*4d40*/  FFMA.FTZ R48, R40, R43, -R87 ;  /* 0x0000002b28307223 */ /* 0x000fe20000010857 */
[----:B------:R-:W-:Y:S01]  /*4d50*/  LOP3.LUT R98, R98, 0xffff0000, RZ, 0xc0, !PT ;  /* 0xffff000062627812 */ /* 0x000fe200078ec0ff */
[----:B------:R-:W-:Y:S01]  /*4d60*/  FFMA.FTZ R86, R40, R51, R89 ;  /* 0x0000003328567223 */ /* 0x000fe20000010059 */
[C---:B------:R-:W-:Y:S01]  /*4d70*/  FFMA.FTZ R88, R41.reuse, R42, -R88 ;  /* 0x0000002a29587223 */ /* 0x040fe20000010858 */
[----:B------:R-:W-:Y:S01]  /*4d80*/  FFMA.FTZ R49, R41, R50, R49 ;  /* 0x0000003229317223 */ /* 0x000fe20000010031 */
[----:B------:R-:W-:-:S02]  /*4d90*/  IMAD.U32 R37, R32, 0x10000, RZ ;  /* 0x0001000020257824 */ /* 0x000fc400078e00ff */
[----:B------:R-:W-:Y:S01]  /*4da0*/  FMUL.FTZ R43, R39, R102 ;  /* 0x00000066272b7220 */ /* 0x000fe20000410000 */
[----:B------:R-:W-:Y:S02]  /*4db0*/  IMAD.U32 R40, R99, 0x10000, RZ ;  /* 0x0001000063287824 */ /* 0x000fe400078e00ff */
[----:B------:R-:W-:Y:S01]  /*4dc0*/  FMUL.FTZ R51, R39, R98 ;  /* 0x0000006227337220 */ /* 0x000fe20000410000 */
[C---:B------:R-:W-:Y:S01]  /*4dd0*/  IMAD.U32 R41, R103.reuse, 0x10000, RZ ;  /* 0x0001000067297824 */ /* 0x040fe200078e00ff */
[----:B------:R-:W-:Y:S01]  /*4de0*/  LOP3.LUT R32, R32, 0xffff0000, RZ, 0xc0, !PT ;  /* 0xffff000020207812 */ /* 0x000fe200078ec0ff */
[----:B------:R-:W-:Y:S01]  /*4df0*/  IMAD.U32 R36, R12, 0x10000, RZ ;  /* 0x000100000c247824 */ /* 0x000fe200078e00ff */
[----:B------:R-:W-:Y:S01]  /*4e00*/  LOP3.LUT R103, R103, 0xffff0000, RZ, 0xc0, !PT ;  /* 0xffff000067677812 */ /* 0x000fe200078ec0ff */
[-C--:B------:R-:W-:Y:S01]  /*4e10*/  FMUL.FTZ R39, R37, R41.reuse ;  /* 0x0000002925277220 */ /* 0x080fe20000410000 */
        /* <DEDUP_REMOVED lines=37> */
.L_x_1942:
[----:B------:R-:W-:Y:S05]  /*5070*/  BSYNC B1 ;  /* 0x0000000000017941 */ /* 0x000fea0003800000 */
.L_x_1941:
        /* <DEDUP_REMOVED lines=10> */
.L_x_1908:
[----:B------:R-:W-:-:S13]  /*5120*/  ISETP.NE.AND P3, PT, R157, 0x3, PT ;  /* 0x000000039d00780c */ /* 0x000fda0003f65270 */
[----:B------:R-:W-:Y:S05]  /*5130*/  @!P3 BRA `(.L_x_1943) ;  /* 0x000000000004b947 */ /* 0x000fea0003800000 */
[----:B------:R-:W-:Y:S01]  /*5140*/  BPT.TRAP 0x1 ;  /* 0x000000040000795c */ /* 0x000fe20000300000 */
.L_x_1943:
[----:B------:R-:W-:Y:S01]  /*5150*/  IMAD R78, R22, 0x8, R2 ;  /* 0x00000008164e7824 */ /* 0x000fe200078e0202 */
[----:B------:R-:W-:Y:S01]  /*5160*/  SHF.L.U32 R90, R156, 0x1f, RZ ;  /* 0x0000001f9c5a7819 */ /* 0x000fe200000006ff */
[----:B------:R-:W-:Y:S01]  /*5170*/  IMAD R83, R26, -0x80, R28 ;  /* 0xffffff801a537824 */ /* 0x000fe200078e021c */
[----:B------:R-:W-:Y:S02]  /*5180*/  BSSY B1, `(.L_x_1944) ;  /* 0x0000004000017945 */ /* 0x000fe40003800000 */
[----:B------:R-:W1:Y:S02]  /*5190*/  SYNCS.PHASECHK.TRANS64.TRYWAIT P4, [R78+URZ+0x16890], R90 ;  /* 0x0168905a4e0075a7 */ /* 0x000e64000808017f */
[----:B------:R-:W-:Y:S01]  /*51a0*/  VIMNMX R83, R83, 0x80, PT ;  /* 0x0000008053537848 */ /* 0x000fe20003fe0100 */
[----:B-1----:R-:W-:Y:S06]  /*51b0*/  @!P4 BRA `(.L_x_1945) ;  /* 0x0000011800dcc947 */ /* 0x002fec0003800000 */
.L_x_2158:
[----:B------:R-:W-:Y:S05]  /*51c0*/  BSYNC B1 ;  /* 0x0000000000017941 */ /* 0x000fea0003800000 */
.L_x_1944:
[----:B------:R-:W-:Y:S01]  /*51d0*/  ISETP.GE.AND P4, PT, R19, R83, PT ;  /* 0x000000531300720c */ /* 0x000fe20003f86270 */
[----:B------:R-:W-:-:S12]  /*51e0*/  BSSY B1, `(.L_x_1946) ;  /* 0x0000006000017945 */ /* 0x000fd80003800000 */
[----:B------:R-:W-:Y:S05]  /*51f0*/  @P4 BRA `(.L_x_1947) ;  /* 0x0000000000104947 */ /* 0x000fea0003800000 */
[----:B------:R-:W2:Y:S04]  /*5200*/  @!P1 LDS.128 R12, [R82+0xe000] ;  /* 0x00e00000520c9984 */ /* 0x000ea80000000c00 */
[----:B0-----:R-:W0:Y:S04]  /*5210*/  @!P2 LDS.128 R32, [R79+0xe000] ;  /* 0x00e000004f20a984 */ /* 0x001e280000000c00 */
[----:B--2---:R2:W-:Y:S04]  /*5220*/  @!P1 STG.E.128 desc[UR40][R38.64], R12 ;  /* 0x0000000c26009986 */ /* 0x0045e8000c101d28 */
[----:B0-----:R2:W-:Y:S02]  /*5230*/  @!P2 STG.E.128 desc[UR40][R38.64+0x40], R32 ;  /* 0x000040202600a986 */ /* 0x0015e4000c101d28 */
.L_x_1947:
[----:B------:R-:W-:Y:S05]  /*5240*/  BSYNC B1 ;  /* 0x0000000000017941 */ /* 0x000fea0003800000 */
.L_x_1946:
[----:B--2---:R-:W-:-:S05]  /*5250*/  VIADD R12, R19, 0x60 ;  /* 0x00000060130c7836 */ /* 0x004fca0000000000 */
[----:B------:R-:W-:-:S13]  /*5260*/  ISETP.GE.AND P4, PT, R12, R83, PT ;  /* 0x000000530c00720c */ /* 0x000fda0003f86270 */
[----:B------:R-:W-:Y:S05]  /*5270*/  @P4 BRA `(.L_x_1925) ;  /* 0x0000000000104947 */ /* 0x000fea0003800000 */
[----:B------:R-:W2:Y:S04]  /*5280*/  @!P1 LDS.128 R12, [R82+0x11000] ;  /* 0x01100000520c9984 */ /* 0x000ea80000000c00 */
[----:B0-----:R-:W0:Y:S04]  /*5290*/  @!P2 LDS.128 R32, [R79+0x11000] ;  /* 0x011000004f20a984 */ /* 0x001e280000000c00 */
[----:B--2---:R2:W-:Y:S04]  /*52a0*/  @!P1 STG.E.128 desc[UR40][R36.64], R12 ;  /* 0x0000000c24009986 */ /* 0x0045e8000c101d28 */
[----:B0-----:R2:W-:Y:S02]  /*52b0*/  @!P2 STG.E.128 desc[UR40][R36.64+0x40], R32 ;  /* 0x000040202400a986 */ /* 0x0015e4000c101d28 */
.L_x_1925:
[----:B------:R-:W-:Y:S05]  /*52c0*/  BSYNC B0 ;  /* 0x0000000000007941 */ /* 0x000fea0003800000 */
.L_x_1907:
        /* <DEDUP_REMOVED lines=17> */
.L_x_1949:
[----:B------:R-:W-:Y:S05]  /*53e0*/  BSYNC B0 ;  /* 0x0000000000007941 */ /* 0x000fea0003800000 */
.L_x_1948:
[----:B------:R-:W2:Y:S01]  /*53f0*/  SYNCS.PHASECHK.TRANS64.TRYWAIT P3, [R78+URZ+0x168b0], R90 ;  /* 0x0168b05a4e0075a7 */ /* 0x000ea2000806017f */
[----:B------:R-:W-:Y:S01]  /*5400*/  ULDC UR42, c[0x0][0x2e4] ;  /* 0x0000b900002a7ab9 */ /* 0x000fe20000000800 */
[----:B------:R-:W-:Y:S01]  /*5410*/  ULDC.64 UR38, c[0x0][0x318] ;  /* 0x0000c60000267ab9 */ /* 0x000fe20000000a00 */
[----:B------:R-:W-:Y:S01]  /*5420*/  ULDC.64 UR36, c[0x0][0x308] ;  /* 0x0000c20000247ab9 */ /* 0x000fe20000000a00 */
[----:B------:R-:W-:Y:S01]  /*5430*/  BSSY B0, `(.L_x_1950) ;  /* 0x0000003000007945 */ /* 0x000fe20003800000 */
[----:B0---4-:R-:W-:-:S03]  /*5440*/  IMAD.WIDE R32, R26, 0x80, R6 ;  /* 0x000000801a207825 */ /* 0x011fc600078e0206 */
[----:B--2---:R-:W-:Y:S05]  /*5450*/  @!P3 BRA `(.L_x_1951) ;  /* 0x000001180048b947 */ /* 0x004fea0003800000 */
.L_x_2159:
[----:B------:R-:W-:Y:S05]  /*5460*/  BSYNC B0 ;  /* 0x0000000000007941 */ /* 0x000fea0003800000 */
.L_x_1950:
        /* <DEDUP_REMOVED lines=17> */
.L_x_1953:
[----:B------:R-:W-:Y:S05]  /*5580*/  BSYNC B0 ;  /* 0x0000000000007941 */ /* 0x000fea0003800000 */
.L_x_1952:
[----:B-12---:R-:W-:Y:S01]  /*5590*/  VIADD R12, R19, 0x60 ;  /* 0x00000060130c7836 */ /* 0x006fe20000000000 */
        /* <DEDUP_REMOVED lines=19> */
.L_x_1955:
[----:B------:R-:W-:Y:S05]  /*56d0*/  BSYNC B0 ;  /* 0x0000000000007941 */ /* 0x000fea0003800000 */
.L_x_1954:
[----:B-1----:R-:W2:Y:S01]  /*56e0*/  LDL R12, [R1+0x8] ;  /* 0x00000800010c7983 */ /* 0x002ea20000100800 */
[----:B------:R-:W-:Y:S02]  /*56f0*/  VIADD R22, R22, 0x1 ;  /* 0x0000000116167836 */ /* 0x000fe40000000000 */
[----:B0-----:R-:W-:Y:S01]  /*5700*/  @!P4 VIADD R78, R78, 0x168c0 ;  /* 0x000168c04e4ec836 */ /* 0x001fe20000000000 */
        /* <DEDUP_REMOVED lines=10> */
[----:B------:R-:W-:Y:S02]  /*57b0*/  SEL R22, R22, RZ, P3 ;  /* 0x000000ff16167207 */ /* 0x000fe40001800000 */
[----:B------:R-:W-:Y:S01]  /*57c0*/  LOP3.LUT R156, R156, R13, RZ, 0x3c, !PT ;  /* 0x0000000d9c9c7212 */ /* 0x000fe200078e3cff */
[----:B------:R0:W-:Y:S01]  /*57d0*/  @!P4 SYNCS.ARRIVE.TRANS64.RED.A1T0 RZ, [R78+URZ], RZ ;  /* 0x000000ff4effc9a7 */ /* 0x0001e2000810043f */
[----:B--2---:R-:W-:-:S13]  /*57e0*/  LOP3.LUT P5, RZ, R12, 0x2, RZ, 0xc0, !PT ;  /* 0x000000020cff7812 */ /* 0x004fda00078ac0ff */
[----:B0-----:R-:W-:Y:S05]  /*57f0*/  @P5 BRA `(.L_x_1956) ;  /* 0xffffffc800b45947 */ /* 0x001fea000383ffff */
[----:B------:R-:W0:Y:S01]  /*5800*/  S2R R12, SR_TID.X ;  /* 0x00000000000c7919 */ /* 0x000e220000002100 */
[----:B------:R-:W-:Y:S02]  /*5810*/  PLOP3.LUT P0, PT, PT, PT, PT, 0x8, 0x0 ;  /* 0x000000000000781c */ /* 0x000fe40003f0e170 */
[----:B0-----:R-:W-:-:S04]  /*5820*/  SHF.R.U32.HI R12, RZ, 0x7, R12 ;  /* 0x00000007ff0c7819 */ /* 0x001fc8000001160c */
[----:B------:R-:W-:-:S13]  /*5830*/  ISETP.NE.AND P5, PT, R12, 0x1, PT ;  /* 0x000000010c00780c */ /* 0x000fda0003fa5270 */
[----:B------:R-:W-:Y:S06]  /*5840*/  @!P5 BAR.ARV 0x9, 0x100 ;  /* 0x024400000000db1d */ /* 0x000fec0000002000 */
.L_x_1902:
[----:B------:R-:W-:Y:S02]  /*5850*/  ISETP.GE.AND P2, PT, R152, 0x1, PT ;  /* 0x000000019800780c */ /* 0x000fe40003f46270 */
[----:B------:R-:W-:Y:S02]  /*5860*/  CS2R R28, SRZ ;  /* 0x00000000001c7805 */ /* 0x000fe4000001ff00 */
[----:B------:R-:W-:Y:S01]  /*5870*/  PLOP3.LUT P1, PT, PT, PT, PT, 0x80, 0x0 ;  /* 0x000000000000781c */ /* 0x000fe20003f2f070 */
[----:B------:R-:W-:Y:S01]  /*5880*/  IMAD.MOV.U32 R21, RZ, RZ, RZ ;  /* 0x000000ffff157224 */ /* 0x000fe200078e00ff */
[----:B------:R-:W-:Y:S01]  /*5890*/  CS2R R26, SRZ ;  /* 0x00000000001a7805 */ /* 0x000fe2000001ff00 */
[----:B------:R-:W-:Y:S01]  /*58a0*/  IMAD.MOV.U32 R119, RZ, RZ, RZ ;  /* 0x000000ffff777224 */ /* 0x000fe200078e00ff */
[----:B------:R-:W-:Y:S01]  /*58b0*/  CS2R R32, SRZ ;  /* 0x0000000000207805 */ /* 0x000fe2000001ff00 */
[----:B------:R-:W-:Y:S01]  /*58c0*/  IMAD.MOV.U32 R0, RZ, RZ, RZ ;  /* 0x000000ffff007224 */ /* 0x000fe200078e00ff */
[----:B------:R-:W-:Y:S01]  /*58d0*/  CS2R R30, SRZ ;  /* 0x00000000001e7805 */ /* 0x000fe2000001ff00 */
[----:B------:R-:W-:Y:S01]  /*58e0*/  IMAD.MOV.U32 R3, RZ, RZ, RZ ;  /* 0x000000ffff037224 */ /* 0x000fe200078e00ff */
[----:B------:R-:W-:-:S02]  /*58f0*/  CS2R R34, SRZ ;  /* 0x0000000000227805 */ /* 0x000fc4000001ff00 */
[----:B------:R-:W-:Y:S02]  /*5900*/  CS2R R36, SRZ ;  /* 0x0000000000247805 */ /* 0x000fe4000001ff00 */
[----:B------:R-:W-:Y:S02]  /*5910*/  CS2R R38, SRZ ;  /* 0x0000000000267805 */ /* 0x000fe4000001ff00 */
[----:B------:R-:W-:Y:S02]  /*5920*/  CS2R R40, SRZ ;  /* 0x0000000000287805 */ /* 0x000fe4000001ff00 */
[----:B------:R-:W-:Y:S02]  /*5930*/  CS2R R42, SRZ ;  /* 0x00000000002a7805 */ /* 0x000fe4000001ff00 */
[----:B------:R-:W-:Y:S02]  /*5940*/  CS2R R44, SRZ ;  /* 0x00000000002c7805 */ /* 0x000fe4000001ff00 */
[----:B------:R-:W-:Y:S01]  /*5950*/  CS2R R46, SRZ ;  /* 0x00000000002e7805 */ /* 0x000fe2000001ff00 */
[----:B------:R-:W-:Y:S01]  /*5960*/  IMAD.MOV.U32 R48, RZ, RZ, RZ ;  /* 0x000000ffff307224 */ /* 0x000fe200078e00ff */
[----:B------:R-:W-:Y:S01]  /*5970*/  CS2R R14, SRZ ;  /* 0x00000000000e7805 */ /* 0x000fe2000001ff00 */
[----:B------:R-:W-:-:S02]  /*5980*/  IMAD.MOV.U32 R50, RZ, RZ, RZ ;  /* 0x000000ffff327224 */ /* 0x000fc400078e00ff */
[----:B------:R-:W-:Y:S02]  /*5990*/  IMAD.MOV.U32 R13, RZ, RZ, RZ ;  /* 0x000000ffff0d7224 */ /* 0x000fe400078e00ff */
[----:B------:R-:W-:Y:S01]  /*59a0*/  IMAD.MOV.U32 R52, RZ, RZ, RZ ;  /* 0x000000ffff347224 */ /* 0x000fe200078e00ff */
[----:B------:R-:W-:Y:S06]  /*59b0*/  @P0 BRA `(.L_x_1957) ;  /* 0x00000000000c0947 */ /* 0x000fec0003800000 */
[----:B------:R-:W0:Y:S01]  /*59c0*/  FENCE.VIEW.ASYNC.G ;  /* 0x00000000000073c6 */ /* 0x000e220000000100 */
[----:B------:R-:W-:Y:S05]  /*59d0*/  WARPSYNC.ALL ;  /* 0x0000000000007948 */ /* 0x000fea0003800000 */
[----:B0-----:R-:W-:Y:S06]  /*59e0*/  BAR.ARV 0xc, 0x1a0 ;  /* 0x0306800000007b1d */ /* 0x001fec0000002000 */
.L_x_1957:
[----:B------:R-:W-:Y:S02]  /*59f0*/  IMAD.MOV.U32 R12, RZ, RZ, RZ ;  /* 0x000000ffff0c7224 */ /* 0x000fe400078e00ff */
[----:B------:R-:W-:Y:S01]  /*5a00*/  IMAD.MOV.U32 R49, RZ, RZ, RZ ;  /* 0x000000ffff317224 */ /* 0x000fe200078e00ff */
[----:B------:R-:W-:Y:S06]  /*5a10*/  @!P2 BRA `(.L_x_1958) ;  /* 0x000000a80098a947 */ /* 0x000fec0003800000 */
[----:B------:R-:W0:Y:S01]  /*5a20*/  S2R R4, SR_TID.X ;  /* 0x0000000000047919 */ /* 0x000e220000002100 */
[----:B------:R-:W-:Y:S01]  /*5a30*/  UMOV UR4, 0xffffffff ;  /* 0xffffffff00047882 */ /* 0x000fe20000000000 */
[----:B0-----:R-:W-:-:S05]  /*5a40*/  VIADD R4, R4, 0xffffff80 ;  /* 0xffffff8004047836 */ /* 0x001fca0000000000 */
[----:B------:R-:W-:-:S04]  /*5a50*/  SHF.R.S32.HI R0, RZ, 0x1f, R4 ;  /* 0x0000001fff007819 */ /* 0x000fc80000011404 */
[----:B------:R-:W-:-:S04]  /*5a60*/  LEA.HI R0, R0, R4, RZ, 0x7 ;  /* 0x0000000400007211 */ /* 0x000fc800078f38ff */
[----:B------:R-:W-:Y:S01]  /*5a70*/  SHF.R.S32.HI R13, RZ, 0x7, R0 ;  /* 0x00000007ff0d7819 */ /* 0x000fe20000011400 */
[----:B------:R-:W-:Y:S06]  /*5a80*/  BRA.DIV UR4, `(.L_x_1959) ;  /* 0x0000011204d07947 */ /* 0x000fec000b800000 */
[----:B------:R0:W2:Y:S02]  /*5a90*/  SHFL.IDX PT, R155, R13, RZ, 0x1f ;  /* 0x00001fff0d9b7589 */ /* 0x0000a400000e0000 */
.L_x_2162:
[----:B------:R-:W3:Y:S01]  /*5aa0*/  LDL.LU R4, [R1+0x8] ;  /* 0x0000080001047983 */ /* 0x000ee20000300800 */
[----:B------:R-:W-:Y:S01]  /*5ab0*/  VIADD R3, R2, 0x8400 ;  /* 0x0000840002037836 */ /* 0x000fe20000000000 */
[----:B------:R-:W-:Y:S01]  /*5ac0*/  BSSY B6, `(.L_x_1960) ;  /* 0x000001c000067945 */ /* 0x000fe20003800000 */
[----:B--2---:R-:W-:-:S03]  /*5ad0*/  IMAD.HI R0, R155, 0x55555556, RZ ;  /* 0x555555569b007827 */ /* 0x004fc600078e02ff */
[----:B------:R-:W-:Y:S02]  /*5ae0*/  LOP3.LUT P0, RZ, R3, 0x3ff, RZ, 0xc0, !PT ;  /* 0x000003ff03ff7812 */ /* 0x000fe4000780c0ff */
[----:B------:R-:W-:-:S05]  /*5af0*/  LEA.HI R0, R0, R0, RZ, 0x1 ;  /* 0x0000000000007211 */ /* 0x000fca00078f08ff */
[----:B------:R-:W-:-:S04]  /*5b00*/  IMAD R0, R0, -0x3, R155 ;  /* 0xfffffffd00007824 */ /* 0x000fc800078e029b */
[----:B------:R-:W-:-:S05]  /*5b10*/  IMAD R0, R0, 0x2000, R3 ;  /* 0x0000200000007824 */ /* 0x000fca00078e0203 */
[----:B------:R-:W-:-:S04]  /*5b20*/  SHF.R.U32.HI R0, RZ, 0x4, R0 ;  /* 0x00000004ff007819 */ /* 0x000fc80000011600 */
[----:B------:R-:W-:Y:S02]  /*5b30*/  LOP3.LUT R36, R0, 0x3fff, RZ, 0xc0, !PT ;  /* 0x00003fff00247812 */ /* 0x000fe400078ec0ff */
[----:B---3--:R-:W-:-:S04]  /*5b40*/  LOP3.LUT R4, R4, 0xfffffffe, RZ, 0xc0, !PT ;  /* 0xfffffffe04047812 */ /* 0x008fc800078ec0ff */
[----:B------:R-:W-:-:S05]  /*5b50*/  @P0 LOP3.LUT R4, R4, 0x1, RZ, 0xfc, !PT ;  /* 0x0000000104040812 */ /* 0x000fca00078efcff */
[----:B------:R2:W-:Y:S01]  /*5b60*/  STL [R1+0x8], R4 ;  /* 0x0000080401007387 */ /* 0x0005e20000100800 */
[----:B------:R-:W-:Y:S05]  /*5b70*/  @!P0 BRA `(.L_x_1961) ;  /* 0x0000000000408947 */ /* 0x000fea0003800000 */
[----:B------:R-:W-:Y:S01]  /*5b80*/  MOV R0, 0x0 ;  /* 0x0000000000007802 */ /* 0x000fe20000000f00 */
[----:B------:R-:W-:Y:S01]  /*5b90*/  ULDC.64 UR4, c[0x4][0xa8] ;  /* 0x01002a0000047ab9 */ /* 0x000fe20000000a00 */
[----:B------:R-:W-:Y:S01]  /*5ba0*/  ULDC.64 UR6, c[0x4][0xb0] ;  /* 0x01002c0000067ab9 */ /* 0x000fe20000000a00 */
[----:B--2---:R-:W-:Y:S01]  /*5bb0*/  IMAD.U32 R4, RZ, RZ, UR4 ;  /* 0x00000004ff047e24 */ /* 0x004fe2000f8e00ff */
[----:B------:R2:W3:Y:S01]  /*5bc0*/  LDC.64 R14, c[0x4][R0] ;  /* 0x01000000000e7b82 */ /* 0x0004e20000000a00 */
        /* <DEDUP_REMOVED lines=8> */
[----:B0-2---:R-:W-:-:S07]  /*5c50*/  IMAD.MOV.U32 R13, RZ, RZ, RZ ;  /* 0x000000ffff0d7224 */ /* 0x005fce00078e00ff */
[----:B------:R-:W-:-:S07]  /*5c60*/  LEPC R20, `(.L_x_1961) ;  /* 0x000000001014794e */ /* 0x000fce0000000000 */
[----:B---3-5:R-:W-:Y:S05]  /*5c70*/  CALL.ABS.NOINC R14 ;  /* 0x000000000e007343 */ /* 0x028fea0003c00000 */
.L_x_1961:
[----:B------:R-:W-:Y:S05]  /*5c80*/  BSYNC B6 ;  /* 0x0000000000067941 */ /* 0x000fea0003800000 */
.L_x_1960:
        /* <DEDUP_REMOVED lines=8> */
[----:B------:R3:W4:Y:S03]  /*5d10*/  SYNCS.PHASECHK.TRANS64.TRYWAIT P0, [R2+URZ+0x16800], R3 ;  /* 0x01680003020075a7 */ /* 0x000726000800017f */
[----:B----4-:R-:W-:Y:S05]  /*5d20*/  @!P0 NANOSLEEP.SYNCS 0x989680 ;  /* 0x009896800000895d */ /* 0x010fea0003900000 */
[----:B------:R-:W4:Y:S01]  /*5d30*/  @!P0 SYNCS.PHASECHK.TRANS64 P0, [R2+URZ+0x16800], R3 ;  /* 0x01680003020085a7 */ /* 0x000f22000800007f */
[----:B------:R-:W-:Y:S04]  /*5d40*/  BSSY B0, `(.L_x_1963) ;  /* 0x0000006000007945 */ /* 0x000fe80003800000 */
[----:B----4-:R-:W-:Y:S05]  /*5d50*/  @P0 BRA `(.L_x_1964) ;  /* 0x0000000000100947 */ /* 0x010fea0003800000 */
.L_x_1965:
[----:B----4-:R4:W0:Y:S02]  /*5d60*/  SYNCS.PHASECHK.TRANS64.TRYWAIT P0, [R2+URZ+0x16800], R3 ;  /* 0x01680003020075a7 */ /* 0x010824000800017f */
[----:B0-----:R-:W-:Y:S05]  /*5d70*/  @!P0 NANOSLEEP.SYNCS 0x989680 ;  /* 0x009896800000895d */ /* 0x001fea0003900000 */
[----:B------:R-:W0:Y:S02]  /*5d80*/  @!P0 SYNCS.PHASECHK.TRANS64 P0, [R2+URZ+0x16800], R3 ;  /* 0x01680003020085a7 */ /* 0x000e24000800007f */
[----:B0-----:R-:W-:Y:S05]  /*5d90*/  @!P0 BRA `(.L_x_1965) ;  /* 0xfffffffc00f08947 */ /* 0x001fea000383ffff */
.L_x_1964:
[----:B------:R-:W-:Y:S05]  /*5da0*/  BSYNC B0 ;  /* 0x0000000000007941 */ /* 0x000fea0003800000 */
.L_x_1963:
[----:B------:R-:W-:Y:S05]  /*5db0*/  BRA `(.L_x_1966) ;  /* 0x0000003000cc7947 */ /* 0x000fea0003800000 */
.L_x_1962:
[----:B------:R-:W3:Y:S01]  /*5dc0*/  S2R R0, SR_TID.X ;  /* 0x0000000000007919 */ /* 0x000ee20000002100 */
[----:B------:R-:W-:Y:S01]  /*5dd0*/  ULDC.64 UR6, c[0x0][0x3e8] ;  /* 0x0000fa0000067ab9 */ /* 0x000fe20000000a00 */
[--C-:B------:R-:W-:Y:S01]  /*5de0*/  SHF.R.S32.HI R7, RZ, 0x1f, R16.reuse ;  /* 0x0000001fff077819 */ /* 0x100fe20000011410 */
[----:B------:R-:W-:Y:S01]  /*5df0*/  ULDC.64 UR4, c[0x0][0x3d8] ;  /* 0x0000f60000047ab9 */ /* 0x000fe20000000a00 */
[----:B---3--:R-:W-:Y:S02]  /*5e00*/  VIADD R3, R0, 0xffffff80 ;  /* 0xffffff8000037836 */ /* 0x008fe40000000000 */
[----:B------:R-:W3:Y:S01]  /*5e10*/  LDL R0, [R1+0x8] ;  /* 0x0000080001007983 */ /* 0x000ee20000100800 */
[----:B------:R-:W-:Y:S01]  /*5e20*/  SHF.R.S32.HI R10, RZ, 0x1f, R19 ;  /* 0x0000001fff0a7819 */ /* 0x000fe20000011413 */
[----:B------:R-:W-:Y:S01]  /*5e30*/  IMAD.MOV.U32 R6, RZ, RZ, R16 ;  /* 0x000000ffff067224 */ /* 0x000fe200078e0010 */
[----:B------:R-:W-:Y:S01]  /*5e40*/  SHF.R.S32.HI R30, RZ, 0x1f, R3 ;  /* 0x0000001fff1e7819 */ /* 0x000fe20000011403 */
[----:B-----5:R-:W-:Y:S01]  /*5e50*/  IMAD.WIDE.U32 R42, R24, UR4, RZ ;  /* 0x00000004182a7c25 */ /* 0x020fe2000f8e00ff */
[----:B------:R-:W-:Y:S02]  /*5e60*/  BSSY B6, `(.L_x_1967) ;  /* 0x0000030000067945 */ /* 0x000fe40003800000 */
[----:B------:R-:W-:Y:S01]  /*5e70*/  LEA.HI R30, R30, R3, RZ, 0x2 ;  /* 0x000000031e1e7211 */ /* 0x000fe200078f10ff */
[----:B------:R-:W-:-:S02]  /*5e80*/  IMAD R12, R10, UR6, RZ ;  /* 0x000000060a0c7c24 */ /* 0x000fc4000f8e02ff */
[----:B------:R-:W-:Y:S01]  /*5e90*/  IMAD.WIDE.U32 R8, R19, UR4, R6 ;  /* 0x0000000413087c25 */ /* 0x000fe2000f8e0006 */
[----:B------:R-:W-:-:S03]  /*5ea0*/  LOP3.LUT R30, R30, 0xfffffffc, RZ, 0xc0, !PT ;  /* 0xfffffffc1e1e7812 */ /* 0x000fc600078ec0ff */
[----:B------:R-:W-:Y:S01]  /*5eb0*/  IMAD.WIDE.U32 R40, R24, UR6, RZ ;  /* 0x0000000618287c25 */ /* 0x000fe2000f8e00ff */
[----:B------:R-:W-:-:S03]  /*5ec0*/  IADD3 R25, P2, R8, R42, RZ ;  /* 0x0000002a08197210 */ /* 0x000fc60007f5e0ff */
[----:B------:R-:W-:Y:S02]  /*5ed0*/  IMAD.IADD R30, R3, 0x1, -R30 ;  /* 0x00000001031e7824 */ /* 0x000fe400078e0a1e */
[----:B------:R-:W-:Y:S02]  /*5ee0*/  IMAD R12, R19, UR7, R12 ;  /* 0x00000007130c7c24 */ /* 0x000fe4000f8e020c */
[----:B------:R-:W-:-:S05]  /*5ef0*/  IMAD.SHL.U32 R26, R30, 0x4, RZ ;  /* 0x000000041e1a7824 */ /* 0x000fca00078e00ff */
[----:B------:R-:W-:-:S03]  /*5f00*/  SHF.R.S32.HI R27, RZ, 0x1f, R26 ;  /* 0x0000001fff1b7819 */ /* 0x000fc6000001141a */
[----:B--2---:R-:W-:-:S03]  /*5f10*/  IMAD.WIDE.U32 R4, R19, UR4, R26 ;  /* 0x0000000413047c25 */ /* 0x004fc6000f8e001a */
[----:B------:R-:W-:Y:S02]  /*5f20*/  IADD3 R38, P0, R4, R42, RZ ;  /* 0x0000002a04267210 */ /* 0x000fe40007f1e0ff */
[----:B---3--:R-:W-:Y:S02]  /*5f30*/  LOP3.LUT P4, RZ, R0, 0x1, RZ, 0xc0, !PT ;  /* 0x0000000100ff7812 */ /* 0x008fe4000788c0ff */
[----:B------:R-:W-:-:S05]  /*5f40*/  SHF.R.S32.HI R0, RZ, 0x1f, R24 ;  /* 0x0000001fff007819 */ /* 0x000fca0000011418 */
[C---:B-1----:R-:W-:Y:S02]  /*5f50*/  IMAD R11, R0.reuse, UR6, RZ ;  /* 0x00000006000b7c24 */ /* 0x042fe4000f8e02ff */
[----:B------:R-:W-:Y:S02]  /*5f60*/  IMAD R3, R0, UR4, RZ ;  /* 0x0000000400037c24 */ /* 0x000fe4000f8e02ff */
[----:B------:R-:W-:Y:S02]  /*5f70*/  IMAD R0, R10, UR4, RZ ;  /* 0x000000040a007c24 */ /* 0x000fe4000f8e02ff */
[----:B------:R-:W-:Y:S02]  /*5f80*/  IMAD R45, R24, UR7, R11 ;  /* 0x00000007182d7c24 */ /* 0x000fe4000f8e020b */
[----:B------:R-:W-:-:S04]  /*5f90*/  IMAD.WIDE.U32 R10, R19, UR6, R6 ;  /* 0x00000006130a7c25 */ /* 0x000fc8000f8e0006 */
[----:B------:R-:W-:Y:S01]  /*5fa0*/  IMAD R3, R24, UR5, R3 ;  /* 0x0000000518037c24 */ /* 0x000fe2000f8e0203 */
[----:B------:R-:W-:Y:S01]  /*5fb0*/  IADD3 R33, P3, R10, R40, RZ ;  /* 0x000000280a217210 */ /* 0x000fe20007f7e0ff */
[----:B------:R-:W-:-:S04]  /*5fc0*/  IMAD.WIDE.U32 R6, R19, UR6, R26 ;  /* 0x0000000613067c25 */ /* 0x000fc8000f8e001a */
[----:B------:R-:W-:Y:S01]  /*5fd0*/  IMAD R0, R19, UR5, R0 ;  /* 0x0000000513007c24 */ /* 0x000fe2000f8e0200 */
[----:B------:R-:W-:Y:S01]  /*5fe0*/  IADD3 R34, P1, R6, R40, RZ ;  /* 0x0000002806227210 */ /* 0x000fe20007f3e0ff */
[----:B------:R-:W-:Y:S02]  /*5ff0*/  IMAD.IADD R37, R3, 0x1, R43 ;  /* 0x0000000103257824 */ /* 0x000fe400078e022b */
        /* <DEDUP_REMOVED lines=19> */
[----:B01----:R-:W-:-:S07]  /*6130*/  IMAD.MOV.U32 R13, RZ, RZ, RZ ;  /* 0x000000ffff0d7224 */ /* 0x003fce00078e00ff */
[----:B------:R-:W-:-:S07]  /*6140*/  LEPC R20, `(.L_x_1968) ;  /* 0x000000001014794e */ /* 0x000fce0000000000 */
[----:B--2---:R-:W-:Y:S05]  /*6150*/  CALL.ABS.NOINC R14 ;  /* 0x000000000e007343 */ /* 0x004fea0003c00000 */
.L_x_1968:
[----:B------:R-:W-:Y:S05]  /*6160*/  BSYNC B6 ;  /* 0x0000000000067941 */ /* 0x000fea0003800000 */
.L_x_1967:
[----:B------:R-:W2:Y:S01]  /*6170*/  LDL R20, [R1+0x10] ;  /* 0x0000100001147983 */ /* 0x000ea20000100800 */
[----:B------:R-:W1:Y:S01]  /*6180*/  LDC.64 R10, c[0x0][0x3d8] ;  /* 0x0000f600ff0a7b82 */ /* 0x000e620000000a00 */
[----:B------:R-:W-:Y:S01]  /*6190*/  SHF.R.S32.HI R3, RZ, 0x1f, R153 ;  /* 0x0000001fff037819 */ /* 0x000fe20000011499 */
[----:B------:R-:W-:Y:S01]  /*61a0*/  ULDC.U8 UR4, c[0x0][0x3f0] ;  /* 0x0000fc0000047ab9 */ /* 0x000fe20000000000 */
[----:B------:R-:W-:Y:S01]  /*61b0*/  BSSY B0, `(.L_x_1969) ;  /* 0x00002eb000007945 */ /* 0x000fe20003800000 */
[----:B------:R-:W-:-:S04]  /*61c0*/  ISETP.NE.AND P0, PT, RZ, UR4, PT ;  /* 0x00000004ff007c0c */ /* 0x000fc8000bf05270 */
[----:B0-----:R-:W0:Y:S01]  /*61d0*/  LDC.64 R12, c[0x0][0x3e8] ;  /* 0x0000fa00ff0c7b82 */ /* 0x001e220000000a00 */
[-C--:B-1----:R-:W-:Y:S02]  /*61e0*/  IMAD R0, R3, R10.reuse, RZ ;  /* 0x0000000a03007224 */ /* 0x082fe400078e02ff */
[----:B------:R-:W-:-:S04]  /*61f0*/  IMAD.WIDE.U32 R28, R153, R10, RZ ;  /* 0x0000000a991c7225 */ /* 0x000fc800078e00ff */
[-C--:B0-----:R-:W-:Y:S02]  /*6200*/  IMAD R4, R3, R12.reuse, RZ ;  /* 0x0000000c03047224 */ /* 0x081fe400078e02ff */
[----:B------:R-:W-:-:S04]  /*6210*/  IMAD.WIDE.U32 R8, R153, R12, RZ ;  /* 0x0000000c99087225 */ /* 0x000fc800078e00ff */
[C---:B------:R-:W-:Y:S02]  /*6220*/  IMAD R3, R153.reuse, R11, R0 ;  /* 0x0000000b99037224 */ /* 0x040fe400078e0200 */
[----:B------:R-:W-:Y:S02]  /*6230*/  IMAD R5, R153, R13, R4 ;  /* 0x0000000d99057224 */ /* 0x000fe400078e0204 */
[----:B------:R-:W-:Y:S02]  /*6240*/  IMAD.IADD R3, R29, 0x1, R3 ;  /* 0x000000011d037824 */ /* 0x000fe400078e0203 */
[----:B------:R-:W-:Y:S02]  /*6250*/  IMAD.IADD R47, R9, 0x1, R5 ;  /* 0x00000001092f7824 */ /* 0x000fe400078e0205 */
[----:B------:R-:W-:-:S04]  /*6260*/  IMAD.WIDE.U32 R14, R28, 0xc0, RZ ;  /* 0x000000c01c0e7825 */ /* 0x000fc800078e00ff */
[----:B------:R-:W-:-:S04]  /*6270*/  IMAD.WIDE.U32 R4, R8, 0xc0, RZ ;  /* 0x000000c008047825 */ /* 0x000fc800078e00ff */
[----:B------:R-:W-:Y:S02]  /*6280*/  IMAD R21, R3, 0xc0, RZ ;  /* 0x000000c003157824 */ /* 0x000fe400078e02ff */
[----:B------:R-:W-:Y:S02]  /*6290*/  IMAD R47, R47, 0xc0, RZ ;  /* 0x000000c02f2f7824 */ /* 0x000fe400078e02ff */
[----:B------:R-:W-:Y:S02]  /*62a0*/  IMAD.IADD R51, R15, 0x1, R21 ;  /* 0x000000010f337824 */ /* 0x000fe400078e0215 */
[----:B------:R-:W-:Y:S02]  /*62b0*/  IMAD.IADD R53, R5, 0x1, R47 ;  /* 0x0000000105357824 */ /* 0x000fe400078e022f */
[----:B--2---:R-:W-:-:S05]  /*62c0*/  IMAD R20, R153, -0xc0, R20 ;  /* 0xffffff4099147824 */ /* 0x004fca00078e0214 */
[----:B------:R-:W-:Y:S01]  /*62d0*/  VIMNMX R20, R20, 0xc0, PT ;  /* 0x000000c014147848 */ /* 0x000fe20003fe0100 */
[----:B------:R-:W-:Y:S06]  /*62e0*/  @!P0 BRA `(.L_x_1970) ;  /* 0x0000001400d08947 */ /* 0x000fec0003800000 */
[----:B------:R-:W0:Y:S01]  /*62f0*/  LDC R0, c[0x0][0x428] ;  /* 0x00010a00ff007b82 */ /* 0x000e220000000800 */
[CC--:B------:R-:W-:Y:S01]  /*6300*/  ISETP.GE.AND P0, PT, R19.reuse, R20.reuse, PT ;  /* 0x000000141300720c */ /* 0x0c0fe20003f06270 */
[----:B------:R-:W-:Y:S01]  /*6310*/  VIADD R24, R19, 0x60 ;  /* 0x0000006013187836 */ /* 0x000fe20000000000 */
[----:B------:R-:W-:Y:S01]  /*6320*/  BSSY B1, `(.L_x_1971) ;  /* 0x0000028000017945 */ /* 0x000fe20003800000 */
[----:B------:R-:W-:Y:S01]  /*6330*/  IMAD.MOV.U32 R44, RZ, RZ, R40 ;  /* 0x000000ffff2c7224 */ /* 0x000fe200078e0028 */
[----:B------:R-:W-:Y:S01]  /*6340*/  CS2R R40, SRZ ;  /* 0x0000000000287805 */ /* 0x000fe2000001ff00 */
[----:B------:R-:W-:Y:S01]  /*6350*/  IMAD.MOV.U32 R7, RZ, RZ, R37 ;  /* 0x000000ffff077224 */ /* 0x000fe200078e0025 */
[----:B------:R-:W-:Y:S02]  /*6360*/  ISETP.GE.AND P1, PT, R24, R20, PT ;  /* 0x000000141800720c */ /* 0x000fe40003f26270 */
[----:B------:R-:W-:Y:S02]  /*6370*/  CS2R R32, SRZ ;  /* 0x0000000000207805 */ /* 0x000fe4000001ff00 */
[----:B0-----:R-:W-:Y:S01]  /*6380*/  ISETP.NE.AND P2, PT, R0, 0x1, PT ;  /* 0x000000010000780c */ /* 0x001fe20003f45270 */
[----:B------:R-:W-:-:S04]  /*6390*/  IMAD R0, R153, 0xc0, R19 ;  /* 0x000000c099007824 */ /* 0x000fc800078e0213 */
[----:B------:R-:W-:Y:S01]  /*63a0*/  IMAD R3, R30, 0x60, R0 ;  /* 0x000000601e037824 */ /* 0x000fe200078e0200 */
[----:B------:R-:W-:-:S07]  /*63b0*/  CS2R R30, SRZ ;  /* 0x00000000001e7805 */ /* 0x000fce000001ff00 */
[----:B------:R-:W0:Y:S08]  /*63c0*/  @P2 LDC R6, c[0x0][0x42c] ;  /* 0x00010b00ff062b82 */ /* 0x000e300000000800 */
        /* <DEDUP_REMOVED lines=29> */
.L_x_1972:
[----:B------:R-:W-:Y:S05]  /*65a0*/  BSYNC B1 ;  /* 0x0000000000017941 */ /* 0x000fea0003800000 */
.L_x_1971:
[----:B------:R-:W-:Y:S01]  /*65b0*/  BSSY B1, `(.L_x_1973) ;  /* 0x0000023000017945 */ /* 0x000fe20003800000 */
[----:B0-----:R-:W-:Y:S02]  /*65c0*/  CS2R R20, SRZ ;  /* 0x0000000000147805 */ /* 0x001fe4000001ff00 */
[----:B------:R-:W-:Y:S02]  /*65d0*/  CS2R R28, SRZ ;  /* 0x00000000001c7805 */ /* 0x000fe4000001ff00 */
        /* <DEDUP_REMOVED lines=10> */
[----:B------:R-:W-:-:S03]  /*6680*/  CS2R R28, SRZ ;  /* 0x00000000001c7805 */ /* 0x000fc6000001ff00 */
        /* <DEDUP_REMOVED lines=9> */
[----:B------:R-:W-:Y:S02]  /*6720*/  CS2R R20, SRZ ;  /* 0x0000000000147805 */ /* 0x000fe4000001ff00 */
[----:B------:R-:W-:-:S02]  /*6730*/  IADD3.X R9, R35, R25, R9, P4, !PT ;  /* 0x0000001923097210 */ /* 0x000fc400027fe409 */
[----:B------:R-:W-:Y:S02]  /*6740*/  CS2R R24, SRZ ;  /* 0x0000000000187805 */ /* 0x000fe4000001ff00 */
[C---:B------:R-:W-:Y:S02]  /*6750*/  LEA R4, P3, R15.reuse, UR6, 0x1 ;  /* 0x000000060f047c11 */ /* 0x040fe4000f8608ff */
[C---:B------:R-:W-:Y:S02]  /*6760*/  LEA R14, P4, R0.reuse, UR4, 0x1 ;  /* 0x00000004000e7c11 */ /* 0x040fe4000f8808ff */
[----:B------:R-:W-:Y:S02]  /*6770*/  LEA.HI.X R5, R15, UR7, R38, 0x1, P3 ;  /* 0x000000070f057c11 */ /* 0x000fe400098f0c26 */
[----:B------:R-:W-:Y:S02]  /*6780*/  LEA.HI.X R15, R0, UR5, R9, 0x1, P4 ;  /* 0x00000005000f7c11 */ /* 0x000fe4000a0f0c09 */
[----:B------:R-:W-:Y:S01]  /*6790*/  CS2R R8, SRZ ;  /* 0x0000000000087805 */ /* 0x000fe2000001ff00 */
[----:B------:R0:W5:Y:S05]  /*67a0*/  @!P5 LDG.E.64 R28, desc[UR40][R4.64] ;  /* 0x00000028041cd981 */ /* 0x00016a000c1e1b00 */
[----:B------:R0:W5:Y:S04]  /*67b0*/  @!P2 LDG.E.64 R8, desc[UR40][R4.64+0x20] ;  /* 0x000020280408a981 */ /* 0x000168000c1e1b00 */
[----:B------:R0:W5:Y:S04]  /*67c0*/  @!P5 LDG.E.64 R24, desc[UR40][R14.64] ;  /* 0x000000280e18d981 */ /* 0x000168000c1e1b00 */
[----:B------:R0:W5:Y:S02]  /*67d0*/  @!P2 LDG.E.64 R20, desc[UR40][R14.64+0x20] ;  /* 0x000020280e14a981 */ /* 0x000164000c1e1b00 */
.L_x_1974:
[----:B------:R-:W-:Y:S05]  /*67e0*/  BSYNC B1 ;  /* 0x0000000000017941 */ /* 0x000fea0003800000 */
.L_x_1973:
[----:B0-----:R-:W2:Y:S04]  /*67f0*/  LDL R14, [R1+0x38] ;  /* 0x00003800010e7983 */ /* 0x001ea80000100800 */
[----:B------:R-:W3:Y:S01]  /*6800*/  LDL R34, [R1+0x1c] ;  /* 0x00001c0001227983 */ /* 0x000ee20000100800 */
[C---:B------:R-:W-:Y:S01]  /*6810*/  IMAD.WIDE.U32 R6, R3.reuse, R10, R6 ;  /* 0x0000000a03067225 */ /* 0x040fe200078e0006 */
[----:B------:R-:W-:Y:S01]  /*6820*/  ULDC.64 UR4, c[0x0][0x3c8] ;  /* 0x0000f20000047ab9 */ /* 0x000fe20000000a00 */
[----:B------:R-:W-:Y:S02]  /*6830*/  ULDC.64 UR6, c[0x0][0x3e0] ;  /* 0x0000f80000067ab9 */ /* 0x000fe40000000a00 */
[----:B------:R-:W-:-:S04]  /*6840*/  IMAD.WIDE.U32 R44, R3, R12, R44 ;  /* 0x0000000c032c7225 */ /* 0x000fc800078e002c */
[C---:B------:R-:W-:Y:S02]  /*6850*/  IMAD R10, R37.reuse, R10, RZ ;  /* 0x0000000a250a7224 */ /* 0x040fe400078e02ff */
[----:B------:R-:W-:Y:S02]  /*6860*/  IMAD R12, R37, R12, RZ ;  /* 0x0000000c250c7224 */ /* 0x000fe400078e02ff */
[C---:B------:R-:W-:Y:S02]  /*6870*/  IMAD R5, R3.reuse, R11, R10 ;  /* 0x0000000b03057224 */ /* 0x040fe400078e020a */
[----:B------:R-:W-:Y:S02]  /*6880*/  IMAD R3, R3, R13, R12 ;  /* 0x0000000d03037224 */ /* 0x000fe400078e020c */
[----:B------:R-:W-:Y:S02]  /*6890*/  IMAD.IADD R5, R7, 0x1, R5 ;  /* 0x0000000107057824 */ /* 0x000fe400078e0205 */
[----:B------:R-:W-:Y:S01]  /*68a0*/  IMAD.IADD R3, R45, 0x1, R3 ;  /* 0x000000012d037824 */ /* 0x000fe200078e0203 */
[----:B--2---:R-:W-:Y:S01]  /*68b0*/  LEA.HI R0, R14, R14, RZ, 0x1 ;  /* 0x0000000e0e007211 */ /* 0x004fe200078f08ff */
[----:B---3--:R-:W-:-:S03]  /*68c0*/  IMAD.SHL.U32 R4, R34, 0x40, RZ ;  /* 0x0000004022047824 */ /* 0x008fc600078e00ff */
[----:B------:R-:W-:Y:S02]  /*68d0*/  LOP3.LUT R10, R0, 0xfffffffe, RZ, 0xc0, !PT ;  /* 0xfffffffe000a7812 */ /* 0x000fe400078ec0ff */
[----:B------:R-:W-:Y:S02]  /*68e0*/  LEA R0, P3, R44, UR6, 0x1 ;  /* 0x000000062c007c11 */ /* 0x000fe4000f8608ff */
[----:B------:R-:W-:Y:S01]  /*68f0*/  LOP3.LUT R15, R4, 0x1c0, RZ, 0xc0, !PT ;  /* 0x000001c0040f7812 */ /* 0x000fe200078ec0ff */
[----:B------:R-:W-:Y:S01]  /*6900*/  IMAD.IADD R7, R14, 0x1, -R10 ;  /* 0x000000010e077824 */ /* 0x000fe200078e0a0a */
[----:B------:R-:W-:Y:S01]  /*6910*/  LEA R4, P2, R6, UR4, 0x1 ;  /* 0x0000000406047c11 */ /* 0x000fe2000f8408ff */
[----:B------:R-:W-:Y:S01]  /*6920*/  UMOV UR4, 0xffffffff ;  /* 0xffffffff00047882 */ /* 0x000fe20000000000 */
[----:B------:R-:W-:Y:S02]  /*6930*/  LOP3.LUT R11, R15, 0x18, R16, 0xf8, !PT ;  /* 0x000000180f0b7812 */ /* 0x000fe400078ef810 */
[----:B------:R-:W-:-:S02]  /*6940*/  SHF.R.U32.HI R12, RZ, 0x3, R15 ;  /* 0x00000003ff0c7819 */ /* 0x000fc4000001160f */
[----:B------:R-:W-:Y:S02]  /*6950*/  LEA.HI.X R5, R6, UR5, R5, 0x1, P2 ;  /* 0x0000000506057c11 */ /* 0x000fe400090f0c05 */
[----:B------:R-:W-:Y:S02]  /*6960*/  LEA.HI.X R3, R44, UR7, R3, 0x1, P3 ;  /* 0x000000072c037c11 */ /* 0x000fe400098f0c03 */
[----:B------:R-:W-:Y:S02]  /*6970*/  LOP3.LUT R10, R11, R12, RZ, 0x3c, !PT ;  /* 0x0000000c0b0a7212 */ /* 0x000fe400078e3cff */
[----:B------:R-:W-:Y:S01]  /*6980*/  SHF.L.U32 R7, R7, 0x1f, RZ ;  /* 0x0000001f07077819 */ /* 0x000fe200000006ff */
[----:B------:R-:W-:Y:S06]  /*6990*/  BRA.DIV UR4, `(.L_x_1975) ;  /* 0x0000010604347947 */ /* 0x000fec000b800000 */
.L_x_2165:
[----:B------:R-:W-:-:S03]  /*69a0*/  UMOV UR4, 0xffffffff ;  /* 0xffffffff00047882 */ /* 0x000fc60000000000 */
[----:B------:R-:W-:Y:S05]  /*69b0*/  BRA.DIV UR4, `(.L_x_1976) ;  /* 0x0000010604547947 */ /* 0x000fea000b800000 */
.L_x_2168:
[----:B------:R-:W-:-:S03]  /*69c0*/  UMOV UR4, 0xffffffff ;  /* 0xffffffff00047882 */ /* 0x000fc60000000000 */
[----:B------:R-:W-:Y:S05]  /*69d0*/  BRA.DIV UR4, `(.L_x_1977) ;  /* 0x0000010604747947 */ /* 0x000fea000b800000 */
.L_x_2171:
[----:B------:R-:W-:-:S03]  /*69e0*/  UMOV UR4, 0xffffffff ;  /* 0xffffffff00047882 */ /* 0x000fc60000000000 */
[----:B------:R-:W-:Y:S05]  /*69f0*/  BRA.DIV UR4, `(.L_x_1978) ;  /* 0x0000010604947947 */ /* 0x000fea000b800000 */
.L_x_2174:
[----:B------:R-:W-:-:S03]  /*6a00*/  UMOV UR4, 0xffffffff ;  /* 0xffffffff00047882 */ /* 0x000fc60000000000 */
[----:B------:R-:W-:Y:S05]  /*6a10*/  BRA.DIV UR4, `(.L_x_1979) ;  /* 0x0000010604b47947 */ /* 0x000fea000b800000 */
.L_x_2177:
[----:B------:R-:W-:-:S03]  /*6a20*/  UMOV UR4, 0xffffffff ;  /* 0xffffffff00047882 */ /* 0x000fc60000000000 */
[----:B------:R-:W-:Y:S05]  /*6a30*/  BRA.DIV UR4, `(.L_x_1980) ;  /* 0x0000010604d47947 */ /* 0x000fea000b800000 */
.L_x_2180:
[----:B------:R-:W-:-:S03]  /*6a40*/  UMOV UR4, 0xffffffff ;  /* 0xffffffff00047882 */ /* 0x000fc60000000000 */
[----:B------:R-:W-:Y:S05]  /*6a50*/  BRA.DIV UR4, `(.L_x_1981) ;  /* 0x0000010604f47947 */ /* 0x000fea000b800000 */
.L_x_2183:
[----:B------:R-:W-:-:S03]  /*6a60*/  UMOV UR4, 0xffffffff ;  /* 0xffffffff00047882 */ /* 0x000fc60000000000 */
[----:B------:R-:W-:Y:S05]  /*6a70*/  BRA.DIV UR4, `(.L_x_1982) ;  /* 0x0000010a04147947 */ /* 0x000fea000b800000 */
.L_x_2186:
        /* <DEDUP_REMOVED lines=17> */
[----:B------:R-:W-:Y:S01]  /*6b90*/  IMAD.MOV.U32 R34, RZ, RZ, R29 ;  /* 0x000000ffff227224 */ /* 0x000fe200078e001d */
[----:B------:R-:W-:Y:S01]  /*6ba0*/  PRMT R39, R0, 0x7610, R39 ;  /* 0x0000761000277816 */ /* 0x000fe20000000027 */
[----:B0-----:R-:W-:-:S05]  /*6bb0*/  VIADD R13, R6, 0xffffff80 ;  /* 0xffffff80060d7836 */ /* 0x001fca0000000000 */
[----:B------:R-:W-:-:S04]  /*6bc0*/  SHF.R.S32.HI R6, RZ, 0x1f, R13 ;  /* 0x0000001fff067819 */ /* 0x000fc8000001140d */
[----:B------:R-:W-:Y:S01]  /*6bd0*/  LEA.HI R6, R6, R13, RZ, 0x5 ;  /* 0x0000000d06067211 */ /* 0x000fe200078f28ff */
[----:B------:R-:W-:-:S03]  /*6be0*/  IMAD.MOV.U32 R13, RZ, RZ, R25 ;  /* 0x000000ffff0d7224 */ /* 0x000fc600078e0019 */
[----:B------:R-:W-:Y:S02]  /*6bf0*/  SHF.R.S32.HI R6, RZ, 0x5, R6 ;  /* 0x00000005ff067819 */ /* 0x000fe40000011406 */
[----:B------:R-:W-:Y:S01]  /*6c00*/  PRMT R13, R13, 0x5410, R5 ;  /* 0x000054100d0d7816 */ /* 0x000fe20000000005 */
[----:B------:R-:W-:Y:S02]  /*6c10*/  IMAD.MOV.U32 R5, RZ, RZ, R21 ;  /* 0x000000ffff057224 */ /* 0x000fe400078e0015 */
[----:B------:R-:W-:Y:S01]  /*6c20*/  IMAD R3, R6, 0x200, R10 ;  /* 0x0000020006037824 */ /* 0x000fe200078e020a */
        /* <DEDUP_REMOVED lines=8> */
[----:B------:R-:W-:Y:S02]  /*6cb0*/  VIADD R0, R3, 0x8440 ;  /* 0x0000844003007836 */ /* 0x000fe40000000000 */
[----:B------:R-:W-:Y:S02]  /*6cc0*/  @P3 VIADD R0, R4, 0xffffffc0 ;  /* 0xffffffc004003836 */ /* 0x000fe40000000000 */
[----:B------:R-:W-:Y:S02]  /*6cd0*/  IMAD.MOV.U32 R4, RZ, RZ, R20 ;  /* 0x000000ffff047224 */ /* 0x000fe400078e0014 */
[----:B------:R-:W-:-:S03]  /*6ce0*/  IMAD.MOV.U32 R6, RZ, RZ, R28 ;  /* 0x000000ffff067224 */ /* 0x000fc600078e001c */
[----:B------:R-:W-:Y:S01]  /*6cf0*/  PRMT R10, R4, 0x7610, R10 ;  /* 0x00007610040a7816 */ /* 0x000fe2000000000a */
[----:B------:R-:W-:Y:S01]  /*6d00*/  IMAD.MOV.U32 R4, RZ, RZ, R8 ;  /* 0x000000ffff047224 */ /* 0x000fe200078e0008 */
[----:B------:R-:W-:Y:S01]  /*6d10*/  PRMT R35, R6, 0x7610, R35 ;  /* 0x0000761006237816 */ /* 0x000fe20000000023 */
[----:B-1----:R-:W-:Y:S06]  /*6d20*/  @!P2 BRA `(.L_x_1984) ;  /* 0x000001040090a947 */ /* 0x002fec0003800000 */
.L_x_2187:
[----:B------:R-:W-:Y:S05]  /*6d30*/  BSYNC B1 ;  /* 0x0000000000017941 */ /* 0x000fea0003800000 */
.L_x_1983:
        /* <DEDUP_REMOVED lines=11> */
[----:B------:R-:W-:Y:S02]  /*6df0*/  SHF.R.U64 R37, R42, 0x10, R43 ;  /* 0x000000102a257819 */ /* 0x000fe4000000122b */
        /* <DEDUP_REMOVED lines=9> */
[----:B------:R-:W-:Y:S02]  /*6e90*/  PRMT R44, R11, 0x5432, R44 ;  /* 0x000054320b2c7816 */ /* 0x000fe4000000002c */
[----:B------:R-:W-:Y:S02]  /*6ea0*/  LOP3.LUT R42, R42, 0xffff0000, RZ, 0xc0, !PT ;  /* 0xffff00002a2a7812 */ /* 0x000fe400078ec0ff */
        /* <DEDUP_REMOVED lines=32> */
[----:B------:R1:W-:Y:S02]  /*70b0*/  STS.128 [R3+0x8400], R4 ;  /* 0x0084000403007388 */ /* 0x0003e40000000c00 */
.L_x_1988:
[----:B------:R-:W-:Y:S05]  /*70c0*/  BSYNC B2 ;  /* 0x0000000000027941 */ /* 0x000fea0003800000 */
.L_x_1987:
[----:B------:R-:W-:Y:S05]  /*70d0*/  @P2 BRA `(.L_x_1986) ;  /* 0x0000000000b82947 */ /* 0x000fea0003800000 */
[----:B01----:R-:W0:Y:S01]  /*70e0*/  LDS.128 R4, [R0] ;  /* 0x0000000000047984 */ /* 0x003e220000000c00 */
[----:B------:R-:W-:Y:S02]  /*70f0*/  SHF.R.U32.HI R41, RZ, 0x10, R33 ;  /* 0x00000010ff297819 */ /* 0x000fe40000011621 */
[----:B------:R-:W-:Y:S02]  /*7100*/  SHF.R.U32.HI R38, RZ, 0x10, R31 ;  /* 0x00000010ff267819 */ /* 0x000fe4000001161f */
[----:B------:R-:W-:Y:S02]  /*7110*/  PRMT R41, R49, 0x5410, R41 ;  /* 0x0000541031297816 */ /* 0x000fe40000000029 */
[----:B------:R-:W-:Y:S02]  /*7120*/  PRMT R38, R13, 0x5432, R38 ;  /* 0x000054320d267816 */ /* 0x000fe40000000026 */
[----:B------:R-:W-:Y:S01]  /*7130*/  SHF.R.U64 R37, R30, 0x10, R31 ;  /* 0x000000101e257819 */ /* 0x000fe2000000121f */
[C---:B------:R-:W-:Y:S01]  /*7140*/  IMAD.U32 R42, R41.reuse, 0x10000, RZ ;  /* 0x00010000292a7824 */ /* 0x040fe200078e00ff */
[----:B------:R-:W-:Y:S01]  /*7150*/  SHF.R.U64 R40, R32, 0x10, R33 ;  /* 0x0000001020287819 */ /* 0x000fe20000001221 */
[----:B------:R-:W-:Y:S01]  /*7160*/  IMAD.U32 R39, R38, 0x10000, RZ ;  /* 0x0001000026277824 */ /* 0x000fe200078e00ff */
[----:B------:R-:W-:-:S02]  /*7170*/  LOP3.LUT R41, R41, 0xffff0000, RZ, 0xc0, !PT ;  /* 0xffff000029297812 */ /* 0x000fc400078ec0ff */
[----:B------:R-:W-:Y:S02]  /*7180*/  LOP3.LUT R38, R38, 0xffff0000, RZ, 0xc0, !PT ;  /* 0xffff000026267812 */ /* 0x000fe400078ec0ff */
[----:B------:R-:W-:Y:S02]  /*7190*/  PRMT R40, R12, 0x5432, R40 ;  /* 0x000054320c287816 */ /* 0x000fe40000000028 */
        /* <DEDUP_REMOVED lines=10> */
[----:B------:R-:W-:Y:S01]  /*7240*/  FMUL.FTZ R39, R33, R38 ;  /* 0x0000002621277220 */ /* 0x000fe20000410000 */
[----:B------:R-:W-:Y:S02]  /*7250*/  IMAD.U32 R7, R5, 0x10000, RZ ;  /* 0x0001000005077824 */ /* 0x000fe400078e00ff */
[----:B------:R-:W-:Y:S01]  /*7260*/  FFMA.FTZ R42, R30, R42, R31 ;  /* 0x0000002a1e2a7223 */ /* 0x000fe2000001001f */
[----:B------:R-:W-:Y:S01]  /*7270*/  IMAD.U32 R33, R40, 0x10000, RZ ;  /* 0x0001000028217824 */ /* 0x000fe200078e00ff */
[----:B------:R-:W-:Y:S01]  /*7280*/  LOP3.LUT R4, R4, 0xffff0000, RZ, 0xc0, !PT ;  /* 0xffff000004047812 */ /* 0x000fe200078ec0ff */
[----:B------:R-:W-:Y:S01]  /*7290*/  IMAD.U32 R31, R37, 0x10000, RZ ;  /* 0x00010000251f7824 */ /* 0x000fe200078e00ff */
[----:B------:R-:W-:Y:S01]  /*72a0*/  LOP3.LUT R5, R5, 0xffff0000, RZ, 0xc0, !PT ;  /* 0xffff000005057812 */ /* 0x000fe200078ec0ff */
[----:B------:R-:W-:Y:S01]  /*72b0*/  FFMA.FTZ R45, R32, R38, -R45 ;  /* 0x00000026202d7223 */ /* 0x000fe2000001082d */
        /* <DEDUP_REMOVED lines=16> */
.L_x_1986:
[----:B------:R-:W-:Y:S05]  /*73c0*/  BSYNC B1 ;  /* 0x0000000000017941 */ /* 0x000fea0003800000 */
.L_x_1985:
        /* <DEDUP_REMOVED lines=8> */
[----:B------:R-:W-:Y:S02]  /*7450*/  SHF.R.U64 R26, R28, 0x10, R29 ;  /* 0x000000101c1a7819 */ /* 0x000fe4000000121d */
[----:B------:R-:W-:Y:S02]  /*7460*/  SHF.R.U64 R24, R24, 0x10, R25 ;  /* 0x0000001018187819 */ /* 0x000fe40000001219 */
        /* <DEDUP_REMOVED lines=11> */
[----:B------:R-:W-:Y:S01]  /*7520*/  IMAD.U32 R14, R6, 0x10000, RZ ;  /* 0x00010000060e7824 */ /* 0x000fe200078e00ff */
[C---:B------:R-:W-:Y:S01]  /*7530*/  LOP3.LUT R25, R7.reuse, 0xffff0000, RZ, 0xc0, !PT ;  /* 0xffff000007197812 */ /* 0x040fe200078ec0ff */
[----:B------:R-:W-:-:S02]  /*7540*/  IMAD.U32 R24, R7, 0x10000, RZ ;  /* 0x0001000007187824 */ /* 0x000fc400078e00ff */
[C---:B------:R-:W-:Y:S01]  /*7550*/  FMUL.FTZ R30, R15.reuse, R26 ;  /* 0x0000001a0f1e7220 */ /* 0x040fe20000410000 */
[-C--:B------:R-:W-:Y:S01]  /*7560*/  FMUL.FTZ R31, R15, R29.reuse ;  /* 0x0000001d0f1f7220 */ /* 0x080fe20000410000 */
[----:B------:R-:W-:Y:S01]  /*7570*/  FMUL.FTZ R15, R25, R28 ;  /* 0x0000001c190f7220 */ /* 0x000fe20000410000 */
[----:B------:R-:W-:Y:S02]  /*7580*/  IMAD.U32 R6, R4, 0x10000, RZ ;  /* 0x0001000004067824 */ /* 0x000fe400078e00ff */
[C---:B------:R-:W-:Y:S01]  /*7590*/  FFMA.FTZ R30, R14.reuse, R29, R30 ;  /* 0x0000001d0e1e7223 */ /* 0x040fe2000001001e */
[----:B------:R-:W-:Y:S02]  /*75a0*/  IMAD.U32 R7, R5, 0x10000, RZ ;  /* 0x0001000005077824 */ /* 0x000fe400078e00ff */
[----:B------:R-:W-:Y:S01]  /*75b0*/  FFMA.FTZ R31, R14, R26, -R31 ;  /* 0x0000001a0e1f7223 */ /* 0x000fe2000001081f */
[-C--:B------:R-:W-:Y:S01]  /*75c0*/  FMUL.FTZ R29, R25, R34.reuse ;  /* 0x00000022191d7220 */ /* 0x080fe20000410000 */
[----:B------:R-:W-:Y:S01]  /*75d0*/  LOP3.LUT R4, R4, 0xffff0000, RZ, 0xc0, !PT ;  /* 0xffff000004047812 */ /* 0x000fe200078ec0ff */
        /* <DEDUP_REMOVED lines=20> */
.L_x_1991:
[----:B------:R-:W-:Y:S05]  /*7720*/  BSYNC B1 ;  /* 0x0000000000017941 */ /* 0x000fea0003800000 */
.L_x_1990:
        /* <DEDUP_REMOVED lines=48> */
.L_x_1970:
[----:B------:R-:W2:Y:S01]  /*7a30*/  LDL R50, [R1+0x38] ;  /* 0x0000380001327983 */ /* 0x000ea20000100800 */
[----:B------:R-:W0:Y:S01]  /*7a40*/  LDC R21, c[0x0][0x3d4] ;  /* 0x0000f500ff157b82 */ /* 0x000e220000000800 */
[C---:B------:R-:W-:Y:S01]  /*7a50*/  VIADD R48, R19.reuse, 0x60 ;  /* 0x0000006013307836 */ /* 0x040fe20000000000 */
[-C--:B------:R-:W-:Y:S01]  /*7a60*/  ISETP.GE.AND P1, PT, R19, R20.reuse, PT ;  /* 0x000000141300720c */ /* 0x080fe20003f26270 */
[----:B------:R-:W-:Y:S01]  /*7a70*/  ULDC.64 UR4, c[0x0][0x3c8] ;  /* 0x0000f20000047ab9 */ /* 0x000fe20000000a00 */
[----:B------:R-:W-:Y:S02]  /*7a80*/  ULDC.64 UR6, c[0x0][0x3e0] ;  /* 0x0000f80000067ab9 */ /* 0x000fe40000000a00 */
[----:B------:R-:W-:-:S04]  /*7a90*/  ISETP.GE.AND P0, PT, R48, R20, PT ;  /* 0x000000143000720c */ /* 0x000fc80003f06270 */
[CC--:B0-----:R-:W-:Y:S02]  /*7aa0*/  ISETP.GE.OR P0, PT, R16.reuse, R21.reuse, P0 ;  /* 0x000000151000720c */ /* 0x0c1fe40000706670 */
[----:B------:R-:W-:-:S11]  /*7ab0*/  ISETP.GE.OR P1, PT, R16, R21, P1 ;  /* 0x000000151000720c */ /* 0x000fd60000f26670 */
[----:B------:R-:W0:Y:S01]  /*7ac0*/  @!P0 LDC.64 R46, c[0x0][0x3e0] ;  /* 0x0000f800ff2e8b82 */ /* 0x000e220000000a00 */
[----:B------:R-:W-:Y:S01]  /*7ad0*/  @!P0 IMAD.MOV.U32 R15, RZ, RZ, R51 ;  /* 0x000000ffff0f8224 */ /* 0x000fe200078e0033 */
[----:B------:R-:W-:Y:S01]  /*7ae0*/  @!P1 IADD3 R26, P2, R33, R4, RZ ;  /* 0x00000004211a9210 */ /* 0x000fe20007f5e0ff */
[----:B------:R-:W-:Y:S01]  /*7af0*/  @!P0 IMAD.MOV.U32 R6, RZ, RZ, R4 ;  /* 0x000000ffff068224 */ /* 0x000fe200078e0004 */
[C---:B------:R-:W-:Y:S01]  /*7b00*/  @!P1 IADD3 R3, P3, R25.reuse, R14, RZ ;  /* 0x0000000e19039210 */ /* 0x040fe20007f7e0ff */
[----:B------:R-:W-:Y:S02]  /*7b10*/  @!P0 IMAD.MOV.U32 R7, RZ, RZ, R53 ;  /* 0x000000ffff078224 */ /* 0x000fe400078e0035 */
[----:B------:R-:W-:Y:S01]  /*7b20*/  @!P0 IMAD.WIDE.U32 R4, R10, 0x60, R14 ;  /* 0x000000600a048825 */ /* 0x000fe200078e000e */
[----:B------:R-:W1:Y:S03]  /*7b30*/  @!P0 LDC.64 R38, c[0x0][0x3c8] ;  /* 0x0000f200ff268b82 */ /* 0x000e660000000a00 */
[----:B------:R-:W-:Y:S01]  /*7b40*/  @!P0 IMAD.WIDE.U32 R6, R12, 0x60, R6 ;  /* 0x000000600c068825 */ /* 0x000fe200078e0006 */
[----:B------:R-:W-:-:S03]  /*7b50*/  @!P0 IADD3 R24, P4, R25, R4, RZ ;  /* 0x0000000419188210 */ /* 0x000fc60007f9e0ff */
[----:B------:R-:W-:Y:S01]  /*7b60*/  @!P0 IMAD R15, R11, 0x60, RZ ;  /* 0x000000600b0f8824 */ /* 0x000fe200078e02ff */
[----:B------:R-:W-:Y:S01]  /*7b70*/  @!P0 IADD3 R0, P5, R33, R6, RZ ;  /* 0x0000000621008210 */ /* 0x000fe20007fbe0ff */
[----:B------:R-:W-:Y:S01]  /*7b80*/  @!P1 IMAD.X R14, R51, 0x1, R31, P3 ;  /* 0x00000001330e9824 */ /* 0x000fe200018e061f */
[----:B------:R-:W-:Y:S01]  /*7b90*/  @!P1 LEA R8, P3, R3, UR4, 0x1 ;  /* 0x0000000403089c11 */ /* 0x000fe2000f8608ff */
[----:B------:R-:W-:Y:S01]  /*7ba0*/  @!P0 IMAD R4, R13, 0x60, RZ ;  /* 0x000000600d048824 */ /* 0x000fe200078e02ff */
[----:B------:R-:W-:Y:S02]  /*7bb0*/  @!P0 IADD3.X R25, R31, R15, R5, P4, !PT ;  /* 0x0000000f1f198210 */ /* 0x000fe400027fe405 */
[----:B------:R-:W-:Y:S01]  /*7bc0*/  @!P1 LEA.HI.X R9, R3, UR5, R14, 0x1, P3 ;  /* 0x0000000503099c11 */ /* 0x000fe200098f0c0e */
[----:B------:R-:W3:Y:S01]  /*7bd0*/  S2R R44, SR_TID.X ;  /* 0x00000000002c7919 */ /* 0x000ee20000002100 */
[----:B------:R-:W-:Y:S02]  /*7be0*/  @!P0 IADD3.X R3, R49, R4, R7, P5, !PT ;  /* 0x0000000431038210 */ /* 0x000fe40002ffe407 */
[----:B------:R-:W-:-:S02]  /*7bf0*/  CS2R R28, SRZ ;  /* 0x00000000001c7805 */ /* 0x000fc4000001ff00 */
[C---:B0-----:R-:W-:Y:S02]  /*7c00*/  @!P0 LEA R46, P4, R0.reuse, R46, 0x1 ;  /* 0x0000002e002e8211 */ /* 0x041fe400078808ff */
[----:B------:R-:W-:Y:S02]  /*7c10*/  CS2R R30, SRZ ;  /* 0x00000000001e7805 */ /* 0x000fe4000001ff00 */
[----:B------:R-:W-:Y:S02]  /*7c20*/  CS2R R32, SRZ ;  /* 0x0000000000207805 */ /* 0x000fe4000001ff00 */
[----:B------:R-:W-:Y:S02]  /*7c30*/  CS2R R34, SRZ ;  /* 0x0000000000227805 */ /* 0x000fe4000001ff00 */
[----:B------:R-:W-:Y:S02]  /*7c40*/  @!P0 LEA.HI.X R47, R0, R47, R3, 0x1, P4 ;  /* 0x0000002f002f8211 */ /* 0x000fe400020f0c03 */
[----:B------:R-:W-:Y:S01]  /*7c50*/  CS2R R4, SRZ ;  /* 0x0000000000047805 */ /* 0x000fe2000001ff00 */
[----:B------:R-:W0:Y:S01]  /*7c60*/  LDC R0, c[0x0][0x428] ;  /* 0x00010a00ff007b82 */ /* 0x000e220000000800 */
[----:B-1----:R-:W-:-:S02]  /*7c70*/  @!P0 LEA R38, P3, R24, R38, 0x1 ;  /* 0x0000002618268211 */ /* 0x002fc400078608ff */
[----:B------:R-:W-:Y:S01]  /*7c80*/  CS2R R6, SRZ ;  /* 0x0000000000067805 */ /* 0x000fe2000001ff00 */
[----:B------:R-:W5:Y:S01]  /*7c90*/  @!P0 LDG.E.128 R32, desc[UR40][R46.64] ;  /* 0x000000282e208981 */ /* 0x000f62000c1e1d00 */
[----:B------:R-:W-:Y:S01]  /*7ca0*/  @!P1 IMAD.X R15, R53, 0x1, R49, P2 ;  /* 0x00000001350f9824 */ /* 0x000fe200010e0631 */
[----:B------:R-:W-:Y:S01]  /*7cb0*/  @!P0 LEA.HI.X R39, R24, R39, R25, 0x1, P3 ;  /* 0x0000002718278211 */ /* 0x000fe200018f0c19 */
[----:B---3--:R-:W-:-:S04]  /*7cc0*/  VIADD R52, R44, 0xffffff80 ;  /* 0xffffff802c347836 */ /* 0x008fc80000000000 */
[----:B------:R-:W5:Y:S01]  /*7cd0*/  @!P0 LDG.E.128 R28, desc[UR40][R38.64] ;  /* 0x00000028261c8981 */ /* 0x000f62000c1e1d00 */
[----:B0-----:R-:W-:Y:S01]  /*7ce0*/  ISETP.NE.AND P0, PT, R0, 0x1, PT ;  /* 0x000000010000780c */ /* 0x001fe20003f05270 */
[----:B------:R-:W-:Y:S01]  /*7cf0*/  IMAD R3, R153, 0xc0, R19 ;  /* 0x000000c099037824 */ /* 0x000fe200078e0213 */
[C---:B------:R-:W-:Y:S01]  /*7d00*/  @!P1 LEA R14, P2, R26.reuse, UR6, 0x1 ;  /* 0x000000061a0e9c11 */ /* 0x040fe2000f8408ff */
[----:B------:R0:W5:Y:S01]  /*7d10*/  @!P1 LDG.E.128 R4, desc[UR40][R8.64] ;  /* 0x0000002808049981 */ /* 0x000162000c1e1d00 */
[----:B------:R-:W-:Y:S02]  /*7d20*/  SHF.R.S32.HI R44, RZ, 0x1f, R52 ;  /* 0x0000001fff2c7819 */ /* 0x000fe40000011434 */
[----:B------:R-:W-:Y:S02]  /*7d30*/  CS2R R24, SRZ ;  /* 0x0000000000187805 */ /* 0x000fe4000001ff00 */
[----:B------:R-:W-:-:S05]  /*7d40*/  @!P1 LEA.HI.X R15, R26, UR7, R15, 0x1, P2 ;  /* 0x000000071a0f9c11 */ /* 0x000fca00090f0c0f */
[----:B------:R-:W1:Y:S01]  /*7d50*/  @P0 LDC R0, c[0x0][0x42c] ;  /* 0x00010b00ff000b82 */ /* 0x000e620000000800 */
[----:B------:R-:W-:-:S07]  /*7d60*/  LEA.HI R44, R44, R52, RZ, 0x2 ;  /* 0x000000342c2c7211 */ /* 0x000fce00078f10ff */
[----:B0-----:R-:W0:Y:S01]  /*7d70*/  @P0 LDC R9, c[0x0][0x430] ;  /* 0x00010c00ff090b82 */ /* 0x001e220000000800 */
[----:B------:R-:W-:-:S05]  /*7d80*/  LOP3.LUT R44, R44, 0xfffffffc, RZ, 0xc0, !PT ;  /* 0xfffffffc2c2c7812 */ /* 0x000fca00078ec0ff */
[----:B------:R-:W-:-:S04]  /*7d90*/  IMAD.IADD R44, R52, 0x1, -R44 ;  /* 0x00000001342c7824 */ /* 0x000fc800078e0a2c */
[----:B------:R-:W-:-:S04]  /*7da0*/  IMAD R3, R44, 0x60, R3 ;  /* 0x000000602c037824 */ /* 0x000fc800078e0203 */
[----:B-1----:R-:W-:Y:S01]  /*7db0*/  @P0 IMAD.HI.U32 R0, R3, R0, RZ ;  /* 0x0000000003000227 */ /* 0x002fe200078e00ff */
[----:B------:R-:W-:-:S03]  /*7dc0*/  CS2R R26, SRZ ;  /* 0x00000000001a7805 */ /* 0x000fc6000001ff00 */
[----:B------:R-:W-:-:S03]  /*7dd0*/  IMAD.MOV.U32 R44, RZ, RZ, R40 ;  /* 0x000000ffff2c7224 */ /* 0x000fc600078e0028 */
[----:B------:R1:W5:Y:S01]  /*7de0*/  @!P1 LDG.E.128 R24, desc[UR40][R14.64] ;  /* 0x000000280e189981 */ /* 0x000362000c1e1d00 */
[----:B0-----:R-:W-:-:S04]  /*7df0*/  @P0 SHF.R.U32.HI R3, RZ, R9, R0 ;  /* 0x00000009ff030219 */ /* 0x001fc80000011600 */
[----:B------:R-:W-:Y:S01]  /*7e00*/  SHF.R.S32.HI R9, RZ, 0x1f, R3 ;  /* 0x0000001fff097819 */ /* 0x000fe20000011403 */
[----:B------:R-:W-:-:S04]  /*7e10*/  IMAD.WIDE.U32 R38, R3, R12, R44 ;  /* 0x0000000c03267225 */ /* 0x000fc800078e002c */
[----:B-1----:R-:W-:Y:S02]  /*7e20*/  IMAD.MOV.U32 R14, RZ, RZ, R42 ;  /* 0x000000ffff0e7224 */ /* 0x002fe400078e002a */
[----:B------:R-:W-:Y:S02]  /*7e30*/  IMAD.MOV.U32 R15, RZ, RZ, R37 ;  /* 0x000000ffff0f7224 */ /* 0x000fe400078e0025 */
[C---:B------:R-:W-:Y:S02]  /*7e40*/  IMAD R0, R9.reuse, R10, RZ ;  /* 0x0000000a09007224 */ /* 0x040fe400078e02ff */
[----:B------:R-:W-:Y:S02]  /*7e50*/  IMAD R8, R9, R12, RZ ;  /* 0x0000000c09087224 */ /* 0x000fe400078e02ff */
        /* <DEDUP_REMOVED lines=10> */
[----:B--2---:R-:W-:Y:S01]  /*7f00*/  LEA.HI R10, R50, R50, RZ, 0x1 ;  /* 0x00000032320a7211 */ /* 0x004fe200078f08ff */
[----:B------:R-:W-:Y:S06]  /*7f10*/  BRA.DIV UR4, `(.L_x_1992) ;  /* 0x000000f604287947 */ /* 0x000fec000b800000 */
.L_x_2190:
[----:B------:R-:W-:-:S03]  /*7f20*/  UMOV UR4, 0xffffffff ;  /* 0xffffffff00047882 */ /* 0x000fc60000000000 */
[----:B------:R-:W-:Y:S05]  /*7f30*/  BRA.DIV UR4, `(.L_x_1993) ;  /* 0x000000f604487947 */ /* 0x000fea000b800000 */
.L_x_2193:
[----:B------:R-:W-:-:S03]  /*7f40*/  UMOV UR4, 0xffffffff ;  /* 0xffffffff00047882 */ /* 0x000fc60000000000 */
[----:B------:R-:W-:Y:S05]  /*7f50*/  BRA.DIV UR4, `(.L_x_1994) ;  /* 0x000000f604687947 */ /* 0x000fea000b800000 */
.L_x_2196:
[----:B------:R-:W-:-:S03]  /*7f60*/  UMOV UR4, 0xffffffff ;  /* 0xffffffff00047882 */ /* 0x000fc60000000000 */
[----:B------:R-:W-:Y:S05]  /*7f70*/  BRA.DIV UR4, `(.L_x_1995) ;  /* 0x000000f604887947 */ /* 0x000fea000b800000 */
.L_x_2199:
[----:B------:R-:W-:-:S03]  /*7f80*/  UMOV UR4, 0xffffffff ;  /* 0xffffffff00047882 */ /* 0x000fc60000000000 */
[----:B------:R-:W-:Y:S05]  /*7f90*/  BRA.DIV UR4, `(.L_x_1996) ;  /* 0x000000f604a87947 */ /* 0x000fea000b800000 */
.L_x_2202:
[----:B------:R-:W-:Y:S01]  /*7fa0*/  UMOV UR4, 0xffffffff ;  /* 0xffffffff00047882 */ /* 0x000fe20000000000 */
[----:B------:R-:W-:Y:S02]  /*7fb0*/  LOP3.LUT R10, R10, 0xfffffffe, RZ, 0xc0, !PT ;  /* 0xfffffffe0a0a7812 */ /* 0x000fe400078ec0ff */
[----:B------:R-:W-:Y:S05]  /*7fc0*/  BRA.DIV UR4, `(.L_x_1997) ;  /* 0x000000f604c47947 */ /* 0x000fea000b800000 */
.L_x_2205:
[----:B------:R-:W-:Y:S01]  /*7fd0*/  UMOV UR4, 0xffffffff ;  /* 0xffffffff00047882 */ /* 0x000fe20000000000 */
[----:B------:R-:W-:Y:S02]  /*7fe0*/  IMAD.IADD R9, R50, 0x1, -R10 ;  /* 0x0000000132097824 */ /* 0x000fe400078e0a0a */
[----:B------:R-:W-:Y:S05]  /*7ff0*/  BRA.DIV UR4, `(.L_x_1998) ;  /* 0x000000f604e07947 */ /* 0x000fea000b800000 */
.L_x_2208:
[----:B------:R-:W-:Y:S01]  /*8000*/  UMOV UR4, 0xffffffff ;  /* 0xffffffff00047882 */ /* 0x000fe20000000000 */
[----:B------:R-:W-:Y:S02]  /*8010*/  SHF.L.U32 R9, R9, 0x1f, RZ ;  /* 0x0000001f09097819 */ /* 0x000fe400000006ff */
[----:B------:R-:W-:Y:S05]  /*8020*/  BRA.DIV UR4, `(.L_x_1999) ;  /* 0x000000f604fc7947 */ /* 0x000fea000b800000 */
.L_x_2211:
        /* <DEDUP_REMOVED lines=20> */
[----:B------:R-:W-:-:S02]  /*8170*/  ISETP.GE.OR P0, PT, R48, R20, P0 ;  /* 0x000000143000720c */ /* 0x000fc40000706670 */
        /* <DEDUP_REMOVED lines=14> */
[----:B0-----:R-:W-:Y:S06]  /*8260*/  @!P1 BRA `(.L_x_2001) ;  /* 0x000000f400949947 */ /* 0x001fec0003800000 */
.L_x_2212:
[----:B------:R-:W-:Y:S05]  /*8270*/  BSYNC B1 ;  /* 0x0000000000017941 */ /* 0x000fea0003800000 */
.L_x_2000:
        /* <DEDUP_REMOVED lines=11> */
[--C-:B------:R-:W-:Y:S01]  /*8330*/  SHF.R.U64 R47, R6, 0x10, R7.reuse ;  /* 0x00000010062f7819 */ /* 0x100fe20000001207 */
[----:B------:R-:W-:Y:S01]  /*8340*/  IMAD.U32 R45, R44, 0x10000, RZ ;  /* 0x000100002c2d7824 */ /* 0x000fe200078e00ff */
[----:B------:R-:W-:Y:S02]  /*8350*/  SHF.R.U32.HI R48, RZ, 0x10, R7 ;  /* 0x00000010ff307819 */ /* 0x000fe40000011607 */
[----:B------:R-:W-:Y:S01]  /*8360*/  PRMT R51, R50, 0x5410, R51 ;  /* 0x0000541032337816 */ /* 0x000fe20000000033 */
[----:B------:R-:W-:Y:S01]  /*8370*/  IMAD.U32 R50, R49, 0x10000, RZ ;  /* 0x0001000031327824 */ /* 0x000fe200078e00ff */
[----:B------:R-:W-:Y:S02]  /*8380*/  SHF.R.U32.HI R53, RZ, 0x10, R27 ;  /* 0x00000010ff357819 */ /* 0x000fe4000001161b */
[----:B------:R-:W-:-:S02]  /*8390*/  PRMT R47, R55, 0x5410, R47 ;  /* 0x00005410372f7816 */ /* 0x000fc4000000002f */
[----:B------:R-:W-:Y:S02]  /*83a0*/  LOP3.LUT R49, R49, 0xffff0000, RZ, 0xc0, !PT ;  /* 0xffff000031317812 */ /* 0x000fe400078ec0ff */
[----:B------:R-:W-:Y:S02]  /*83b0*/  PRMT R46, R38, 0x5432, R46 ;  /* 0x00005432262e7816 */ /* 0x000fe4000000002e */
[----:B------:R-:W-:Y:S02]  /*83c0*/  LOP3.LUT R44, R44, 0xffff0000, RZ, 0xc0, !PT ;  /* 0xffff00002c2c7812 */ /* 0x000fe400078ec0ff */
[----:B------:R-:W-:Y:S02]  /*83d0*/  PRMT R53, R54, 0x5410, R53 ;  /* 0x0000541036357816 */ /* 0x000fe40000000035 */
        /* <DEDUP_REMOVED lines=24> */
[C---:B------:R-:W-:Y:S01]  /*8560*/  IMAD.U32 R7, R10.reuse, 0x10000, RZ ;  /* 0x000100000a077824 */ /* 0x040fe200078e00ff */
        /* <DEDUP_REMOVED lines=8> */
[----:B------:R-:W-:Y:S01]  /*85f0*/  FMUL.FTZ R57, R11, R45 ;  /* 0x0000002d0b397220 */ /* 0x000fe20000410000 */
[----:B------:R-:W-:-:S02]  /*8600*/  IMAD.U32 R11, R51, 0x10000, RZ ;  /* 0x00010000330b7824 */ /* 0x000fc400078e00ff */
[----:B------:R-:W-:Y:S01]  /*8610*/  FMUL.FTZ R54, R12, R49 ;  /* 0x000000310c367220 */ /* 0x000fe20000410000 */
[C---:B------:R-:W-:Y:S01]  /*8620*/  FFMA.FTZ R55, R4.reuse, R45, -R55 ;  /* 0x0000002d04377223 */ /* 0x040fe20000010837 */
[----:B------:R-:W-:Y:S01]  /*8630*/  FFMA.FTZ R57, R4, R50, R57 ;  /* 0x0000003204397223 */ /* 0x000fe20000010039 */
[----:B------:R-:W-:Y:S02]  /*8640*/  IMAD.U32 R4, R46, 0x10000, RZ ;  /* 0x000100002e047824 */ /* 0x000fe400078e00ff */
[-C--:B------:R-:W-:Y:S01]  /*8650*/  FMUL.FTZ R12, R12, R44.reuse ;  /* 0x0000002c0c0c7220 */ /* 0x080fe20000410000 */
[----:B------:R-:W-:Y:S01]  /*8660*/  LOP3.LUT R51, R51, 0xffff0000, RZ, 0xc0, !PT ;  /* 0xffff000033337812 */ /* 0x000fe200078ec0ff */
[----:B------:R-:W-:Y:S01]  /*8670*/  FFMA.FTZ R54, R5, R44, -R54 ;  /* 0x0000002c05367223 */ /* 0x000fe20000010836 */
[----:B------:R-:W-:Y:S01]  /*8680*/  LOP3.LUT R46, R46, 0xffff0000, RZ, 0xc0, !PT ;  /* 0xffff00002e2e7812 */ /* 0x000fe200078ec0ff */
[----:B------:R-:W-:Y:S01]  /*8690*/  FMUL.FTZ R44, R25, R4 ;  /* 0x00000004192c7220 */ /* 0x000fe20000410000 */
[----:B------:R-:W-:Y:S01]  /*86a0*/  FFMA.FTZ R12, R5, R49, R12 ;  /* 0x00000031050c7223 */ /* 0x000fe2000001000c */
[----:B------:R-:W-:Y:S01]  /*86b0*/  FMUL.FTZ R45, R25, R11 ;  /* 0x0000000b192d7220 */ /* 0x000fe20000410000 */
[C---:B------:R-:W-:Y:S01]  /*86c0*/  FMUL.FTZ R5, R13.reuse, R51 ;  /* 0x000000330d057220 */ /* 0x040fe20000410000 */
[----:B------:R-:W-:Y:S01]  /*86d0*/  FFMA.FTZ R44, R6, R11, R44 ;  /* 0x0000000b062c7223 */ /* 0x000fe2000001002c */
[----:B------:R-:W-:Y:S01]  /*86e0*/  FMUL.FTZ R13, R13, R46 ;  /* 0x0000002e0d0d7220 */ /* 0x000fe20000410000 */
[----:B------:R-:W-:-:S02]  /*86f0*/  IMAD.U32 R27, R15, 0x10000, RZ ;  /* 0x000100000f1b7824 */ /* 0x000fc400078e00ff */
[----:B------:R-:W-:Y:S01]  /*8700*/  FFMA.FTZ R45, R6, R4, -R45 ;  /* 0x00000004062d7223 */ /* 0x000fe2000001082d */
[----:B------:R-:W-:Y:S01]  /*8710*/  FFMA.FTZ R46, R8, R46, -R5 ;  /* 0x0000002e082e7223 */ /* 0x000fe20000010805 */
[----:B------:R-:W-:Y:S01]  /*8720*/  IMAD.U32 R11, R53, 0x10000, RZ ;  /* 0x00010000350b7824 */ /* 0x000fe200078e00ff */
[----:B------:R-:W-:Y:S01]  /*8730*/  LOP3.LUT R15, R15, 0xffff0000, RZ, 0xc0, !PT ;  /* 0xffff00000f0f7812 */ /* 0x000fe200078ec0ff */
[C---:B------:R-:W-:Y:S01]  /*8740*/  IMAD.U32 R26, R14.reuse, 0x10000, RZ ;  /* 0x000100000e1a7824 */ /* 0x040fe200078e00ff */
[----:B------:R-:W-:Y:S01]  /*8750*/  LOP3.LUT R14, R14, 0xffff0000, RZ, 0xc0, !PT ;  /* 0xffff00000e0e7812 */ /* 0x000fe200078ec0ff */
[----:B------:R-:W-:Y:S02]  /*8760*/  IMAD.U32 R4, R47, 0x10000, RZ ;  /* 0x000100002f047824 */ /* 0x000fe400078e00ff */
[----:B------:R-:W-:Y:S01]  /*8770*/  FMUL.FTZ R49, R27, R11 ;  /* 0x0000000b1b317220 */ /* 0x000fe20000410000 */
[C---:B------:R-:W-:Y:S01]  /*8780*/  IMAD.U32 R6, R52.reuse, 0x10000, RZ ;  /* 0x0001000034067824 */ /* 0x040fe200078e00ff */
[----:B------:R-:W-:Y:S01]  /*8790*/  LOP3.LUT R52, R52, 0xffff0000, RZ, 0xc0, !PT ;  /* 0xffff000034347812 */ /* 0x000fe200078ec0ff */
[----:B------:R-:W-:-:S02]  /*87a0*/  IMAD.U32 R5, R48, 0x10000, RZ ;  /* 0x0001000030057824 */ /* 0x000fc400078e00ff */
[C---:B------:R-:W-:Y:S01]  /*87b0*/  FMUL.FTZ R25, R26.reuse, R4 ;  /* 0x000000041a197220 */ /* 0x040fe20000410000 */
[----:B------:R-:W-:Y:S01]  /*87c0*/  FMUL.FTZ R50, R26, R6 ;  /* 0x000000061a327220 */ /* 0x000fe20000410000 */
[----:B------:R-:W-:Y:S01]  /*87d0*/  LOP3.LUT R53, R53, 0xffff0000, RZ, 0xc0, !PT ;  /* 0xffff000035357812 */ /* 0x000fe200078ec0ff */
[----:B------:R-:W-:Y:S01]  /*87e0*/  FMUL.FTZ R27, R27, R5 ;  /* 0x000000051b1b7220 */ /* 0x000fe20000410000 */
[----:B------:R-:W-:Y:S01]  /*87f0*/  LOP3.LUT R47, R47, 0xffff0000, RZ, 0xc0, !PT ;  /* 0xffff00002f2f7812 */ /* 0x000fe200078ec0ff */
[C---:B------:R-:W-:Y:S01]  /*8800*/  FFMA.FTZ R50, R7.reuse, R4, -R50 ;  /* 0x0000000407327223 */ /* 0x040fe20000010832 */
[----:B------:R-:W-:Y:S01]  /*8810*/  LOP3.LUT R48, R48, 0xffff0000, RZ, 0xc0, !PT ;  /* 0xffff000030307812 */ /* 0x000fe200078ec0ff */
[----:B------:R-:W-:Y:S01]  /*8820*/  FFMA.FTZ R25, R7, R6, R25 ;  /* 0x0000000607197223 */ /* 0x000fe20000010019 */
[C---:B------:R-:W-:Y:S01]  /*8830*/  FFMA.FTZ R11, R24.reuse, R11, R27 ;  /* 0x0000000b180b7223 */ /* 0x040fe2000001001b */
[----:B------:R-:W-:Y:S01]  /*8840*/  FFMA.FTZ R7, R24, R5, -R49 ;  /* 0x0000000518077223 */ /* 0x000fe20000010831 */
[C---:B------:R-:W-:Y:S01]  /*8850*/  FMUL.FTZ R4, R14.reuse, R52 ;  /* 0x000000340e047220 */ /* 0x040fe20000410000 */
[C---:B------:R-:W-:Y:S01]  /*8860*/  FMUL.FTZ R27, R15.reuse, R53 ;  /* 0x000000350f1b7220 */ /* 0x040fe20000410000 */
[-C--:B------:R-:W-:Y:S01]  /*8870*/  FMUL.FTZ R5, R14, R47.reuse ;  /* 0x0000002f0e057220 */ /* 0x080fe20000410000 */
[-C--:B------:R-:W-:Y:S01]  /*8880*/  FMUL.FTZ R6, R15, R48.reuse ;  /* 0x000000300f067220 */ /* 0x080fe20000410000 */
[C---:B------:R-:W-:Y:S01]  /*8890*/  FFMA.FTZ R47, R9.reuse, R47, -R4 ;  /* 0x0000002f092f7223 */ /* 0x040fe20000010804 */
        /* <DEDUP_REMOVED lines=14> */
.L_x_2003:
[----:B------:R-:W-:Y:S05]  /*8980*/  BSYNC B1 ;  /* 0x0000000000017941 */ /* 0x000fea0003800000 */
.L_x_2002:
[----:B------:R-:W-:Y:S02]  /*8990*/  PRMT R13, R13, 0x5410, R0 ;  /* 0x000054100d0d7816 */ /* 0x000fe40000000000 */
[----:B------:R-:W-:Y:S01]  /*89a0*/  PRMT R15, R3, 0x7610, R15 ;  /* 0x00007610030f7816 */ /* 0x000fe2000000000f */
[----:B------:R-:W-:Y:S06]  /*89b0*/  @P0 BRA `(.L_x_1989) ;  /* 0x0000000400a80947 */ /* 0x000fec0003800000 */
[----:B-1----:R-:W2:Y:S01]  /*89c0*/  LDL R4, [R1+0x20] ;  /* 0x0000200001047983 */ /* 0x002ea20000100800 */
[C---:B------:R-:W-:Y:S02]  /*89d0*/  VIADD R5, R19.reuse, 0x60 ;  /* 0x0000006013057836 */ /* 0x040fe40000000000 */
[----:B------:R-:W-:Y:S01]  /*89e0*/  VIADD R6, R19, 0x60 ;  /* 0x0000006013067836 */ /* 0x000fe20000000000 */
[----:B------:R-:W3:Y:S01]  /*89f0*/  LDL R42, [R1+0x40] ;  /* 0x00004000012a7983 */ /* 0x000ee20000100800 */
[----:B------:R-:W-:Y:S02]  /*8a00*/  IMAD.SHL.U32 R5, R5, 0x40, RZ ;  /* 0x0000004005057824 */ /* 0x000fe400078e00ff */
[----:B------:R-:W-:Y:S02]  /*8a10*/  IMAD.SHL.U32 R6, R6, 0x40, RZ ;  /* 0x0000004006067824 */ /* 0x000fe400078e00ff */
[----:B------:R-:W-:Y:S01]  /*8a20*/  IMAD.IADD R0, R16, 0x1, R21 ;  /* 0x0000000110007824 */ /* 0x000fe200078e0215 */
[----:B------:R-:W-:-:S02]  /*8a30*/  LOP3.LUT R5, R5, 0x1c0, RZ, 0xc0, !PT ;  /* 0x000001c005057812 */ /* 0x000fc400078ec0ff */
[----:B------:R-:W-:Y:S02]  /*8a40*/  LOP3.LUT R6, R6, 0x1c0, RZ, 0xc0, !PT ;  /* 0x000001c006067812 */ /* 0x000fe400078ec0ff */
[----:B------:R-:W-:Y:S02]  /*8a50*/  SHF.R.U32.HI R5, RZ, 0x3, R5 ;  /* 0x00000003ff057819 */ /* 0x000fe40000011605 */
[----:B------:R-:W-:-:S04]  /*8a60*/  LOP3.LUT R0, R6, 0x38, R0, 0xf8, !PT ;  /* 0x0000003806007812 */ /* 0x000fc800078ef800 */
[----:B------:R-:W-:Y:S02]  /*8a70*/  LOP3.LUT R0, R0, R5, RZ, 0x3c, !PT ;  /* 0x0000000500007212 */ /* 0x000fe400078e3cff */
[----:B------:R-:W-:Y:S02]  /*8a80*/  SHF.R.U64 R14, R28, 0x10, R29 ;  /* 0x000000101c0e7819 */ /* 0x000fe4000000121d */
[----:B------:R-:W-:Y:S02]  /*8a90*/  SHF.R.U64 R12, R30, 0x10, R31 ;  /* 0x000000101e0c7819 */ /* 0x000fe4000000121f */
[----:B------:R-:W-:Y:S02]  /*8aa0*/  SHF.R.U32.HI R30, RZ, 0x10, R35 ;  /* 0x00000010ff1e7819 */ /* 0x000fe40000011623 */
[----:B------:R-:W-:Y:S02]  /*8ab0*/  PRMT R41, R41, 0x5410, R14 ;  /* 0x0000541029297816 */ /* 0x000fe4000000000e */
[----:B------:R-:W-:-:S02]  /*8ac0*/  SHF.R.U32.HI R29, RZ, 0x10, R29 ;  /* 0x00000010ff1d7819 */ /* 0x000fc4000001161d */
[----:B------:R-:W-:Y:S01]  /*8ad0*/  SHF.R.U32.HI R27, RZ, 0x10, R33 ;  /* 0x00000010ff1b7819 */ /* 0x000fe20000011621 */
[----:B------:R-:W-:Y:S01]  /*8ae0*/  IMAD.U32 R25, R41, 0x10000, RZ ;  /* 0x0001000029197824 */ /* 0x000fe200078e00ff */
[----:B------:R-:W-:Y:S02]  /*8af0*/  SHF.R.U32.HI R31, RZ, 0x10, R31 ;  /* 0x00000010ff1f7819 */ /* 0x000fe4000001161f */
[----:B------:R-:W-:Y:S02]  /*8b00*/  PRMT R30, R15, 0x5410, R30 ;  /* 0x000054100f1e7816 */ /* 0x000fe4000000001e */
[----:B------:R-:W-:Y:S02]  /*8b10*/  PRMT R40, R40, 0x5410, R29 ;  /* 0x0000541028287816 */ /* 0x000fe4000000001d */
[----:B------:R-:W-:Y:S02]  /*8b20*/  PRMT R27, R20, 0x5410, R27 ;  /* 0x00005410141b7816 */ /* 0x000fe4000000001b */
[----:B------:R-:W-:-:S03]  /*8b30*/  PRMT R38, R38, 0x5410, R31 ;  /* 0x0000541026267816 */ /* 0x000fc6000000001f */
[----:B------:R-:W-:Y:S01]  /*8b40*/  IMAD.U32 R29, R27, 0x10000, RZ ;  /* 0x000100001b1d7824 */ /* 0x000fe200078e00ff */
[----:B------:R-:W-:Y:S02]  /*8b50*/  SHF.R.U64 R28, R34, 0x10, R35 ;  /* 0x00000010221c7819 */ /* 0x000fe40000001223 */
[----:B------:R-:W-:Y:S02]  /*8b60*/  PRMT R39, R39, 0x5410, R12 ;  /* 0x0000541027277816 */ /* 0x000fe4000000000c */
[----:B------:R-:W-:Y:S02]  /*8b70*/  LOP3.LUT R41, R41, 0xffff0000, RZ, 0xc0, !PT ;  /* 0xffff000029297812 */ /* 0x000fe400078ec0ff */
[----:B------:R-:W-:Y:S01]  /*8b80*/  PRMT R28, R13, 0x5432, R28 ;  /* 0x000054320d1c7816 */ /* 0x000fe2000000001c */
[----:B--2---:R-:W-:-:S04]  /*8b90*/  IMAD.IADD R3, R4, 0x1, R0 ;  /* 0x0000000104037824 */ /* 0x004fc800078e0200 */
[----:B------:R-:W-:Y:S01]  /*8ba0*/  IMAD R3, R3, 0x2, R2 ;  /* 0x0000000203037824 */ /* 0x000fe200078e0202 */
[----:B---3--:R-:W-:Y:S04]  /*8bb0*/  LDS.128 R4, [R42+0x8400] ;  /* 0x008400002a047984 */ /* 0x008fe80000000c00 */
[----:B0-----:R-:W0:Y:S01]  /*8bc0*/  LDS.128 R8, [R3+0x8400] ;  /* 0x0084000003087984 */ /* 0x001e220000000c00 */
[----:B------:R-:W-:-:S04]  /*8bd0*/  SHF.R.U64 R0, R32, 0x10, R33 ;  /* 0x0000001020007819 */ /* 0x000fc80000001221 */
[----:B------:R-:W-:-:S05]  /*8be0*/  PRMT R37, R37, 0x5410, R0 ;  /* 0x0000541025257816 */ /* 0x000fca0000000000 */
[C---:B------:R-:W-:Y:S01]  /*8bf0*/  IMAD.U32 R26, R37.reuse, 0x10000, RZ ;  /* 0x00010000251a7824 */ /* 0x040fe200078e00ff */
[----:B------:R-:W-:Y:S01]  /*8c00*/  LOP3.LUT R37, R37, 0xffff0000, RZ, 0xc0, !PT ;  /* 0xffff000025257812 */ /* 0x000fe200078ec0ff */
[----:B0-----:R-:W-:Y:S02]  /*8c10*/  IMAD.U32 R15, R8, 0x10000, RZ ;  /* 0x00010000080f7824 */ /* 0x001fe400078e00ff */
[----:B------:R-:W-:Y:S02]  /*8c20*/  IMAD.U32 R20, R9, 0x10000, RZ ;  /* 0x0001000009147824 */ /* 0x000fe400078e00ff */
[C---:B------:R-:W-:Y:S01]  /*8c30*/  FMUL.FTZ R31, R15.reuse, R26 ;  /* 0x0000001a0f1f7220 */ /* 0x040fe20000410000 */
[----:B------:R-:W-:Y:S01]  /*8c40*/  FMUL.FTZ R33, R15, R25 ;  /* 0x000000190f217220 */ /* 0x000fe20000410000 */
[----:B------:R-:W-:Y:S02]  /*8c50*/  IMAD.U32 R15, R40, 0x10000, RZ ;  /* 0x00010000280f7824 */ /* 0x000fe400078e00ff */
[----:B------:R-:W-:-:S02]  /*8c60*/  IMAD.U32 R0, R4, 0x10000, RZ ;  /* 0x0001000004007824 */ /* 0x000fc400078e00ff */
[C---:B------:R-:W-:Y:S01]  /*8c70*/  FMUL.FTZ R35, R20.reuse, R29 ;  /* 0x0000001d14237220 */ /* 0x040fe20000410000 */
[----:B------:R-:W-:Y:S02]  /*8c80*/  IMAD.U32 R12, R5, 0x10000, RZ ;  /* 0x00010000050c7824 */ /* 0x000fe400078e00ff */
[----:B------:R-:W-:Y:S01]  /*8c90*/  FMUL.FTZ R43, R20, R15 ;  /* 0x0000000f142b7220 */ /* 0x000fe20000410000 */
[----:B------:R-:W-:Y:S01]  /*8ca0*/  FFMA.FTZ R32, R0, R25, -R31 ;  /* 0x0000001900207223 */ /* 0x000fe2000001081f */
[----:B------:R-:W-:Y:S02]  /*8cb0*/  IMAD.U32 R24, R11, 0x10000, RZ ;  /* 0x000100000b187824 */ /* 0x000fe400078e00ff */
[----:B------:R-:W-:Y:S01]  /*8cc0*/  FFMA.FTZ R35, R12, R15, -R35 ;  /* 0x0000000f0c237223 */ /* 0x000fe20000010823 */
[----:B------:R-:W-:Y:S02]  /*8cd0*/  IMAD.U32 R31, R30, 0x10000, RZ ;  /* 0x000100001e1f7824 */ /* 0x000fe400078e00ff */
[----:B------:R-:W-:Y:S01]  /*8ce0*/  FFMA.FTZ R43, R12, R29, R43 ;  /* 0x0000001d0c2b7223 */ /* 0x000fe2000001002b */
[----:B------:R-:W-:-:S02]  /*8cf0*/  LOP3.LUT R9, R9, 0xffff0000, RZ, 0xc0, !PT ;  /* 0xffff000009097812 */ /* 0x000fc400078ec0ff */
[----:B------:R-:W-:Y:S01]  /*8d00*/  LOP3.LUT R12, R27, 0xffff0000, RZ, 0xc0, !PT ;  /* 0xffff00001b0c7812 */ /* 0x000fe200078ec0ff */
[----:B------:R-:W-:Y:S01]  /*8d10*/  IMAD.U32 R14, R7, 0x10000, RZ ;  /* 0x00010000070e7824 */ /* 0x000fe200078e00ff */
[----:B------:R-:W-:Y:S01]  /*8d20*/  LOP3.LUT R40, R40, 0xffff0000, RZ, 0xc0, !PT ;  /* 0xffff000028287812 */ /* 0x000fe200078ec0ff */
[----:B------:R-:W-:Y:S01]  /*8d30*/  IMAD.U32 R25, R38, 0x10000, RZ ;  /* 0x0001000026197824 */ /* 0x000fe200078e00ff */
[----:B------:R-:W-:Y:S01]  /*8d40*/  LOP3.LUT R8, R8, 0xffff0000, RZ, 0xc0, !PT ;  /* 0xffff000008087812 */ /* 0x000fe200078ec0ff */
[----:B------:R-:W-:Y:S01]  /*8d50*/  FMUL.FTZ R15, R24, R31 ;  /* 0x0000001f180f7220 */ /* 0x000fe20000410000 */
[----:B------:R-:W-:Y:S01]  /*8d60*/  LOP3.LUT R5, R5, 0xffff0000, RZ, 0xc0, !PT ;  /* 0xffff000005057812 */ /* 0x000fe200078ec0ff */
[----:B------:R-:W-:Y:S01]  /*8d70*/  FFMA.FTZ R33, R0, R26, R33 ;  /* 0x0000001a00217223 */ /* 0x000fe20000010021 */
[C---:B------:R-:W-:Y:S01]  /*8d80*/  FMUL.FTZ R20, R9.reuse, R12 ;  /* 0x0000000c09147220 */ /* 0x040fe20000410000 */
[----:B------:R-:W-:Y:S01]  /*8d90*/  LOP3.LUT R4, R4, 0xffff0000, RZ, 0xc0, !PT ;  /* 0xffff000004047812 */ /* 0x000fe200078ec0ff */
[-C--:B------:R-:W-:Y:S01]  /*8da0*/  FMUL.FTZ R24, R24, R25.reuse ;  /* 0x0000001918187220 */ /* 0x080fe20000410000 */
[----:B------:R-:W-:Y:S01]  /*8db0*/  FFMA.FTZ R26, R14, R25, -R15 ;  /* 0x000000190e1a7223 */ /* 0x000fe2000001080f */
[----:B------:R-:W-:Y:S01]  /*8dc0*/  FMUL.FTZ R9, R9, R40 ;  /* 0x0000002809097220 */ /* 0x000fe20000410000 */
[C---:B------:R-:W-:Y:S01]  /*8dd0*/  FMUL.FTZ R15, R8.reuse, R37 ;  /* 0x00000025080f7220 */ /* 0x040fe20000410000 */
[----:B------:R-:W-:Y:S01]  /*8de0*/  FMUL.FTZ R25, R8, R41 ;  /* 0x0000002908197220 */ /* 0x000fe20000410000 */
[----:B------:R-:W-:-:S02]  /*8df0*/  IMAD.U32 R21, R10, 0x10000, RZ ;  /* 0x000100000a157824 */ /* 0x000fc400078e00ff */
[----:B------:R-:W-:Y:S02]  /*8e00*/  IMAD.U32 R8, R28, 0x10000, RZ ;  /* 0x000100001c087824 */ /* 0x000fe400078e00ff */
[----:B------:R-:W-:Y:S01]  /*8e10*/  FFMA.FTZ R31, R14, R31, R24 ;  /* 0x0000001f0e1f7223 */ /* 0x000fe20000010018 */
[C---:B------:R-:W-:Y:S01]  /*8e20*/  FFMA.FTZ R20, R5.reuse, R40, -R20 ;  /* 0x0000002805147223 */ /* 0x040fe20000010814 */
[----:B------:R-:W-:Y:S01]  /*8e30*/  FFMA.FTZ R12, R5, R12, R9 ;  /* 0x0000000c050c7223 */ /* 0x000fe20000010009 */
[----:B------:R-:W-:Y:S01]  /*8e40*/  LOP3.LUT R10, R10, 0xffff0000, RZ, 0xc0, !PT ;  /* 0xffff00000a0a7812 */ /* 0x000fe200078ec0ff */
[C---:B------:R-:W-:Y:S01]  /*8e50*/  FFMA.FTZ R15, R4.reuse, R41, -R15 ;  /* 0x00000029040f7223 */ /* 0x040fe2000001080f */
[----:B------:R-:W-:Y:S02]  /*8e60*/  IMAD.U32 R0, R39, 0x10000, RZ ;  /* 0x0001000027007824 */ /* 0x000fe400078e00ff */
[----:B------:R-:W-:Y:S01]  /*8e70*/  FFMA.FTZ R14, R4, R37, R25 ;  /* 0x00000025040e7223 */ /* 0x000fe20000010019 */
[----:B------:R-:W-:Y:S01]  /*8e80*/  LOP3.LUT R5, R28, 0xffff0000, RZ, 0xc0, !PT ;  /* 0xffff00001c057812 */ /* 0x000fe200078ec0ff */
[----:B------:R-:W-:Y:S01]  /*8e90*/  IMAD.U32 R13, R6, 0x10000, RZ ;  /* 0x00010000060d7824 */ /* 0x000fe200078e00ff */
[----:B------:R-:W-:Y:S01]  /*8ea0*/  LOP3.LUT R11, R11, 0xffff0000, RZ, 0xc0, !PT ;  /* 0xffff00000b0b7812 */ /* 0x000fe200078ec0ff */
[----:B------:R-:W-:Y:S01]  /*8eb0*/  FMUL.FTZ R4, R21, R8 ;  /* 0x0000000815047220 */ /* 0x000fe20000410000 */
[----:B------:R-:W-:-:S02]  /*8ec0*/  LOP3.LUT R39, R39, 0xffff0000, RZ, 0xc0, !PT ;  /* 0xffff000027277812 */ /* 0x000fc400078ec0ff */
[----:B------:R-:W-:Y:S02]  /*8ed0*/  LOP3.LUT R30, R30, 0xffff0000, RZ, 0xc0, !PT ;  /* 0xffff00001e1e7812 */ /* 0x000fe400078ec0ff */
[----:B------:R-:W-:Y:S01]  /*8ee0*/  LOP3.LUT R38, R38, 0xffff0000, RZ, 0xc0, !PT ;  /* 0xffff000026267812 */ /* 0x000fe200078ec0ff */
[-C--:B------:R-:W-:Y:S01]  /*8ef0*/  FMUL.FTZ R24, R21, R0.reuse ;  /* 0x0000000015187220 */ /* 0x080fe20000410000 */
[----:B------:R-:W-:Y:S01]  /*8f00*/  LOP3.LUT R6, R6, 0xffff0000, RZ, 0xc0, !PT ;  /* 0xffff000006067812 */ /* 0x000fe200078ec0ff */
[----:B------:R-:W-:Y:S01]  /*8f10*/  FFMA.FTZ R0, R13, R0, -R4 ;  /* 0x000000000d007223 */ /* 0x000fe20000010804 */
[----:B------:R-:W-:Y:S01]  /*8f20*/  LOP3.LUT R7, R7, 0xffff0000, RZ, 0xc0, !PT ;  /* 0xffff000007077812 */ /* 0x000fe200078ec0ff */
[C---:B------:R-:W-:Y:S01]  /*8f30*/  FMUL.FTZ R9, R10.reuse, R5 ;  /* 0x000000050a097220 */ /* 0x040fe20000410000 */
[-C--:B------:R-:W-:Y:S01]  /*8f40*/  FMUL.FTZ R10, R10, R39.reuse ;  /* 0x000000270a0a7220 */ /* 0x080fe20000410000 */
[C---:B------:R-:W-:Y:S01]  /*8f50*/  FMUL.FTZ R4, R11.reuse, R30 ;  /* 0x0000001e0b047220 */ /* 0x040fe20000410000 */
[----:B------:R-:W-:Y:S01]  /*8f60*/  FMUL.FTZ R21, R11, R38 ;  /* 0x000000260b157220 */ /* 0x000fe20000410000 */
[----:B------:R-:W-:Y:S01]  /*8f70*/  FFMA.FTZ R24, R13, R8, R24 ;  /* 0x000000080d187223 */ /* 0x000fe20000010018 */
[C---:B------:R-:W-:Y:S01]  /*8f80*/  FFMA.FTZ R39, R6.reuse, R39, -R9 ;  /* 0x0000002706277223 */ /* 0x040fe20000010809 */
[----:B------:R-:W-:Y:S01]  /*8f90*/  FFMA.FTZ R11, R6, R5, R10 ;  /* 0x00000005060b7223 */ /* 0x000fe2000001000a */
[C---:B------:R-:W-:Y:S01]  /*8fa0*/  FFMA.FTZ R13, R7.reuse, R38, -R4 ;  /* 0x00000026070d7223 */ /* 0x040fe20000010804 */
        /* <DEDUP_REMOVED lines=11> */
.L_x_1989:
[----:B------:R-:W-:Y:S05]  /*9060*/  BSYNC B0 ;  /* 0x0000000000007941 */ /* 0x000fea0003800000 */
.L_x_1969:
        /* <DEDUP_REMOVED lines=8> */
.L_x_1966:
[----:B------:R-:W-:-:S13]  /*90f0*/  ISETP.NE.AND P0, PT, R157, 0x3, PT ;  /* 0x000000039d00780c */ /* 0x000fda0003f05270 */
[----:B------:R-:W-:Y:S05]  /*9100*/  @!P0 BRA `(.L_x_2004) ;  /* 0x0000000000048947 */ /* 0x000fea0003800000 */
[----:B------:R-:W-:Y:S01]  /*9110*/  BPT.TRAP 0x1 ;  /* 0x000000040000795c */ /* 0x000fe20000300000 */
.L_x_2004:
[----:B-1234-:R-:W-:Y:S01]  /*9120*/  IMAD R4, R18, 0x8, R2 ;  /* 0x0000000812047824 */ /* 0x01efe200078e0202 */
[----:B------:R-:W-:-:S04]  /*9130*/  SHF.L.U32 R3, R23, 0x1f, RZ ;  /* 0x0000001f17037819 */ /* 0x000fc800000006ff */
[----:B------:R1:W2:Y:S01]  /*9140*/  SYNCS.PHASECHK.TRANS64.TRYWAIT P1, [R4+URZ+0x16830], R3 ;  /* 0x01683003040075a7 */ /* 0x0002a2000802017f */
[----:B------:R-:W-:Y:S05]  /*9150*/  @!P0 BRA `(.L_x_2005) ;  /* 0x0000000000048947 */ /* 0x000fea0003800000 */
[----:B------:R-:W-:Y:S01]  /*9160*/  BPT.TRAP 0x1 ;  /* 0x000000040000795c */ /* 0x000fe20000300000 */
.L_x_2005:
[----:B------:R-:W-:Y:S01]  /*9170*/  VIADD R0, R2, 0xe400 ;  /* 0x0000e40002007836 */ /* 0x000fe20000000000 */
[----:B------:R-:W-:Y:S01]  /*9180*/  LOP3.LUT R6, R36, 0x10000, RZ, 0xfc, !PT ;  /* 0x0001000024067812 */ /* 0x000fe200078efcff */
[----:B0-----:R-:W-:-:S03]  /*9190*/  IMAD.MOV.U32 R7, RZ, RZ, 0x40000040 ;  /* 0x40000040ff077424 */ /* 0x001fc600078e00ff */
[----:B------:R-:W-:-:S04]  /*91a0*/  SHF.R.U32.HI R0, RZ, 0x4, R0 ;  /* 0x00000004ff007819 */ /* 0x000fc80000011600 */
[----:B------:R-:W-:-:S04]  /*91b0*/  LOP3.LUT R0, R0, 0x3fff, RZ, 0xc0, !PT ;  /* 0x00003fff00007812 */ /* 0x000fc800078ec0ff */
[----:B------:R-:W-:-:S05]  /*91c0*/  LOP3.LUT R0, R0, 0x10000, RZ, 0xfc, !PT ;  /* 0x0001000000007812 */ /* 0x000fca00078efcff */
[----:B------:R0:W-:Y:S01]  /*91d0*/  STL [R1+0xc], R0 ;  /* 0x00000c0001007387 */ /* 0x0001e20000100800 */
[----:B--2---:R-:W-:Y:S05]  /*91e0*/  @P1 BRA `(.L_x_2006) ;  /* 0x0000000000081947 */ /* 0x004fea0003800000 */
[----:B------:R-:W2:Y:S02]  /*91f0*/  SYNCS.PHASECHK.TRANS64.TRYWAIT P1, [R4+URZ+0x16830], R3 ;  /* 0x01683003040075a7 */ /* 0x000ea4000802017f */
[----:B--2---:R-:W-:Y:S05]  /*9200*/  @!P1 BRA `(.L_x_2007) ;  /* 0x000000e400c09947 */ /* 0x004fea0003800000 */
.L_x_2006:
[----:B0-----:R-:W3:Y:S01]  /*9210*/  LDL R0, [R1+0xc] ;  /* 0x00000c0001007983 */ /* 0x001ee20000100800 */
[----:B------:R-:W-:Y:S01]  /*9220*/  IMAD.MOV.U32 R9, RZ, RZ, 0x40000040 ;  /* 0x40000040ff097424 */ /* 0x000fe200078e00ff */
[----:B------:R-:W-:Y:S05]  /*9230*/  WARPSYNC.ALL ;  /* 0x0000000000007948 */ /* 0x000fea0003800000 */
[C---:B------:R-:W-:Y:S01]  /*9240*/  R2UR UR4, R6.reuse ;  /* 0x00000000060472ca */ /* 0x040fe200000e0000 */
[----:B------:R-:W4:Y:S01]  /*9250*/  LDL R90, [R1+0x18] ;  /* 0x00001800015a7983 */ /* 0x000f220000100800 */
[----:B------:R-:W-:Y:S02]  /*9260*/  R2UR UR5, R7 ;  /* 0x00000000070572ca */ /* 0x000fe400000e0000 */
[----:B------:R-:W-:Y:S01]  /*9270*/  R2UR UR7, R9 ;  /* 0x00000000090772ca */ /* 0x000fe200000e0000 */
[----:B-----5:R-:W-:Y:S01]  /*9280*/  WARPGROUP.ARRIVE ;  /* 0x00000000000079c5 */ /* 0x020fe20000000000 */
[----:B------:R-:W-:Y:S01]  /*9290*/  VIADD R20, R6, 0x2 ;  /* 0x0000000206147836 */ /* 0x000fe20000000000 */
[----:B------:R-:W4:Y:S01]  /*92a0*/  LDL R92, [R1+0x10] ;  /* 0x00001000015c7983 */ /* 0x000f220000100800 */
[----:B------:R-:W-:-:S02]  /*92b0*/  IMAD.MOV.U32 R21, RZ, RZ, 0x40000040 ;  /* 0x40000040ff157424 */ /* 0x000fc400078e00ff */
[----:B------:R-:W-:Y:S01]  /*92c0*/  IMAD.MOV.U32 R11, RZ, RZ, 0x40000040 ;  /* 0x40000040ff0b7424 */ /* 0x000fe200078e00ff */
[----:B------:R-:W4:Y:S04]  /*92d0*/  LDL R14, [R1+0x28] ;  /* 0x00002800010e7983 */ /* 0x000f280000100800 */
[----:B------:R-:W4:Y:S01]  /*92e0*/  LDL R5, [R1+0x24] ;  /* 0x0000240001057983 */ /* 0x000f220000100800 */
[----:B------:R-:W-:Y:S02]  /*92f0*/  VIADD R12, R6, 0x4 ;  /* 0x00000004060c7836 */ /* 0x000fe40000000000 */
[----:B------:R-:W-:Y:S02]  /*9300*/  IMAD.MOV.U32 R13, RZ, RZ, 0x40000040 ;  /* 0x40000040ff0d7424 */ /* 0x000fe400078e00ff */
[----:B---3--:R-:W-:-:S05]  /*9310*/  IMAD R8, R18, 0x400, R0 ;  /* 0x0000040012087824 */ /* 0x008fca00078e0200 */
[----:B------:R-:W-:-:S13]  /*9320*/  R2UR UR6, R8 ;  /* 0x00000000080672ca */ /* 0x000fda00000e0000 */
[----:B------:R-:W-:Y:S01]  /*9330*/  HGMMA.64x128x16.F32.BF16 R24, gdesc[UR4], RZ, !UPT, gsb0 ;  /* 0x01e00000041879f0 */ /* 0x000fe2000c0018ff */
[----:B------:R-:W-:Y:S01]  /*9340*/  VIADD R10, R8, 0x2 ;  /* 0x00000002080a7836 */ /* 0x000fe20000000000 */
[----:B------:R-:W-:Y:S02]  /*9350*/  R2UR UR4, R20 ;  /* 0x00000000140472ca */ /* 0x000fe400000e0000 */
[----:B------:R-:W-:Y:S02]  /*9360*/  R2UR UR5, R21 ;  /* 0x00000000150572ca */ /* 0x000fe400000e0000 */
[----:B------:R-:W-:Y:S02]  /*9370*/  R2UR UR6, R10 ;  /* 0x000000000a0672ca */ /* 0x000fe400000e0000 */
[----:B------:R-:W-:Y:S01]  /*9380*/  R2UR UR7, R11 ;  /* 0x000000000b0772ca */ /* 0x000fe200000e0000 */
[----:B------:R-:W-:Y:S02]  /*9390*/  VIADD R10, R8, 0x4 ;  /* 0x00000004080a7836 */ /* 0x000fe40000000000 */
[----:B------:R-:W-:Y:S01]  /*93a0*/  IMAD.MOV.U32 R11, RZ, RZ, 0x40000040 ;  /* 0x40000040ff0b7424 */ /* 0x000fe200078e00ff */
[----:B------:R-:W-:-:S02]  /*93b0*/  WARPGROUP.DEPBAR.LE gsb0, 0x0 ;  /* 0x00008000000079c5 */ /* 0x000fc40000010000 */
[----:B------:R-:W-:-:S07]  /*93c0*/  WARPGROUP.ARRIVE ;  /* 0x00000000000079c5 */ /* 0x000fce0000000000 */
        /* <DEDUP_REMOVED lines=16> */
[----:B-12---:R-:W-:-:S04]  /*94d0*/  IMAD.MOV.U32 R3, RZ, RZ, -0x80 ;  /* 0xffffff80ff037424 */ /* 0x006fc800078e00ff */
[----:B------:R-:W-:-:S04]  /*94e0*/  IMAD R0, R152, R3, 0x80 ;  /* 0x0000008098007424 */ /* 0x000fc800078e0203 */
[----:B----4-:R-:W-:-:S05]  /*94f0*/  IMAD.IADD R0, R90, 0x1, R0 ;  /* 0x000000015a007824 */ /* 0x010fca00078e0200 */
[----:B------:R-:W-:Y:S01]  /*9500*/  IADD3 R91, -R92, 0x1, R0 ;  /* 0x000000015c5b7810 */ /* 0x000fe20007ffe100 */
[----:B------:R-:W-:Y:S01]  /*9510*/  IMAD R8, R153, 0xc0, R14 ;  /* 0x000000c099087824 */ /* 0x000fe200078e020e */
[----:B------:R0:W-:Y:S03]  /*9520*/  STL.64 [R1], R20 ;  /* 0x0000001401007387 */ /* 0x0001e60000100a00 */
[----:B------:R-:W-:-:S05]  /*9530*/  IMAD R91, R5, -0x2, R91 ;  /* 0xfffffffe055b7824 */ /* 0x000fca00078e025b */
[----:B------:R-:W-:Y:S01]  /*9540*/  IADD3 R3, R91, 0x8, R8 ;  /* 0x000000085b037810 */ /* 0x000fe20007ffe008 */
[----:B------:R-:W-:Y:S02]  /*9550*/  WARPGROUP.DEPBAR.LE gsb0, 0x0 ;  /* 0x00008000000079c5 */ /* 0x000fe40000010000 */
[----:B------:R-:W-:-:S06]  /*9560*/  WARPGROUP.ARRIVE ;  /* 0x00000000000079c5 */ /* 0x000fcc0000000000 */
[----:B------:R-:W-:Y:S01]  /*9570*/  HGMMA.64x128x16.F32.BF16 R24, gdesc[UR4], R24, gsb0 ;  /* 0x01e00000041879f0 */ /* 0x000fe20008001818 */
[----:B0-----:R-:W-:Y:S01]  /*9580*/  IMAD R20, R5, -0x2, R0 ;  /* 0xfffffffe05147824 */ /* 0x001fe200078e0200 */
[----:B------:R-:W-:-:S04]  /*9590*/  ULDC UR4, c[0x0][0x988] ;  /* 0x0002620000047ab9 */ /* 0x000fc80000000800 */
[----:B------:R-:W-:-:S04]  /*95a0*/  VIMNMX R0, R20, R3, PT ;  /* 0x0000000314007248 */ /* 0x000fc80003fe0100 */
[C---:B------:R-:W-:Y:S02]  /*95b0*/  ISETP.GT.AND P1, PT, R0.reuse, RZ, PT ;  /* 0x000000ff0000720c */ /* 0x040fe40003f24270 */
[C---:B------:R-:W-:Y:S02]  /*95c0*/  ISETP.GT.AND P2, PT, R0.reuse, 0x1, PT ;  /* 0x000000010000780c */ /* 0x040fe40003f44270 */
[----:B------:R-:W-:Y:S01]  /*95d0*/  ISETP.GT.AND P3, PT, R0, 0x8, PT ;  /* 0x000000080000780c */ /* 0x000fe20003f64270 */
[----:B------:R-:W-:Y:S02]  /*95e0*/  WARPGROUP.DEPBAR.LE gsb0, 0x0 ;  /* 0x00008000000079c5 */ /* 0x000fe40000010000 */
[----:B------:R-:W-:Y:S02]  /*95f0*/  FSEL R113, R26, -INF , P1 ;  /* 0xff8000001a717808 */ /* 0x000fe40000800000 */
[----:B------:R-:W-:Y:S02]  /*9600*/  FSEL R111, R27, -INF , P2 ;  /* 0xff8000001b6f7808 */ /* 0x000fe40001000000 */
[----:B------:R-:W-:-:S02]  /*9610*/  ISETP.GT.AND P1, PT, R0, 0x9, PT ;  /* 0x000000090000780c */ /* 0x000fc40003f24270 */
[----:B------:R-:W-:Y:S02]  /*9620*/  FSEL R93, R30, -INF , P3 ;  /* 0xff8000001e5d7808 */ /* 0x000fe40001800000 */
[----:B------:R-:W-:Y:S02]  /*9630*/  FMNMX.FTZ R14, R113, R111, !PT ;  /* 0x0000006f710e7209 */ /* 0x000fe40007810000 */
[C---:B------:R-:W-:Y:S02]  /*9640*/  ISETP.GT.AND P2, PT, R0.reuse, 0x10, PT ;  /* 0x000000100000780c */ /* 0x040fe40003f44270 */
[----:B------:R-:W-:Y:S02]  /*9650*/  FSEL R95, R31, -INF , P1 ;  /* 0xff8000001f5f7808 */ /* 0x000fe40000800000 */
[----:B------:R-:W-:Y:S02]  /*9660*/  FMNMX.FTZ R14, R93, R14, !PT ;  /* 0x0000000e5d0e7209 */ /* 0x000fe40007810000 */
        /* <DEDUP_REMOVED lines=81> */
[----:B------:R-:W-:Y:S02]  /*9b80*/  FSEL R87, R87, -INF , P1 ;  /* 0xff80000057577808 */ /* 0x000fe40000800000 */
[----:B------:R-:W-:-:S04]  /*9b90*/  FMNMX.FTZ R14, R83, R14, !PT ;  /* 0x0000000e530e7209 */ /* 0x000fc80007810000 */
[----:B------:R-:W-:-:S05]  /*9ba0*/  FMNMX.FTZ R26, R87, R14, !PT ;  /* 0x0000000e571a7209 */ /* 0x000fca0007810000 */
[----:B------:R-:W0:Y:S02]  /*9bb0*/  SHFL.BFLY PT, R9, R26, 0x2, 0x1f ;  /* 0x0c401f001a097f89 */ /* 0x000e2400000e0000 */
[----:B0-----:R-:W-:-:S05]  /*9bc0*/  FMNMX.FTZ R30, R26, R9, !PT ;  /* 0x000000091a1e7209 */ /* 0x001fca0007810000 */
[----:B------:R-:W0:Y:S01]  /*9bd0*/  SHFL.BFLY PT, R9, R30, 0x1, 0x1f ;  /* 0x0c201f001e097f89 */ /* 0x000e2200000e0000 */
[----:B------:R-:W-:Y:S01]  /*9be0*/  IMAD.U32 R0, RZ, RZ, UR4 ;  /* 0x00000004ff007e24 */ /* 0x000fe2000f8e00ff */
[----:B------:R-:W-:-:S04]  /*9bf0*/  VIADDMNMX R34, R8, R91, R20, PT ;  /* 0x0000005b08227246 */ /* 0x000fc80003800114 */
[C---:B------:R-:W-:Y:S02]  /*9c00*/  ISETP.GT.AND P2, PT, R34.reuse, 0x1, PT ;  /* 0x000000012200780c */ /* 0x040fe40003f44270 */
[----:B------:R-:W-:Y:S02]  /*9c10*/  ISETP.GT.AND P3, PT, R34, 0x8, PT ;  /* 0x000000082200780c */ /* 0x000fe40003f64270 */
[----:B0-----:R-:W-:-:S04]  /*9c20*/  FMNMX.FTZ R9, R30, R9, !PT ;  /* 0x000000091e097209 */ /* 0x001fc80007810000 */
[C---:B------:R-:W-:Y:S01]  /*9c30*/  FSETP.NEU.FTZ.AND P1, PT, R9.reuse, -INF , PT ;  /* 0xff8000000900780b */ /* 0x040fe20003f3d000 */
[----:B------:R-:W-:-:S05]  /*9c40*/  FMUL.FTZ R14, R9, R0 ;  /* 0x00000000090e7220 */ /* 0x000fca0000410000 */
[----:B------:R-:W-:Y:S02]  /*9c50*/  FSEL R14, R14, RZ, P1 ;  /* 0x000000ff0e0e7208 */ /* 0x000fe40000800000 */
[----:B------:R-:W-:Y:S02]  /*9c60*/  ISETP.GT.AND P1, PT, R34, RZ, PT ;  /* 0x000000ff2200720c */ /* 0x000fe40003f24270 */
[----:B------:R-:W-:Y:S02]  /*9c70*/  FSEL R25, R25, -INF , P2 ;  /* 0xff80000019197808 */ /* 0x000fe40001000000 */
[----:B------:R-:W-:Y:S01]  /*9c80*/  FSEL R91, R24, -INF , P1 ;  /* 0xff800000185b7808 */ /* 0x000fe20000800000 */
[----:B------:R-:W-:Y:S01]  /*9c90*/  FFMA.FTZ R151, R93, R0, -R14 ;  /* 0x000000005d977223 */ /* 0x000fe2000001080e */
[----:B------:R-:W-:Y:S02]  /*9ca0*/  ISETP.GT.AND P1, PT, R34, 0x9, PT ;  /* 0x000000092200780c */ /* 0x000fe40003f24270 */
[----:B------:R-:W-:-:S02]  /*9cb0*/  FSEL R93, R28, -INF , P3 ;  /* 0xff8000001c5d7808 */ /* 0x000fc40001800000 */
[----:B------:R-:W-:Y:S02]  /*9cc0*/  FMNMX.FTZ R24, R91, R25, !PT ;  /* 0x000000195b187209 */ /* 0x000fe40007810000 */
[C---:B------:R-:W-:Y:S02]  /*9cd0*/  ISETP.GT.AND P2, PT, R34.reuse, 0x10, PT ;  /* 0x000000102200780c */ /* 0x040fe40003f44270 */
[----:B------:R-:W-:Y:S02]  /*9ce0*/  FSEL R29, R29, -INF , P1 ;  /* 0xff8000001d1d7808 */ /* 0x000fe40000800000 */
[----:B------:R-:W-:Y:S01]  /*9cf0*/  FMNMX.FTZ R24, R93, R24, !PT ;  /* 0x000000185d187209 */ /* 0x000fe20007810000 */
        /* <DEDUP_REMOVED lines=21> */
[----:B------:R0:W-:Y:S01]  /*9e50*/  MUFU.EX2 R24, R28 ;  /* 0x0000001c00187308 */ /* 0x0001e20000000800 */
[----:B------:R-:W-:Y:S01]  /*9e60*/  FFMA.FTZ R147, R101, R0, -R14 ;  /* 0x0000000065937223 */ /* 0x000fe2000001080e */
[----:B------:R-:W-:Y:S02]  /*9e70*/  ISETP.GT.AND P1, PT, R34, 0x29, PT ;  /* 0x000000292200780c */ /* 0x000fe40003f24270 */
[----:B------:R-:W-:-:S02]  /*9e80*/  FSEL R101, R44, -INF , P2 ;  /* 0xff8000002c657808 */ /* 0x000fc40001000000 */
[----:B0-----:R-:W-:Y:S02]  /*9e90*/  FMNMX.FTZ R28, R41, R26, !PT ;  /* 0x0000001a291c7209 */ /* 0x001fe40007810000 */
        /* <DEDUP_REMOVED lines=36> */
[----:B------:R-:W-:Y:S01]  /*a0e0*/  FMNMX.FTZ R32, R61, R32, !PT ;  /* 0x000000203d207209 */ /* 0x000fe20007810000 */
[----:B------:R-:W-:Y:S01]  /*a0f0*/  FFMA.FTZ R111, R111, R0, -R14 ;  /* 0x000000006f6f7223 */ /* 0x000fe2000001080e */
[C---:B------:R-:W-:Y:S02]  /*a100*/  ISETP.GT.AND P2, PT, R34.reuse, 0x58, PT ;  /* 0x000000582200780c */ /* 0x040fe40003f44270 */
[----:B------:R-:W-:Y:S02]  /*a110*/  FSEL R65, R65, -INF , P1 ;  /* 0xff80000041417808 */ /* 0x000fe40000800000 */
[----:B------:R-:W-:Y:S01]  /*a120*/  FMNMX.FTZ R32, R47, R32, !PT ;  /* 0x000000202f207209 */ /* 0x000fe20007810000 */
[----:B------:R0:W-:Y:S01]  /*a130*/  MUFU.EX2 R8, R111 ;  /* 0x0000006f00087308 */ /* 0x0001e20000000800 */
[----:B------:R-:W-:-:S07]  /*a140*/  ISETP.GT.AND P1, PT, R34, 0x59, PT ;  /* 0x000000592200780c */ /* 0x000fce0003f24270 */
[----:B------:R1:W-:Y:S01]  /*a150*/  MUFU.EX2 R30, R36 ;  /* 0x00000024001e7308 */ /* 0x0003e20000000800 */
[----:B0-----:R-:W-:Y:S02]  /*a160*/  FSEL R111, R68, -INF , P2 ;  /* 0xff800000446f7808 */ /* 0x001fe40001000000 */
[----:B------:R-:W-:Y:S02]  /*a170*/  ISETP.GT.AND P2, PT, R34, 0x60, PT ;  /* 0x000000602200780c */ /* 0x000fe40003f44270 */
[----:B------:R-:W-:Y:S02]  /*a180*/  FSEL R69, R69, -INF , P1 ;  /* 0xff80000045457808 */ /* 0x000fe40000800000 */
[----:B-1----:R-:W-:Y:S01]  /*a190*/  FMNMX.FTZ R36, R65, R32, !PT ;  /* 0x0000002041247209 */ /* 0x002fe20007810000 */
[----:B------:R-:W-:-:S03]  /*a1a0*/  FFMA.FTZ R137, R3, R0, -R14 ;  /* 0x0000000003897223 */ /* 0x000fc6000001080e */
[----:B------:R-:W-:Y:S01]  /*a1b0*/  FMNMX.FTZ R36, R111, R36, !PT ;  /* 0x000000246f247209 */ /* 0x000fe20007810000 */
[----:B------:R-:W-:Y:S01]  /*a1c0*/  FFMA.FTZ R3, R51, R0, -R14 ;  /* 0x0000000033037223 */ /* 0x000fe2000001080e */
[----:B------:R-:W-:Y:S02]  /*a1d0*/  ISETP.GT.AND P1, PT, R34, 0x61, PT ;  /* 0x000000612200780c */ /* 0x000fe40003f24270 */
[----:B------:R-:W-:Y:S02]  /*a1e0*/  FSEL R51, R72, -INF , P2 ;  /* 0xff80000048337808 */ /* 0x000fe40001000000 */
[----:B------:R-:W-:Y:S02]  /*a1f0*/  FMNMX.FTZ R36, R69, R36, !PT ;  /* 0x0000002445247209 */ /* 0x000fe40007810000 */
[----:B------:R-:W-:Y:S02]  /*a200*/  ISETP.GT.AND P2, PT, R34, 0x68, PT ;  /* 0x000000682200780c */ /* 0x000fe40003f44270 */
[----:B------:R-:W-:-:S02]  /*a210*/  FSEL R73, R73, -INF , P1 ;  /* 0xff80000049497808 */ /* 0x000fc40000800000 */
        /* <DEDUP_REMOVED lines=8> */
[----:B------:R0:W-:Y:S01]  /*a2a0*/  MUFU.EX2 R32, R3 ;  /* 0x0000000300207308 */ /* 0x0001e20000000800 */
[----:B------:R-:W-:Y:S02]  /*a2b0*/  ISETP.GT.AND P1, PT, R34, 0x71, PT ;  /* 0x000000712200780c */ /* 0x000fe40003f24270 */
[----:B------:R-:W-:Y:S01]  /*a2c0*/  FMNMX.FTZ R38, R77, R38, !PT ;  /* 0x000000264d267209 */ /* 0x000fe20007810000 */
[----:B0-----:R-:W-:Y:S01]  /*a2d0*/  FFMA.FTZ R3, R55, R0, -R14 ;  /* 0x0000000037037223 */ /* 0x001fe2000001080e */
[----:B------:R-:W-:Y:S02]  /*a2e0*/  FSEL R55, R80, -INF , P2 ;  /* 0xff80000050377808 */ /* 0x000fe40001000000 */
[----:B------:R-:W-:Y:S02]  /*a2f0*/  ISETP.GT.AND P2, PT, R34, 0x78, PT ;  /* 0x000000782200780c */ /* 0x000fe40003f44270 */
[----:B------:R-:W-:-:S02]  /*a300*/  FSEL R81, R81, -INF , P1 ;  /* 0xff80000051517808 */ /* 0x000fc40000800000 */
[----:B------:R-:W-:Y:S01]  /*a310*/  FMNMX.FTZ R38, R55, R38, !PT ;  /* 0x0000002637267209 */ /* 0x000fe20007810000 */
[----:B------:R-:W-:Y:S01]  /*a320*/  FFMA.FTZ R133, R15, R0, -R14 ;  /* 0x000000000f857223 */ /* 0x000fe2000001080e */
[----:B------:R-:W-:Y:S02]  /*a330*/  ISETP.GT.AND P1, PT, R34, 0x79, PT ;  /* 0x000000792200780c */ /* 0x000fe40003f24270 */
[----:B------:R-:W-:Y:S02]  /*a340*/  FSEL R15, R84, -INF , P2 ;  /* 0xff800000540f7808 */ /* 0x000fe40001000000 */
[----:B------:R-:W-:Y:S02]  /*a350*/  FMNMX.FTZ R38, R81, R38, !PT ;  /* 0x0000002651267209 */ /* 0x000fe40007810000 */
[----:B------:R-:W-:Y:S02]  /*a360*/  FSEL R85, R85, -INF , P1 ;  /* 0xff80000055557808 */ /* 0x000fe40000800000 */
[----:B------:R-:W-:Y:S01]  /*a370*/  FMNMX.FTZ R38, R15, R38, !PT ;  /* 0x000000260f267209 */ /* 0x000fe20007810000 */
[----:B------:R0:W-:Y:S03]  /*a380*/  MUFU.EX2 R36, R3 ;  /* 0x0000000300247308 */ /* 0x0001e60000000800 */
[----:B0-----:R-:W-:-:S05]  /*a390*/  FMNMX.FTZ R3, R85, R38, !PT ;  /* 0x0000002655037209 */ /* 0x001fca0007810000 */
[----:B------:R-:W0:Y:S01]  /*a3a0*/  SHFL.BFLY PT, R44, R3, 0x2, 0x1f ;  /* 0x0c401f00032c7f89 */ /* 0x000e2200000e0000 */
[-CC-:B------:R-:W-:Y:S01]  /*a3b0*/  FFMA.FTZ R135, R21, R0.reuse, -R14.reuse ;  /* 0x0000000015877223 */ /* 0x180fe2000001080e */
[----:B------:R-:W-:Y:S01]  /*a3c0*/  FFMA.FTZ R149, R113, R0, -R14 ;  /* 0x0000000071957223 */ /* 0x000fe2000001080e */
[----:B0-----:R-:W-:-:S05]  /*a3d0*/  FMNMX.FTZ R21, R3, R44, !PT ;  /* 0x0000002c03157209 */ /* 0x001fca0007810000 */
[----:B------:R-:W0:Y:S01]  /*a3e0*/  SHFL.BFLY PT, R48, R21, 0x1, 0x1f ;  /* 0x0c201f0015307f89 */ /* 0x000e2200000e0000 */
[----:B------:R-:W1:Y:S08]  /*a3f0*/  MUFU.EX2 R149, R149 ;  /* 0x0000009500957308 */ /* 0x000e700000000800 */
[----:B------:R-:W2:Y:S08]  /*a400*/  MUFU.EX2 R151, R151 ;  /* 0x0000009700977308 */ /* 0x000eb00000000800 */
[----:B------:R-:W3:Y:S01]  /*a410*/  MUFU.EX2 R20, R20 ;  /* 0x0000001400147308 */ /* 0x000ee20000000800 */
[----:B0-----:R-:W-:-:S04]  /*a420*/  FMNMX.FTZ R3, R21, R48, !PT ;  /* 0x0000003015037209 */ /* 0x001fc80007810000 */
[C---:B------:R-:W-:Y:S01]  /*a430*/  FSETP.NEU.FTZ.AND P1, PT, R3.reuse, -INF , PT ;  /* 0xff8000000300780b */ /* 0x040fe20003f3d000 */
[-C--:B------:R-:W-:Y:S02]  /*a440*/  FMUL.FTZ R52, R3, R0.reuse ;  /* 0x0000000003347220 */ /* 0x080fe40000410000 */
[----:B------:R-:W0:Y:S03]  /*a450*/  MUFU.EX2 R145, R145 ;  /* 0x0000009100917308 */ /* 0x000e260000000800 */
[----:B------:R-:W-:Y:S01]  /*a460*/  FSEL R52, R52, RZ, P1 ;  /* 0x000000ff34347208 */ /* 0x000fe20000800000 */
        /* <DEDUP_REMOVED lines=13> */
[-C--:B------:R-:W-:Y:S01]  /*a540*/  FFMA.FTZ R50, R87, R0.reuse, -R14 ;  /* 0x0000000057327223 */ /* 0x080fe2000001080e */
[-CC-:B------:R-:W-:Y:S01]  /*a550*/  FFMA.FTZ R148, R91, R0.reuse, -R52.reuse ;  /* 0x000000005b947223 */ /* 0x180fe20000010834 */
[-C--:B------:R-:W-:Y:S01]  /*a560*/  FFMA.FTZ R21, R25, R0.reuse, -R52 ;  /* 0x0000000019157223 */ /* 0x080fe20000010834 */
[----:B------:R-:W4:Y:S01]  /*a570*/  S2R R88, SR_TID.X ;  /* 0x0000000000587919 */ /* 0x000f220000002100 */
[----:B-1----:R-:W-:Y:S01]  /*a580*/  FADD.FTZ R14, R149, R8 ;  /* 0x00000008950e7221 */ /* 0x002fe20000010000 */
[----:B------:R-:W1:Y:S01]  /*a590*/  MUFU.EX2 R147, R147 ;  /* 0x0000009300937308 */ /* 0x000e620000000800 */
[----:B------:R-:W-:-:S02]  /*a5a0*/  FFMA.FTZ R150, R93, R0, -R52 ;  /* 0x000000005d967223 */ /* 0x000fc40000010834 */
[----:B--2---:R-:W-:Y:S01]  /*a5b0*/  FADD.FTZ R39, R151, R14 ;  /* 0x0000000e97277221 */ /* 0x004fe20000010000 */
[----:B------:R-:W-:-:S04]  /*a5c0*/  FFMA.FTZ R25, R29, R0, -R52 ;  /* 0x000000001d197223 */ /* 0x000fc80000010834 */
[----:B------:R-:W-:Y:S01]  /*a5d0*/  MUFU.EX2 R148, R148 ;  /* 0x0000009400947308 */ /* 0x000fe20000000800 */
[----:B---3--:R-:W-:Y:S01]  /*a5e0*/  FADD.FTZ R14, R20, R39 ;  /* 0x00000027140e7221 */ /* 0x008fe20000010000 */
[----:B------:R-:W-:-:S06]  /*a5f0*/  FFMA.FTZ R144, R95, R0, -R52 ;  /* 0x000000005f907223 */ /* 0x000fcc0000010834 */
[----:B------:R-:W2:Y:S01]  /*a600*/  MUFU.EX2 R21, R21 ;  /* 0x0000001500157308 */ /* 0x000ea20000000800 */
[----:B------:R-:W-:Y:S01]  /*a610*/  FFMA.FTZ R31, R41, R0, -R52 ;  /* 0x00000000291f7223 */ /* 0x000fe20000010834 */
[----:B0-----:R-:W-:-:S06]  /*a620*/  FADD.FTZ R41, R145, R14 ;  /* 0x0000000e91297221 */ /* 0x001fcc0000010000 */
[----:B------:R-:W0:Y:S01]  /*a630*/  MUFU.EX2 R150, R150 ;  /* 0x0000009600967308 */ /* 0x000e220000000800 */
[----:B------:R-:W-:Y:S01]  /*a640*/  FFMA.FTZ R27, R33, R0, -R52 ;  /* 0x00000000211b7223 */ /* 0x000fe20000010834 */
[----:B------:R-:W-:-:S06]  /*a650*/  FADD.FTZ R14, R24, R41 ;  /* 0x00000029180e7221 */ /* 0x000fcc0000010000 */
[----:B------:R-:W3:Y:S01]  /*a660*/  MUFU.EX2 R141, R141 ;  /* 0x0000008d008d7308 */ /* 0x000ee20000000800 */
[----:B------:R-:W-:-:S07]  /*a670*/  FFMA.FTZ R146, R97, R0, -R52 ;  /* 0x0000000061927223 */ /* 0x000fce0000010834 */
[----:B------:R-:W4:Y:S01]  /*a680*/  MUFU.EX2 R25, R25 ;  /* 0x0000001900197308 */ /* 0x000f220000000800 */
[----:B-1----:R-:W-:Y:S01]  /*a690*/  FADD.FTZ R41, R147, R14 ;  /* 0x0000000e93297221 */ /* 0x002fe20000010000 */
[----:B--2---:R-:W-:-:S06]  /*a6a0*/  FADD.FTZ R43, R148, R21 ;  /* 0x00000015942b7221 */ /* 0x004fcc0000010000 */
[----:B------:R-:W1:Y:S01]  /*a6b0*/  MUFU.EX2 R144, R144 ;  /* 0x0000009000907308 */ /* 0x000e620000000800 */
[----:B------:R-:W-:Y:S01]  /*a6c0*/  FFMA.FTZ R29, R37, R0, -R52 ;  /* 0x00000000251d7223 */ /* 0x000fe20000010834 */
[----:B------:R-:W-:-:S06]  /*a6d0*/  FADD.FTZ R54, R26, R41 ;  /* 0x000000291a367221 */ /* 0x000fcc0000010000 */
[----:B------:R-:W2:Y:S01]  /*a6e0*/  MUFU.EX2 R143, R143 ;  /* 0x0000008f008f7308 */ /* 0x000ea20000000800 */
[----:B0-----:R-:W-:Y:S01]  /*a6f0*/  FADD.FTZ R14, R150, R43 ;  /* 0x0000002b960e7221 */ /* 0x001fe20000010000 */
[----:B------:R-:W-:-:S06]  /*a700*/  FFMA.FTZ R140, R99, R0, -R52 ;  /* 0x00000000638c7223 */ /* 0x000fcc0000010834 */
[----:B------:R-:W0:Y:S01]  /*a710*/  MUFU.EX2 R27, R27 ;  /* 0x0000001b001b7308 */ /* 0x000e220000000800 */
[----:B------:R-:W-:Y:S01]  /*a720*/  FFMA.FTZ R33, R45, R0, -R52 ;  /* 0x000000002d217223 */ /* 0x000fe20000010834 */
[----:B------:R-:W-:Y:S02]  /*a730*/  IMAD.IADD R56, R90, 0x1, -R92 ;  /* 0x000000015a387824 */ /* 0x000fe400078e0a5c */
[----:B---3--:R-:W-:-:S04]  /*a740*/  FADD.FTZ R45, R141, R54 ;  /* 0x000000368d2d7221 */ /* 0x008fc80000010000 */
[----:B------:R-:W3:Y:S01]  /*a750*/  MUFU.EX2 R146, R146 ;  /* 0x0000009200927308 */ /* 0x000ee20000000800 */
[----:B----4-:R-:W-:Y:S01]  /*a760*/  FADD.FTZ R43, R25, R14 ;  /* 0x0000000e192b7221 */ /* 0x010fe20000010000 */
[-C--:B------:R-:W-:Y:S01]  /*a770*/  FFMA.FTZ R35, R49, R0.reuse, -R52 ;  /* 0x0000000031237223 */ /* 0x080fe20000010834 */
[----:B------:R-:W-:Y:S01]  /*a780*/  LOP3.LUT R88, R88, 0x7f, RZ, 0xc0, !PT ;  /* 0x0000007f58587812 */ /* 0x000fe200078ec0ff */
[----:B------:R-:W-:Y:S02]  /*a790*/  IMAD R49, R153, 0xc0, R56 ;  /* 0x000000c099317824 */ /* 0x000fe400078e0238 */
[----:B------:R-:W-:Y:S02]  /*a7a0*/  FADD.FTZ R54, R28, R45 ;  /* 0x0000002d1c367221 */ /* 0x000fe40000010000 */
[----:B------:R-:W4:Y:S01]  /*a7b0*/  MUFU.EX2 R29, R29 ;  /* 0x0000001d001d7308 */ /* 0x000f220000000800 */
[----:B-1----:R-:W-:Y:S01]  /*a7c0*/  FADD.FTZ R14, R144, R43 ;  /* 0x0000002b900e7221 */ /* 0x002fe20000010000 */
[----:B------:R-:W-:Y:S01]  /*a7d0*/  FFMA.FTZ R142, R101, R0, -R52 ;  /* 0x00000000658e7223 */ /* 0x000fe20000010834 */
[----:B------:R-:W-:Y:S01]  /*a7e0*/  ISETP.NE.AND P1, PT, R88, RZ, PT ;  /* 0x000000ff5800720c */ /* 0x000fe20003f25270 */
[----:B--2---:R-:W-:-:S04]  /*a7f0*/  FADD.FTZ R43, R143, R54 ;  /* 0x000000368f2b7221 */ /* 0x004fc80000010000 */
[----:B------:R-:W1:Y:S01]  /*a800*/  MUFU.EX2 R137, R137 ;  /* 0x0000008900897308 */ /* 0x000e620000000800 */
[----:B------:R-:W-:Y:S01]  /*a810*/  SHF.R.S32.HI R54, RZ, 0x1f, R49 ;  /* 0x0000001fff367819 */ /* 0x000fe20000011431 */
[----:B0-----:R-:W-:-:S06]  /*a820*/  FADD.FTZ R45, R27, R14 ;  /* 0x0000000e1b2d7221 */ /* 0x001fcc0000010000 */
[----:B------:R-:W0:Y:S01]  /*a830*/  MUFU.EX2 R140, R140 ;  /* 0x0000008c008c7308 */ /* 0x000e220000000800 */
[----:B------:R-:W-:Y:S01]  /*a840*/  LEA.HI R14, R54, R49, RZ, 0x7 ;  /* 0x00000031360e7211 */ /* 0x000fe200078f38ff */
[----:B---3--:R-:W-:-:S06]  /*a850*/  FADD.FTZ R54, R146, R45 ;  /* 0x0000002d92367221 */ /* 0x008fcc0000010000 */
[----:B------:R-:W2:Y:S01]  /*a860*/  MUFU.EX2 R31, R31 ;  /* 0x0000001f001f7308 */ /* 0x000ea20000000800 */
[----:B------:R-:W-:Y:S01]  /*a870*/  FFMA.FTZ R136, R103, R0, -R52 ;  /* 0x0000000067887223 */ /* 0x000fe20000010834 */
[----:B------:R-:W-:-:S06]  /*a880*/  FADD.FTZ R56, R30, R43 ;  /* 0x0000002b1e387221 */ /* 0x000fcc0000010000 */
[----:B------:R-:W3:Y:S01]  /*a890*/  MUFU.EX2 R139, R139 ;  /* 0x0000008b008b7308 */ /* 0x000ee20000000800 */
[----:B----4-:R-:W-:-:S07]  /*a8a0*/  FADD.FTZ R45, R29, R54 ;  /* 0x000000361d2d7221 */ /* 0x010fce0000010000 */
[----:B------:R-:W4:Y:S01]  /*a8b0*/  MUFU.EX2 R142, R142 ;  /* 0x0000008e008e7308 */ /* 0x000f220000000800 */
[----:B------:R-:W-:Y:S01]  /*a8c0*/  FFMA.FTZ R128, R47, R0, -R52 ;  /* 0x000000002f807223 */ /* 0x000fe20000010834 */
[----:B------:R-:W-:Y:S02]  /*a8d0*/  @!P1 VIADD R4, R4, 0x16840 ;  /* 0x0001684004049836 */ /* 0x000fe40000000000 */
[----:B-1----:R-:W-:-:S04]  /*a8e0*/  FADD.FTZ R47, R137, R56 ;  /* 0x00000038892f7221 */ /* 0x002fc80000010000 */
[----:B------:R-:W1:Y:S01]  /*a8f0*/  MUFU.EX2 R33, R33 ;  /* 0x0000002100217308 */ /* 0x000e620000000800 */
[----:B0-----:R-:W-:Y:S01]  /*a900*/  FADD.FTZ R54, R140, R45 ;  /* 0x0000002d8c367221 */ /* 0x001fe20000010000 */
[----:B------:R-:W-:Y:S01]  /*a910*/  FFMA.FTZ R138, R105, R0, -R52 ;  /* 0x00000000698a7223 */ /* 0x000fe20000010834 */
[----:B------:R-:W-:-:S05]  /*a920*/  FADD.FTZ R56, R32, R47 ;  /* 0x0000002f20387221 */ /* 0x000fca0000010000 */
[----:B------:R-:W0:Y:S01]  /*a930*/  MUFU.EX2 R133, R133 ;  /* 0x0000008500857308 */ /* 0x000e220000000800 */
[----:B------:R-:W-:Y:S01]  /*a940*/  @!P1 PRMT R4, RZ, 0x654, R4 ;  /* 0x00000654ff049816 */ /* 0x000fe20000000004 */
[----:B--2---:R-:W-:-:S06]  /*a950*/  FADD.FTZ R47, R31, R54 ;  /* 0x000000361f2f7221 */ /* 0x004fcc0000010000 */
[----:B------:R-:W2:Y:S01]  /*a960*/  MUFU.EX2 R136, R136 ;  /* 0x0000008800887308 */ /* 0x000ea20000000800 */
[-C--:B------:R-:W-:Y:S01]  /*a970*/  FFMA.FTZ R37, R53, R0.reuse, -R52 ;  /* 0x0000000035257223 */ /* 0x080fe20000010834 */
[----:B---3--:R-:W-:Y:S01]  /*a980*/  FADD.FTZ R45, R139, R56 ;  /* 0x000000388b2d7221 */ /* 0x008fe20000010000 */
[----:B------:R4:W-:Y:S05]  /*a990*/  @!P1 SYNCS.ARRIVE.TRANS64.RED.A1T0 RZ, [R4+URZ], RZ ;  /* 0x000000ff04ff99a7 */ /* 0x0009ea000810043f */
[----:B------:R-:W3:Y:S01]  /*a9a0*/  MUFU.EX2 R34, R34 ;  /* 0x0000002200227308 */ /* 0x000ee20000000800 */
[----:B------:R-:W-:Y:S01]  /*a9b0*/  FFMA.FTZ R132, R107, R0, -R52 ;  /* 0x000000006b847223 */ /* 0x000fe20000010834 */
[----:B----4-:R-:W-:-:S06]  /*a9c0*/  FADD.FTZ R4, R142, R47 ;  /* 0x0000002f8e047221 */ /* 0x010fcc0000010000 */
[----:B------:R-:W4:Y:S01]  /*a9d0*/  MUFU.EX2 R35, R35 ;  /* 0x0000002300237308 */ /* 0x000f220000000800 */
[----:B------:R-:W-:Y:S01]  /*a9e0*/  FADD.FTZ R54, R36, R45 ;  /* 0x0000002d24367221 */ /* 0x000fe20000010000 */
[----:B-1----:R-:W-:-:S06]  /*a9f0*/  FADD.FTZ R47, R33, R4 ;  /* 0x00000004212f7221 */ /* 0x002fcc0000010000 */
[----:B------:R-:W1:Y:S01]  /*aa00*/  MUFU.EX2 R135, R135 ;  /* 0x0000008700877308 */ /* 0x000e620000000800 */
[----:B------:R-:W-:-:S07]  /*aa10*/  FFMA.FTZ R39, R57, R0, -R52 ;  /* 0x0000000039277223 */ /* 0x000fce0000010834 */
[----:B------:R-:W1:Y:S01]  /*aa20*/  MUFU.EX2 R138, R138 ;  /* 0x0000008a008a7308 */ /* 0x000e620000000800 */
[----:B0-----:R-:W-:Y:S01]  /*aa30*/  FADD.FTZ R49, R133, R54 ;  /* 0x0000003685317221 */ /* 0x001fe20000010000 */
[----:B--2---:R-:W-:-:S06]  /*aa40*/  FADD.FTZ R4, R136, R47 ;  /* 0x0000002f88047221 */ /* 0x004fcc0000010000 */
[----:B------:R-:W0:Y:S01]  /*aa50*/  MUFU.EX2 R38, R38 ;  /* 0x0000002600267308 */ /* 0x000e220000000800 */
[----:B------:R-:W-:-:S07]  /*aa60*/  FFMA.FTZ R134, R109, R0, -R52 ;  /* 0x000000006d867223 */ /* 0x000fce0000010834 */
[----:B------:R-:W2:Y:S01]  /*aa70*/  MUFU.EX2 R37, R37 ;  /* 0x0000002500257308 */ /* 0x000ea20000000800 */
[----:B---3--:R-:W-:Y:S01]  /*aa80*/  FADD.FTZ R54, R34, R49 ;  /* 0x0000003122367221 */ /* 0x008fe20000010000 */
[----:B------:R-:W-:-:S06]  /*aa90*/  FFMA.FTZ R126, R5, R0, -R52 ;  /* 0x00000000057e7223 */ /* 0x000fcc0000010834 */
[----:B------:R-:W3:Y:S01]  /*aaa0*/  MUFU.EX2 R129, R129 ;  /* 0x0000008100817308 */ /* 0x000ee20000000800 */
[----:B----4-:R-:W-:Y:S01]  /*aab0*/  FADD.FTZ R5, R35, R4 ;  /* 0x0000000423057221 */ /* 0x010fe20000010000 */
[----:B------:R-:W-:-:S06]  /*aac0*/  FFMA.FTZ R41, R61, R0, -R52 ;  /* 0x000000003d297223 */ /* 0x000fcc0000010834 */
[----:B------:R-:W4:Y:S01]  /*aad0*/  MUFU.EX2 R132, R132 ;  /* 0x0000008400847308 */ /* 0x000f220000000800 */
[----:B-1----:R-:W-:Y:S01]  /*aae0*/  FADD.FTZ R47, R135, R54 ;  /* 0x00000036872f7221 */ /* 0x002fe20000010000 */
[----:B------:R-:W-:-:S06]  /*aaf0*/  FADD.FTZ R4, R138, R5 ;  /* 0x000000058a047221 */ /* 0x000fcc0000010000 */
[----:B------:R-:W1:Y:S08]  /*ab00*/  MUFU.EX2 R40, R40 ;  /* 0x0000002800287308 */ /* 0x000e700000000800 */
[----:B------:R-:W1:Y:S01]  /*ab10*/  MUFU.EX2 R39, R39 ;  /* 0x0000002700277308 */ /* 0x000e620000000800 */
[----:B0-----:R-:W-:Y:S01]  /*ab20*/  FADD.FTZ R54, R38, R47 ;  /* 0x0000002f26367221 */ /* 0x001fe20000010000 */
[----:B--2---:R-:W-:-:S06]  /*ab30*/  FADD.FTZ R47, R37, R4 ;  /* 0x00000004252f7221 */ /* 0x004fcc0000010000 */
[----:B------:R-:W0:Y:S01]  /*ab40*/  MUFU.EX2 R131, R131 ;  /* 0x0000008300837308 */ /* 0x000e220000000800 */
[----:B------:R-:W-:-:S07]  /*ab50*/  FFMA.FTZ R43, R65, R0, -R52 ;  /* 0x00000000412b7223 */ /* 0x000fce0000010834 */
[----:B------:R-:W2:Y:S01]  /*ab60*/  MUFU.EX2 R134, R134 ;  /* 0x0000008600867308 */ /* 0x000ea20000000800 */
[----:B---3--:R-:W-:Y:S01]  /*ab70*/  FADD.FTZ R49, R129, R54 ;  /* 0x0000003681317221 */ /* 0x008fe20000010000 */
[----:B----4-:R-:W-:-:S06]  /*ab80*/  FADD.FTZ R4, R132, R47 ;  /* 0x0000002f84047221 */ /* 0x010fcc0000010000 */
[----:B------:R-:W3:Y:S01]  /*ab90*/  MUFU.EX2 R42, R42 ;  /* 0x0000002a002a7308 */ /* 0x000ee20000000800 */
[----:B------:R-:W-:-:S07]  /*aba0*/  FFMA.FTZ R130, R111, R0, -R52 ;  /* 0x000000006f827223 */ /* 0x000fce0000010834 */
[----:B------:R-:W4:Y:S01]  /*abb0*/  MUFU.EX2 R41, R41 ;  /* 0x0000002900297308 */ /* 0x000f220000000800 */
[----:B-1----:R-:W-:Y:S01]  /*abc0*/  FADD.FTZ R54, R40, R49 ;  /* 0x0000003128367221 */ /* 0x002fe20000010000 */
[----:B------:R-:W-:-:S06]  /*abd0*/  FADD.FTZ R47, R39, R4 ;  /* 0x00000004272f7221 */ /* 0x000fcc0000010000 */
        /* <DEDUP_REMOVED lines=8> */
[----:B------:R-:W-:Y:S01]  /*ac60*/  F2FP.BF16.F32.PACK_AB R149, R8, R149 ;  /* 0x000000950895723e */ /* 0x000fe200000010ff */
[----:B---3--:R-:W-:-:S06]  /*ac70*/  FADD.FTZ R8, R42, R49 ;  /* 0x000000312a087221 */ /* 0x008fcc0000010000 */
[----:B------:R-:W3:Y:S01]  /*ac80*/  MUFU.EX2 R127, R127 ;  /* 0x0000007f007f7308 */ /* 0x000ee20000000800 */
[----:B----4-:R-:W-:-:S07]  /*ac90*/  FADD.FTZ R47, R41, R4 ;  /* 0x00000004292f7221 */ /* 0x010fce0000010000 */
[----:B------:R-:W4:Y:S01]  /*aca0*/  MUFU.EX2 R130, R130 ;  /* 0x0000008200827308 */ /* 0x000f220000000800 */
[----:B------:R-:W-:Y:S01]  /*acb0*/  FFMA.FTZ R73, R73, R0, -R52 ;  /* 0x0000000049497223 */ /* 0x000fe20000010834 */
[----:B-1----:R-:W-:-:S06]  /*acc0*/  FADD.FTZ R49, R125, R8 ;  /* 0x000000087d317221 */ /* 0x002fcc0000010000 */
[----:B------:R-:W1:Y:S01]  /*acd0*/  MUFU.EX2 R46, R46 ;  /* 0x0000002e002e7308 */ /* 0x000e620000000800 */
[----:B------:R-:W-:-:S07]  /*ace0*/  FADD.FTZ R4, R128, R47 ;  /* 0x0000002f80047221 */ /* 0x000fce0000010000 */
        /* <DEDUP_REMOVED lines=13> */
[----:B------:R-:W1:Y:S08]  /*adc0*/  MUFU.EX2 R123, R123 ;  /* 0x0000007b007b7308 */ /* 0x000e700000000800 */
[----:B------:R-:W1:Y:S01]  /*add0*/  MUFU.EX2 R126, R126 ;  /* 0x0000007e007e7308 */ /* 0x000e620000000800 */
[----:B------:R-:W-:Y:S01]  /*ade0*/  FFMA.FTZ R81, R81, R0, -R52 ;  /* 0x0000000051517223 */ /* 0x000fe20000010834 */
[----:B0-----:R-:W-:Y:S01]  /*adf0*/  FADD.FTZ R49, R121, R8 ;  /* 0x0000000879317221 */ /* 0x001fe20000010000 */
[----:B------:R-:W-:-:S05]  /*ae00*/  SHF.R.S32.HI R14, RZ, 0x7, R14 ;  /* 0x00000007ff0e7819 */ /* 0x000fca000001140e */
[----:B------:R-:W0:Y:S01]  /*ae10*/  MUFU.EX2 R77, R77 ;  /* 0x0000004d004d7308 */ /* 0x000e220000000800 */
[----:B--2---:R-:W-:Y:S01]  /*ae20*/  FADD.FTZ R4, R124, R47 ;  /* 0x0000002f7c047221 */ /* 0x004fe20000010000 */
[----:B------:R-:W-:Y:S01]  /*ae30*/  FFMA.FTZ R15, R15, R0, -R52 ;  /* 0x000000000f0f7223 */ /* 0x000fe20000010834 */
[----:B---3--:R-:W-:Y:S01]  /*ae40*/  FADD.FTZ R8, R48, R49 ;  /* 0x0000003130087221 */ /* 0x008fe20000010000 */
[----:B------:R-:W-:-:S04]  /*ae50*/  VIMNMX R53, RZ, R14, !PT ;  /* 0x0000000eff357248 */ /* 0x000fc80007fe0100 */
[----:B------:R-:W2:Y:S01]  /*ae60*/  MUFU.EX2 R55, R55 ;  /* 0x0000003700377308 */ /* 0x000ea20000000800 */
[----:B----4-:R-:W-:Y:S01]  /*ae70*/  FADD.FTZ R47, R5, R4 ;  /* 0x00000004052f7221 */ /* 0x010fe20000010000 */
[----:B------:R-:W-:Y:S01]  /*ae80*/  FFMA.FTZ R52, R85, R0, -R52 ;  /* 0x0000000055347223 */ /* 0x000fe20000010834 */
[----:B-1----:R-:W-:-:S05]  /*ae90*/  FADD.FTZ R49, R123, R8 ;  /* 0x000000087b317221 */ /* 0x002fca0000010000 */
[----:B------:R-:W1:Y:S01]  /*aea0*/  MUFU.EX2 R120, R81 ;  /* 0x0000005100787308 */ /* 0x000e620000000800 */
[----:B------:R-:W-:Y:S01]  /*aeb0*/  FADD.FTZ R8, R126, R47 ;  /* 0x0000002f7e087221 */ /* 0x000fe20000010000 */
[----:B------:R-:W-:Y:S01]  /*aec0*/  VIADD R152, R152, 0xfffffffe ;  /* 0xfffffffe98987836 */ /* 0x000fe20000000000 */
[----:B------:R3:W-:Y:S05]  /*aed0*/  STL [R1+0x14], R53 ;  /* 0x0000143501007387 */ /* 0x0007ea0000100800 */
[----:B------:R-:W4:Y:S01]  /*aee0*/  MUFU.EX2 R15, R15 ;  /* 0x0000000f000f7308 */ /* 0x000f220000000800 */
[----:B0-----:R-:W-:Y:S01]  /*aef0*/  FADD.FTZ R8, R77, R8 ;  /* 0x000000084d087221 */ /* 0x001fe20000010000 */
[----:B------:R-:W-:-:S02]  /*af00*/  ISETP.GE.AND P2, PT, R152, R53, PT ;  /* 0x000000359800720c */ /* 0x000fc40003f46270 */
[----:B------:R-:W-:-:S04]  /*af10*/  F2FP.BF16.F32.PACK_AB R148, R21, R148 ;  /* 0x000000941594723e */ /* 0x000fc800000010ff */
[----:B------:R-:W0:Y:S01]  /*af20*/  MUFU.EX2 R50, R50 ;  /* 0x0000003200327308 */ /* 0x000e220000000800 */
[----:B--2---:R-:W-:-:S07]  /*af30*/  FADD.FTZ R21, R55, R8 ;  /* 0x0000000837157221 */ /* 0x004fce0000010000 */
[----:B------:R-:W2:Y:S01]  /*af40*/  MUFU.EX2 R52, R52 ;  /* 0x0000003400347308 */ /* 0x000ea20000000800 */
[----:B-1----:R-:W-:Y:S01]  /*af50*/  FADD.FTZ R8, R120, R21 ;  /* 0x0000001578087221 */ /* 0x002fe20000010000 */
[----:B------:R-:W-:Y:S01]  /*af60*/  F2FP.BF16.F32.PACK_AB R124, R5, R124 ;  /* 0x0000007c057c723e */ /* 0x000fe200000010ff */
[----:B------:R-:W-:Y:S02]  /*af70*/  IMAD.MOV.U32 R119, RZ, RZ, RZ ;  /* 0x000000ffff777224 */ /* 0x000fe400078e00ff */
[----:B----4-:R-:W-:Y:S01]  /*af80*/  FADD.FTZ R5, R15, R8 ;  /* 0x000000080f057221 */ /* 0x010fe20000010000 */
[----:B------:R-:W-:Y:S01]  /*af90*/  F2FP.BF16.F32.PACK_AB R151, R20, R151 ;  /* 0x000000971497723e */ /* 0x000fe200000010ff */
[----:B------:R-:W-:Y:S01]  /*afa0*/  IMAD.MOV.U32 R118, RZ, RZ, R119 ;  /* 0x000000ffff767224 */ /* 0x000fe200078e0077 */
[----:B------:R-:W-:Y:S01]  /*afb0*/  F2FP.BF16.F32.PACK_AB R145, R24, R145 ;  /* 0x000000911891723e */ /* 0x000fe200000010ff */
[----:B0-----:R-:W-:Y:S01]  /*afc0*/  FADD.FTZ R4, R50, R49 ;  /* 0x0000003132047221 */ /* 0x001fe20000010000 */
[----:B------:R-:W-:Y:S01]  /*afd0*/  F2FP.BF16.F32.PACK_AB R147, R26, R147 ;  /* 0x000000931a93723e */ /* 0x000fe200000010ff */
[--C-:B------:R-:W-:Y:S01]  /*afe0*/  IMAD.MOV.U32 R117, RZ, RZ, R119.reuse ;  /* 0x000000ffff757224 */ /* 0x100fe200078e0077 */
[----:B------:R-:W-:Y:S01]  /*aff0*/  F2FP.BF16.F32.PACK_AB R141, R28, R141 ;  /* 0x0000008d1c8d723e */ /* 0x000fe200000010ff */
[--C-:B------:R-:W-:Y:S01]  /*b000*/  IMAD.MOV.U32 R116, RZ, RZ, R119.reuse ;  /* 0x000000ffff747224 */ /* 0x100fe200078e0077 */
[----:B------:R-:W-:Y:S01]  /*b010*/  F2FP.BF16.F32.PACK_AB R143, R30, R143 ;  /* 0x0000008f1e8f723e */ /* 0x000fe200000010ff */
[----:B------:R-:W-:Y:S01]  /*b020*/  IMAD.MOV.U32 R115, RZ, RZ, R119 ;  /* 0x000000ffff737224 */ /* 0x000fe200078e0077 */
[----:B------:R-:W-:Y:S01]  /*b030*/  F2FP.BF16.F32.PACK_AB R137, R32, R137 ;  /* 0x000000892089723e */ /* 0x000fe200000010ff */
[----:B--2---:R-:W-:Y:S01]  /*b040*/  FADD.FTZ R5, R52, R5 ;  /* 0x0000000534057221 */ /* 0x004fe20000010000 */
[----:B------:R-:W-:Y:S01]  /*b050*/  F2FP.BF16.F32.PACK_AB R139, R36, R139 ;  /* 0x0000008b248b723e */ /* 0x000fe200000010ff */
[--C-:B------:R-:W-:Y:S01]  /*b060*/  IMAD.MOV.U32 R114, RZ, RZ, R119.reuse ;  /* 0x000000ffff727224 */ /* 0x100fe200078e0077 */
        /* <DEDUP_REMOVED lines=43> */
[----:B------:R-:W-:-:S02]  /*b320*/  IMAD.MOV.U32 R92, RZ, RZ, R119 ;  /* 0x000000ffff5c7224 */ /* 0x000fc400078e0077 */
[--C-:B------:R-:W-:Y:S02]  /*b330*/  IMAD.MOV.U32 R91, RZ, RZ, R119.reuse ;  /* 0x000000ffff5b7224 */ /* 0x100fe400078e0077 */
[--C-:B------:R-:W-:Y:S02]  /*b340*/  IMAD.MOV.U32 R90, RZ, RZ, R119.reuse ;  /* 0x000000ffff5a7224 */ /* 0x100fe400078e0077 */
[--C-:B------:R-:W-:Y:S02]  /*b350*/  IMAD.MOV.U32 R89, RZ, RZ, R119.reuse ;  /* 0x000000ffff597224 */ /* 0x100fe400078e0077 */
[----:B------:R-:W-:Y:S01]  /*b360*/  IMAD.MOV.U32 R88, RZ, RZ, R119 ;  /* 0x000000ffff587224 */ /* 0x000fe200078e0077 */
[----:B---3--:R-:W-:Y:S06]  /*b370*/  @!P2 BRA `(.L_x_2008) ;  /* 0x000000280048a947 */ /* 0x008fec0003800000 */
        /* <DEDUP_REMOVED lines=19> */
[----:B------:R-:W-:-:S07]  /*b4b0*/  CS2R R88, SRZ ;  /* 0x0000000000587805 */ /* 0x000fce000001ff00 */
.L_x_2018:
[----:B------:R-:W-:Y:S01]  /*b4c0*/  ISETP.NE.AND P2, PT, R155, RZ, PT ;  /* 0x000000ff9b00720c */ /* 0x000fe20003f45270 */
[----:B------:R-:W-:Y:S01]  /*b4d0*/  VIADD R18, R154, 0x1 ;  /* 0x000000019a127836 */ /* 0x000fe20000000000 */
[----:B------:R-:W-:Y:S05]  /*b4e0*/  YIELD ;  /* 0x0000000000007946 */ /* 0x000fea0003800000 */
[----:B------:R-:W-:-:S04]  /*b4f0*/  ISETP.NE.AND P3, PT, R18, 0x2, PT ;  /* 0x000000021200780c */ /* 0x000fc80003f65270 */
[----:B------:R-:W-:Y:S02]  /*b500*/  SEL R23, RZ, 0x1, P3 ;  /* 0x00000001ff177807 */ /* 0x000fe40001800000 */
[----:B------:R-:W-:Y:S02]  /*b510*/  SEL R18, R18, RZ, P3 ;  /* 0x000000ff12127207 */ /* 0x000fe40001800000 */
[----:B------:R-:W-:Y:S01]  /*b520*/  LOP3.LUT R23, R8, R23, RZ, 0x3c, !PT ;  /* 0x0000001708177212 */ /* 0x000fe200078e3cff */
[----:B------:R-:W-:Y:S06]  /*b530*/  @P2 BRA `(.L_x_2009) ;  /* 0x0000000000302947 */ /* 0x000fec0003800000 */
[----:B------:R-:W-:Y:S05]  /*b540*/  @!P0 BRA `(.L_x_2010) ;  /* 0x0000000000048947 */ /* 0x000fea0003800000 */
[----:B------:R-:W-:Y:S01]  /*b550*/  BPT.TRAP 0x1 ;  /* 0x000000040000795c */ /* 0x000fe20000300000 */
.L_x_2010:
[----:B------:R-:W-:Y:S01]  /*b560*/  IMAD R0, R18, 0x8, R2 ;  /* 0x0000000812007824 */ /* 0x000fe200078e0202 */
[----:B------:R-:W-:-:S04]  /*b570*/  SHF.L.U32 R3, R23, 0x1f, RZ ;  /* 0x0000001f17037819 */ /* 0x000fc800000006ff */
[----:B------:R0:W1:Y:S01]  /*b580*/  SYNCS.PHASECHK.TRANS64.TRYWAIT P3, [R0+URZ+0x16830], R3 ;  /* 0x01683003000075a7 */ /* 0x000062000806017f */
[----:B------:R-:W-:Y:S05]  /*b590*/  @!P0 BRA `(.L_x_2011) ;  /* 0x0000000000048947 */ /* 0x000fea0003800000 */
[----:B------:R-:W-:Y:S01]  /*b5a0*/  BPT.TRAP 0x1 ;  /* 0x000000040000795c */ /* 0x000fe20000300000 */
.L_x_2011:
[----:B------:R-:W-:Y:S04]  /*b5b0*/  BSSY B0, `(.L_x_2009) ;  /* 0x0000004000007945 */ /* 0x000fe80003800000 */
[----:B-1----:R-:W-:Y:S05]  /*b5c0*/  @P3 BRA `(.L_x_2012) ;  /* 0x0000000000083947 */ /* 0x002fea0003800000 */
[----:B------:R-:W1:Y:S02]  /*b5d0*/  SYNCS.PHASECHK.TRANS64.TRYWAIT P3, [R0+URZ+0x16830], R3 ;  /* 0x01683003000075a7 */ /* 0x000e64000806017f */
[----:B-1----:R-:W-:Y:S05]  /*b5e0*/  @!P3 BRA `(.L_x_2013) ;  /* 0x000000c000dcb947 */ /* 0x002fea0003800000 */
.L_x_2012:
[----:B------:R-:W-:Y:S05]  /*b5f0*/  BSYNC B0 ;  /* 0x0000000000007941 */ /* 0x000fea0003800000 */
.L_x_2009:
[----:B01----:R-:W2:Y:S01]  /*b600*/  LDL R3, [R1+0xc] ;  /* 0x00000c0001037983 */ /* 0x003ea20000100800 */
[----:B------:R-:W-:Y:S01]  /*b610*/  IMAD.MOV.U32 R21, RZ, RZ, 0x40000040 ;  /* 0x40000040ff157424 */ /* 0x000fe200078e00ff */
[----:B------:R-:W-:Y:S05]  /*b620*/  WARPSYNC.ALL ;  /* 0x0000000000007948 */ /* 0x000fea0003800000 */
[----:B------:R-:W-:Y:S01]  /*b630*/  R2UR UR15, R21 ;  /* 0x00000000150f72ca */ /* 0x000fe200000e0000 */
[----:B------:R-:W0:Y:S01]  /*b640*/  S2R R0, SR_TID.X ;  /* 0x0000000000007919 */ /* 0x000e220000002100 */
[----:B------:R-:W-:Y:S01]  /*b650*/  IMAD.MOV.U32 R27, RZ, RZ, 0x40000040 ;  /* 0x40000040ff1b7424 */ /* 0x000fe200078e00ff */
[----:B------:R-:W-:Y:S01]  /*b660*/  R2UR UR4, R6 ;  /* 0x00000000060472ca */ /* 0x000fe200000e0000 */
[----:B------:R-:W-:Y:S01]  /*b670*/  IMAD.MOV.U32 R25, RZ, RZ, 0x40000040 ;  /* 0x40000040ff197424 */ /* 0x000fe200078e00ff */
[----:B------:R-:W-:-:S02]  /*b680*/  R2UR UR5, R7 ;  /* 0x00000000070572ca */ /* 0x000fc400000e0000 */
[----:B0-----:R-:W-:-:S05]  /*b690*/  SHF.R.U32.HI R0, RZ, 0x7, R0 ;  /* 0x00000007ff007819 */ /* 0x001fca0000011600 */
[----:B------:R-:W-:Y:S01]  /*b6a0*/  VIADD R0, R0, 0x8 ;  /* 0x0000000800007836 */ /* 0x000fe20000000000 */
[----:B------:R-:W-:Y:S02]  /*b6b0*/  R2UR UR7, R27 ;  /* 0x000000001b0772ca */ /* 0x000fe400000e0000 */
[----:B------:R-:W-:Y:S02]  /*b6c0*/  R2UR UR11, R25 ;  /* 0x00000000190b72ca */ /* 0x000fe400000e0000 */
[----:B------:R-:W-:Y:S01]  /*b6d0*/  R2UR UR19, R27 ;  /* 0x000000001b1372ca */ /* 0x000fe200000e0000 */
[----:B------:R0:W-:Y:S01]  /*b6e0*/  BAR.SYNC.DEFER_BLOCKING R0, 0x100 ;  /* 0x000400000000751d */ /* 0x0001e20000010000 */
[----:B--2---:R-:W-:-:S04]  /*b6f0*/  IMAD R26, R18, 0x400, R3 ;  /* 0x00000400121a7824 */ /* 0x004fc800078e0203 */
[----:B------:R-:W-:-:S05]  /*b700*/  VIADD R20, R26, 0x4 ;  /* 0x000000041a147836 */ /* 0x000fca0000000000 */
[----:B------:R-:W-:Y:S02]  /*b710*/  R2UR UR14, R20 ;  /* 0x00000000140e72ca */ /* 0x000fe400000e0000 */
[----:B------:R-:W2:Y:S01]  /*b720*/  LDL.64 R20, [R1] ;  /* 0x0000000001147983 */ /* 0x000ea20000100a00 */
[C---:B------:R-:W-:Y:S01]  /*b730*/  R2UR UR6, R26.reuse ;  /* 0x000000001a0672ca */ /* 0x040fe200000e0000 */
[C---:B------:R-:W-:Y:S02]  /*b740*/  VIADD R24, R26.reuse, 0x2 ;  /* 0x000000021a187836 */ /* 0x040fe40000000000 */
[----:B------:R-:W-:-:S03]  /*b750*/  VIADD R26, R26, 0x6 ;  /* 0x000000061a1a7836 */ /* 0x000fc60000000000 */
[----:B------:R-:W-:Y:S02]  /*b760*/  R2UR UR10, R24 ;  /* 0x00000000180a72ca */ /* 0x000fe400000e0000 */
[----:B------:R-:W-:Y:S02]  /*b770*/  R2UR UR18, R26 ;  /* 0x000000001a1272ca */ /* 0x000fe400000e0000 */
[----:B------:R-:W-:-:S06]  /*b780*/  WARPGROUP.ARRIVE ;  /* 0x00000000000079c5 */ /* 0x000fcc0000000000 */
[----:B------:R-:W-:Y:S01]  /*b790*/  HGMMA.64x128x16.F32.BF16 R24, gdesc[UR4], RZ, !UPT, gsb0 ;  /* 0x01e00000041879f0 */ /* 0x000fe2000c0018ff */
[----:B------:R-:W-:Y:S02]  /*b7a0*/  R2UR UR12, R12 ;  /* 0x000000000c0c72ca */ /* 0x000fe400000e0000 */
[----:B------:R-:W-:Y:S01]  /*b7b0*/  R2UR UR13, R13 ;  /* 0x000000000d0d72ca */ /* 0x000fe200000e0000 */
[----:B------:R-:W-:Y:S02]  /*b7c0*/  WARPGROUP.DEPBAR.LE gsb0, 0x0 ;  /* 0x00008000000079c5 */ /* 0x000fe40000010000 */
[----:B------:R-:W-:Y:S01]  /*b7d0*/  WARPGROUP.ARRIVE ;  /* 0x00000000000079c5 */ /* 0x000fe20000000000 */
[----:B--2---:R-:W-:Y:S02]  /*b7e0*/  R2UR UR8, R20 ;  /* 0x00000000140872ca */ /* 0x004fe400000e0000 */
[----:B------:R-:W-:-:S13]  /*b7f0*/  R2UR UR9, R21 ;  /* 0x00000000150972ca */ /* 0x000fda00000e0000 */
        /* <DEDUP_REMOVED lines=13> */
.L_x_2015:
[----:B------:R-:W-:Y:S01]  /*b8d0*/  SHF.L.U32 R0, R8, 0x1f, RZ ;  /* 0x0000001f08007819 */ /* 0x000fe200000006ff */
[----:B------:R-:W-:-:S04]  /*b8e0*/  IMAD R3, R154, 0x8, R2 ;  /* 0x000000089a037824 */ /* 0x000fc800078e0202 */
[----:B------:R0:W1:Y:S01]  /*b8f0*/  SYNCS.PHASECHK.TRANS64.TRYWAIT P2, [R3+URZ+0x16850], R0 ;  /* 0x01685000030075a7 */ /* 0x000062000804017f */
[----:B------:R-:W-:Y:S05]  /*b900*/  @!P0 BRA `(.L_x_2016) ;  /* 0x0000000000048947 */ /* 0x000fea0003800000 */
[----:B------:R-:W-:Y:S01]  /*b910*/  BPT.TRAP 0x1 ;  /* 0x000000040000795c */ /* 0x000fe20000300000 */
.L_x_2016:
[----:B-1----:R-:W-:Y:S05]  /*b920*/  @P2 BRA `(.L_x_2014) ;  /* 0x0000000000082947 */ /* 0x002fea0003800000 */
[----:B------:R-:W1:Y:S02]  /*b930*/  SYNCS.PHASECHK.TRANS64.TRYWAIT P2, [R3+URZ+0x16850], R0 ;  /* 0x01685000030075a7 */ /* 0x000e64000804017f */
[----:B-1----:R-:W-:Y:S05]  /*b940*/  @!P2 BRA `(.L_x_2017) ;  /* 0x000000c00018a947 */ /* 0x002fea0003800000 */
.L_x_2014:
[----:B01----:R-:W-:Y:S01]  /*b950*/  VIADD R0, R2, 0x400 ;  /* 0x0000040002007836 */ /* 0x003fe20000000000 */
[----:B------:R-:W2:Y:S01]  /*b960*/  LDL R3, [R1+0x28] ;  /* 0x0000280001037983 */ /* 0x000ea20000100800 */
[----:B------:R-:W-:Y:S01]  /*b970*/  IMAD.MOV.U32 R9, RZ, RZ, 0x40000040 ;  /* 0x40000040ff097424 */ /* 0x000fe200078e00ff */
[----:B------:R-:W-:Y:S05]  /*b980*/  WARPSYNC.ALL ;  /* 0x0000000000007948 */ /* 0x000fea0003800000 */
[----:B------:R-:W-:Y:S01]  /*b990*/  SHF.R.U32.HI R0, RZ, 0x4, R0 ;  /* 0x00000004ff007819 */ /* 0x000fe20000011600 */
[----:B------:R-:W-:Y:S01]  /*b9a0*/  WARPGROUP.ARRIVE ;  /* 0x00000000000079c5 */ /* 0x000fe20000000000 */
[----:B------:R-:W-:Y:S01]  /*b9b0*/  R2UR UR7, R9 ;  /* 0x00000000090772ca */ /* 0x000fe200000e0000 */
[----:B------:R-:W-:Y:S01]  /*b9c0*/  IMAD.MOV.U32 R21, RZ, RZ, 0x40000040 ;  /* 0x40000040ff157424 */ /* 0x000fe200078e00ff */
[----:B------:R-:W-:Y:S01]  /*b9d0*/  LOP3.LUT R0, R0, 0x3fff, RZ, 0xc0, !PT ;  /* 0x00003fff00007812 */ /* 0x000fe200078ec0ff */
[----:B------:R-:W-:-:S04]  /*b9e0*/  ULDC UR4, c[0x0][0x988] ;  /* 0x0002620000047ab9 */ /* 0x000fc80000000800 */
[----:B------:R-:W-:-:S05]  /*b9f0*/  IMAD R8, R154, 0x400, R0 ;  /* 0x000004009a087824 */ /* 0x000fca00078e0200 */
[----:B------:R-:W-:-:S13]  /*ba00*/  R2UR UR6, R8 ;  /* 0x00000000080672ca */ /* 0x000fda00000e0000 */
[----:B------:R-:W-:Y:S03]  /*ba10*/  HGMMA.64x64x16.F32.BF16 R88, R148, gdesc[UR4].tnspB, R88, gsb0 ;  /* 0x40e0000494587df0 */ /* 0x000fe60008001858 */
[----:B------:R-:W-:Y:S02]  /*ba20*/  WARPGROUP.DEPBAR.LE gsb0, 0x0 ;  /* 0x00008000000079c5 */ /* 0x000fe40000010000 */
[----:B------:R-:W3:Y:S04]  /*ba30*/  LDL R149, [R1+0x18] ;  /* 0x0000180001957983 */ /* 0x000ee80000100800 */
[----:B------:R-:W3:Y:S04]  /*ba40*/  LDL R150, [R1+0x10] ;  /* 0x0000100001967983 */ /* 0x000ee80000100800 */
[----:B------:R-:W4:Y:S01]  /*ba50*/  LDL R151, [R1+0x24] ;  /* 0x0000240001977983 */ /* 0x000f220000100800 */
[----:B------:R-:W-:Y:S01]  /*ba60*/  IMAD.MOV.U32 R0, RZ, RZ, -0x80 ;  /* 0xffffff80ff007424 */ /* 0x000fe200078e00ff */
[----:B------:R-:W-:Y:S01]  /*ba70*/  R2UR UR7, R21 ;  /* 0x00000000150772ca */ /* 0x000fe200000e0000 */
[----:B------:R-:W-:Y:S01]  /*ba80*/  VIADD R20, R8, 0x80 ;  /* 0x0000008008147836 */ /* 0x000fe20000000000 */
[----:B------:R-:W-:Y:S01]  /*ba90*/  WARPGROUP.ARRIVE ;  /* 0x00000000000079c5 */ /* 0x000fe20000000000 */
[----:B------:R-:W-:-:S02]  /*baa0*/  IMAD R0, R152, R0, 0x1 ;  /* 0x0000000198007424 */ /* 0x000fc400078e0200 */
[----:B------:R-:W-:Y:S01]  /*bab0*/  IMAD.MOV.U32 R21, RZ, RZ, 0x40000040 ;  /* 0x40000040ff157424 */ /* 0x000fe200078e00ff */
[----:B------:R-:W-:Y:S01]  /*bac0*/  R2UR UR6, R20 ;  /* 0x00000000140672ca */ /* 0x000fe200000e0000 */
[----:B------:R-:W-:Y:S02]  /*bad0*/  IMAD R0, R153, 0xc0, R0 ;  /* 0x000000c099007824 */ /* 0x000fe400078e0200 */
[----:B------:R-:W-:-:S10]  /*bae0*/  VIADD R20, R8, 0x100 ;  /* 0x0000010008147836 */ /* 0x000fd40000000000 */
        /* <DEDUP_REMOVED lines=15> */
[----:B------:R-:W-:Y:S02]  /*bbe0*/  R2UR UR7, R21 ;  /* 0x00000000150772ca */ /* 0x000fe400000e0000 */
[----:B------:R-:W-:Y:S01]  /*bbf0*/  R2UR UR6, R20 ;  /* 0x00000000140672ca */ /* 0x000fe200000e0000 */
[----:B------:R-:W-:Y:S02]  /*bc00*/  WARPGROUP.DEPBAR.LE gsb0, 0x0 ;  /* 0x00008000000079c5 */ /* 0x000fe40000010000 */
[----:B------:R-:W-:-:S10]  /*bc10*/  WARPGROUP.ARRIVE ;  /* 0x00000000000079c5 */ /* 0x000fd40000000000 */
[----:B------:R-:W-:Y:S01]  /*bc20*/  HGMMA.64x64x16.F32.BF16 R88, R132, gdesc[UR4].tnspB, R88, gsb0 ;  /* 0x40e0000484587df0 */ /* 0x000fe20008001858 */
[----:B---3--:R-:W-:-:S05]  /*bc30*/  IADD3 R0, -R150, R0, R149 ;  /* 0x0000000096007210 */ /* 0x008fca0007ffe195 */
[----:B----4-:R-:W-:-:S04]  /*bc40*/  IMAD R0, R151, -0x2, R0 ;  /* 0xfffffffe97007824 */ /* 0x010fc800078e0200 */
[----:B--2---:R-:W-:-:S05]  /*bc50*/  IMAD.IADD R9, R3, 0x1, R0 ;  /* 0x0000000103097824 */ /* 0x004fca00078e0200 */
[C---:B------:R-:W-:Y:S02]  /*bc60*/  ISETP.GT.AND P2, PT, R9.reuse, RZ, PT ;  /* 0x000000ff0900720c */ /* 0x040fe40003f44270 */
[C---:B------:R-:W-:Y:S02]  /*bc70*/  ISETP.GT.AND P3, PT, R9.reuse, 0x1, PT ;  /* 0x000000010900780c */ /* 0x040fe40003f64270 */
        /* <DEDUP_REMOVED lines=21> */
[----:B------:R-:W-:Y:S01]  /*bdd0*/  FMNMX.FTZ R0, R36, R0, !PT ;  /* 0x0000000024007209 */ /* 0x000fe20007810000 */
[----:B------:R-:W-:-:S02]  /*bde0*/  WARPGROUP.DEPBAR.LE gsb0, 0x0 ;  /* 0x00008000000079c5 */ /* 0x000fc40000010000 */
[----:B------:R-:W-:Y:S01]  /*bdf0*/  ISETP.GT.AND P3, PT, R9, 0x21, PT ;  /* 0x000000210900780c */ /* 0x000fe20003f64270 */
[----:B------:R-:W-:Y:S01]  /*be00*/  WARPGROUP.ARRIVE ;  /* 0x00000000000079c5 */ /* 0x000fe20000000000 */
        /* <DEDUP_REMOVED lines=73> */
[C---:B------:R-:W-:Y:S02]  /*c2a0*/  ISETP.GT.AND P4, PT, R9.reuse, 0x1, PT ;  /* 0x000000010900780c */ /* 0x040fe40003f84270 */
[----:B------:R-:W-:Y:S01]  /*c2b0*/  FSEL R26, R26, -INF , P3 ;  /* 0xff8000001a1a7808 */ /* 0x000fe20001800000 */
[----:B------:R-:W0:Y:S01]  /*c2c0*/  SHFL.BFLY PT, R3, R0, 0x2, 0x1f ;  /* 0x0c401f0000037f89 */ /* 0x000e2200000e0000 */
[----:B------:R-:W-:Y:S02]  /*c2d0*/  ISETP.GT.AND P3, PT, R9, 0x8, PT ;  /* 0x000000080900780c */ /* 0x000fe40003f64270 */
[----:B------:R-:W-:Y:S02]  /*c2e0*/  FSEL R27, R27, -INF , P4 ;  /* 0xff8000001b1b7808 */ /* 0x000fe40002000000 */
[----:B------:R-:W-:-:S02]  /*c2f0*/  ISETP.GT.AND P4, PT, R9, 0x9, PT ;  /* 0x000000090900780c */ /* 0x000fc40003f84270 */
[----:B------:R-:W-:Y:S02]  /*c300*/  FSEL R30, R30, -INF , P3 ;  /* 0xff8000001e1e7808 */ /* 0x000fe40001800000 */
[----:B------:R-:W-:Y:S02]  /*c310*/  ISETP.GT.AND P3, PT, R9, 0x10, PT ;  /* 0x000000100900780c */ /* 0x000fe40003f64270 */
[----:B------:R-:W-:Y:S02]  /*c320*/  FSEL R31, R31, -INF , P4 ;  /* 0xff8000001f1f7808 */ /* 0x000fe40002000000 */
[C---:B------:R-:W-:Y:S02]  /*c330*/  ISETP.GT.AND P4, PT, R9.reuse, 0x11, PT ;  /* 0x000000110900780c */ /* 0x040fe40003f84270 */
[----:B------:R-:W-:Y:S02]  /*c340*/  FSEL R34, R34, -INF , P3 ;  /* 0xff80000022227808 */ /* 0x000fe40001800000 */
[----:B------:R-:W-:-:S02]  /*c350*/  ISETP.GT.AND P3, PT, R9, 0x18, PT ;  /* 0x000000180900780c */ /* 0x000fc40003f64270 */
[----:B------:R-:W-:Y:S02]  /*c360*/  FSEL R35, R35, -INF , P4 ;  /* 0xff80000023237808 */ /* 0x000fe40002000000 */
[C---:B------:R-:W-:Y:S02]  /*c370*/  ISETP.GT.AND P4, PT, R9.reuse, 0x19, PT ;  /* 0x000000190900780c */ /* 0x040fe40003f84270 */
[----:B------:R-:W-:Y:S02]  /*c380*/  FSEL R38, R38, -INF , P3 ;  /* 0xff80000026267808 */ /* 0x000fe40001800000 */
[----:B0-----:R-:W-:Y:S02]  /*c390*/  FMNMX.FTZ R3, R0, R3, !PT ;  /* 0x0000000300037209 */ /* 0x001fe40007810000 */
[----:B------:R-:W-:Y:S02]  /*c3a0*/  ISETP.GT.AND P3, PT, R9, 0x20, PT ;  /* 0x000000200900780c */ /* 0x000fe40003f64270 */
[----:B------:R-:W-:Y:S01]  /*c3b0*/  FSEL R39, R39, -INF , P4 ;  /* 0xff80000027277808 */ /* 0x000fe20002000000 */
[----:B------:R-:W0:Y:S01]  /*c3c0*/  SHFL.BFLY PT, R0, R3, 0x1, 0x1f ;  /* 0x0c201f0003007f89 */ /* 0x000e2200000e0000 */
        /* <DEDUP_REMOVED lines=12> */
[----:B0-----:R-:W-:Y:S01]  /*c490*/  FMNMX.FTZ R3, R3, R0, !PT ;  /* 0x0000000003037209 */ /* 0x001fe20007810000 */
[----:B------:R-:W-:Y:S01]  /*c4a0*/  IMAD.U32 R0, RZ, RZ, UR4 ;  /* 0x00000004ff007e24 */ /* 0x000fe2000f8e00ff */
[----:B------:R-:W-:-:S02]  /*c4b0*/  ISETP.GT.AND P4, PT, R9, 0x39, PT ;  /* 0x000000390900780c */ /* 0x000fc40003f84270 */
[C---:B------:R-:W-:Y:S01]  /*c4c0*/  FSETP.NEU.FTZ.AND P2, PT, R3.reuse, -INF , PT ;  /* 0xff8000000300780b */ /* 0x040fe20003f5d000 */
[-C--:B------:R-:W-:Y:S01]  /*c4d0*/  FMUL.FTZ R21, R3, R0.reuse ;  /* 0x0000000003157220 */ /* 0x080fe20000410000 */
[----:B------:R-:W-:Y:S02]  /*c4e0*/  FSEL R54, R54, -INF , P3 ;  /* 0xff80000036367808 */ /* 0x000fe40001800000 */
[----:B------:R-:W-:Y:S02]  /*c4f0*/  ISETP.GT.AND P3, PT, R9, 0x40, PT ;  /* 0x000000400900780c */ /* 0x000fe40003f64270 */
[----:B------:R-:W-:Y:S02]  /*c500*/  FSEL R21, R21, RZ, P2 ;  /* 0x000000ff15157208 */ /* 0x000fe40001000000 */
[----:B------:R-:W-:Y:S02]  /*c510*/  FSEL R55, R55, -INF , P4 ;  /* 0xff80000037377808 */ /* 0x000fe40002000000 */
[----:B------:R-:W-:Y:S01]  /*c520*/  ISETP.GT.AND P4, PT, R9, 0x41, PT ;  /* 0x000000410900780c */ /* 0x000fe20003f84270 */
        /* <DEDUP_REMOVED lines=21> */
[----:B------:R-:W-:Y:S01]  /*c680*/  MUFU.EX2 R28, R37 ;  /* 0x00000025001c7308 */ /* 0x000fe20000000800 */
[----:B------:R-:W-:Y:S01]  /*c690*/  FMNMX.FTZ R29, R35, R29, !PT ;  /* 0x0000001d231d7209 */ /* 0x000fe20007810000 */
[-CC-:B------:R-:W-:Y:S01]  /*c6a0*/  FFMA.FTZ R48, R65, R0.reuse, -R21.reuse ;  /* 0x0000000041307223 */ /* 0x180fe20000010815 */
[----:B------:R-:W-:Y:S01]  /*c6b0*/  FSEL R62, R62, -INF , P3 ;  /* 0xff8000003e3e7808 */ /* 0x000fe20001800000 */
[-CC-:B------:R-:W-:Y:S01]  /*c6c0*/  FFMA.FTZ R49, R49, R0.reuse, -R21.reuse ;  /* 0x0000000031317223 */ /* 0x180fe20000010815 */
        /* <DEDUP_REMOVED lines=9> */
[--C-:B------:R-:W-:Y:S01]  /*c760*/  FFMA.FTZ R40, R53, R0, -R21.reuse ;  /* 0x0000000035287223 */ /* 0x100fe20000010815 */
[----:B------:R-:W-:Y:S01]  /*c770*/  ISETP.GT.AND P4, PT, R9, 0x51, PT ;  /* 0x000000510900780c */ /* 0x000fe20003f84270 */
[----:B------:R-:W-:Y:S01]  /*c780*/  MUFU.EX2 R20, R20 ;  /* 0x0000001400147308 */ /* 0x000fe20000000800 */
[----:B------:R-:W-:Y:S01]  /*c790*/  FMNMX.FTZ R32, R43, R32, !PT ;  /* 0x000000202b207209 */ /* 0x000fe20007810000 */
[-CC-:B------:R-:W-:Y:S01]  /*c7a0*/  FFMA.FTZ R132, R56, R0.reuse, -R21.reuse ;  /* 0x0000000038847223 */ /* 0x180fe20000010815 */
[----:B------:R-:W-:Y:S01]  /*c7b0*/  FSEL R66, R66, -INF , P3 ;  /* 0xff80000042427808 */ /* 0x000fe20001800000 */
[--C-:B------:R-:W-:Y:S01]  /*c7c0*/  FFMA.FTZ R134, R60, R0, -R21.reuse ;  /* 0x000000003c867223 */ /* 0x100fe20000010815 */
        /* <DEDUP_REMOVED lines=9> */
[-CC-:B------:R-:W-:Y:S01]  /*c860*/  FFMA.FTZ R60, R81, R0.reuse, -R21.reuse ;  /* 0x00000000513c7223 */ /* 0x180fe20000010815 */
[----:B------:R-:W-:Y:S01]  /*c870*/  ISETP.GT.AND P4, PT, R9, 0x59, PT ;  /* 0x000000590900780c */ /* 0x000fe20003f84270 */
[----:B------:R0:W-:Y:S01]  /*c880*/  MUFU.EX2 R32, R45 ;  /* 0x0000002d00207308 */ /* 0x0001e20000000800 */
[----:B------:R-:W-:Y:S01]  /*c890*/  FMNMX.FTZ R33, R51, R33, !PT ;  /* 0x0000002133217209 */ /* 0x000fe20007810000 */
[----:B------:R-:W-:Y:S01]  /*c8a0*/  FFMA.FTZ R84, R84, R0, -R21 ;  /* 0x0000000054547223 */ /* 0x000fe20000010815 */
[----:B------:R-:W-:-:S02]  /*c8b0*/  FSEL R70, R70, -INF , P3 ;  /* 0xff80000046467808 */ /* 0x000fc40001800000 */
[----:B------:R-:W-:Y:S02]  /*c8c0*/  FMNMX.FTZ R33, R54, R33, !PT ;  /* 0x0000002136217209 */ /* 0x000fe40007810000 */
[----:B------:R-:W-:Y:S01]  /*c8d0*/  ISETP.GT.AND P3, PT, R9, 0x60, PT ;  /* 0x000000600900780c */ /* 0x000fe20003f64270 */
[----:B------:R-:W-:Y:S01]  /*c8e0*/  MUFU.EX2 R24, R24 ;  /* 0x0000001800187308 */ /* 0x000fe20000000800 */
[----:B------:R-:W-:Y:S01]  /*c8f0*/  FMNMX.FTZ R33, R55, R33, !PT ;  /* 0x0000002137217209 */ /* 0x000fe20007810000 */
[----:B0-----:R-:W-:Y:S01]  /*c900*/  FFMA.FTZ R45, R64, R0, -R21 ;  /* 0x00000000402d7223 */ /* 0x001fe20000010815 */
[----:B------:R-:W-:Y:S02]  /*c910*/  FSEL R71, R71, -INF , P4 ;  /* 0xff80000047477808 */ /* 0x000fe40002000000 */
[----:B------:R-:W-:Y:S02]  /*c920*/  FMNMX.FTZ R36, R58, R33, !PT ;  /* 0x000000213a247209 */ /* 0x000fe40007810000 */
[----:B------:R-:W-:Y:S01]  /*c930*/  ISETP.GT.AND P4, PT, R9, 0x61, PT ;  /* 0x000000610900780c */ /* 0x000fe20003f84270 */
[----:B------:R0:W-:Y:S01]  /*c940*/  MUFU.EX2 R33, R49 ;  /* 0x0000003100217308 */ /* 0x0001e20000000800 */
[----:B------:R-:W-:-:S02]  /*c950*/  FMNMX.FTZ R36, R59, R36, !PT ;  /* 0x000000243b247209 */ /* 0x000fc40007810000 */
[----:B------:R-:W-:Y:S02]  /*c960*/  FSEL R74, R74, -INF , P3 ;  /* 0xff8000004a4a7808 */ /* 0x000fe40001800000 */
[----:B------:R-:W-:Y:S02]  /*c970*/  FMNMX.FTZ R36, R62, R36, !PT ;  /* 0x000000243e247209 */ /* 0x000fe40007810000 */
[----:B------:R-:W-:Y:S01]  /*c980*/  ISETP.GT.AND P3, PT, R9, 0x68, PT ;  /* 0x000000680900780c */ /* 0x000fe20003f64270 */
[----:B------:R-:W-:Y:S01]  /*c990*/  MUFU.EX2 R144, R144 ;  /* 0x0000009000907308 */ /* 0x000fe20000000800 */
[----:B------:R-:W-:Y:S01]  /*c9a0*/  FMNMX.FTZ R36, R63, R36, !PT ;  /* 0x000000243f247209 */ /* 0x000fe20007810000 */
[----:B0-----:R-:W-:Y:S01]  /*c9b0*/  FFMA.FTZ R49, R68, R0, -R21 ;  /* 0x0000000044317223 */ /* 0x001fe20000010815 */
[----:B------:R-:W-:Y:S01]  /*c9c0*/  FSEL R75, R75, -INF , P4 ;  /* 0xff8000004b4b7808 */ /* 0x000fe20002000000 */
[----:B------:R-:W0:Y:S01]  /*c9d0*/  S2R R68, SR_TID.X ;  /* 0x0000000000447919 */ /* 0x000e220000002100 */
[----:B------:R-:W-:-:S02]  /*c9e0*/  FMNMX.FTZ R36, R66, R36, !PT ;  /* 0x0000002442247209 */ /* 0x000fc40007810000 */
[----:B------:R-:W-:Y:S01]  /*c9f0*/  ISETP.GT.AND P4, PT, R9, 0x69, PT ;  /* 0x000000690900780c */ /* 0x000fe20003f84270 */
[----:B------:R-:W-:Y:S01]  /*ca00*/  MUFU.EX2 R25, R25 ;  /* 0x0000001900197308 */ /* 0x000fe20000000800 */
[----:B------:R-:W-:Y:S02]  /*ca10*/  FMNMX.FTZ R36, R67, R36, !PT ;  /* 0x0000002443247209 */ /* 0x000fe40007810000 */
[----:B------:R-:W-:Y:S02]  /*ca20*/  FSEL R78, R78, -INF , P3 ;  /* 0xff8000004e4e7808 */ /* 0x000fe40001800000 */
[----:B------:R-:W-:Y:S02]  /*ca30*/  FMNMX.FTZ R36, R70, R36, !PT ;  /* 0x0000002446247209 */ /* 0x000fe40007810000 */
[----:B------:R-:W-:Y:S01]  /*ca40*/  ISETP.GT.AND P3, PT, R9, 0x70, PT ;  /* 0x000000700900780c */ /* 0x000fe20003f64270 */
[----:B------:R-:W-:Y:S01]  /*ca50*/  MUFU.EX2 R146, R146 ;  /* 0x0000009200927308 */ /* 0x000fe20000000800 */
[----:B------:R-:W-:-:S02]  /*ca60*/  FMNMX.FTZ R36, R71, R36, !PT ;  /* 0x0000002447247209 */ /* 0x000fc40007810000 */
[----:B------:R-:W-:Y:S02]  /*ca70*/  FSEL R79, R79, -INF , P4 ;  /* 0xff8000004f4f7808 */ /* 0x000fe40002000000 */
[----:B------:R-:W-:Y:S02]  /*ca80*/  FMNMX.FTZ R36, R74, R36, !PT ;  /* 0x000000244a247209 */ /* 0x000fe40007810000 */
[----:B------:R-:W-:Y:S01]  /*ca90*/  ISETP.GT.AND P4, PT, R9, 0x71, PT ;  /* 0x000000710900780c */ /* 0x000fe20003f84270 */
[----:B------:R-:W-:Y:S01]  /*caa0*/  MUFU.EX2 R140, R140 ;  /* 0x0000008c008c7308 */ /* 0x000fe20000000800 */
[----:B------:R-:W-:Y:S02]  /*cab0*/  FMNMX.FTZ R36, R75, R36, !PT ;  /* 0x000000244b247209 */ /* 0x000fe40007810000 */
[----:B------:R-:W-:Y:S02]  /*cac0*/  FSEL R82, R82, -INF , P3 ;  /* 0xff80000052527808 */ /* 0x000fe40001800000 */
[----:B------:R-:W-:-:S02]  /*cad0*/  FMNMX.FTZ R36, R78, R36, !PT ;  /* 0x000000244e247209 */ /* 0x000fc40007810000 */
[----:B------:R-:W-:Y:S01]  /*cae0*/  ISETP.GT.AND P3, PT, R9, 0x78, PT ;  /* 0x000000780900780c */ /* 0x000fe20003f64270 */
[----:B------:R1:W-:Y:S01]  /*caf0*/  MUFU.EX2 R29, R41 ;  /* 0x00000029001d7308 */ /* 0x0003e20000000800 */
[----:B------:R-:W-:Y:S02]  /*cb00*/  FMNMX.FTZ R36, R79, R36, !PT ;  /* 0x000000244f247209 */ /* 0x000fe40007810000 */
[----:B------:R-:W-:Y:S02]  /*cb10*/  FSEL R83, R83, -INF , P4 ;  /* 0xff80000053537808 */ /* 0x000fe40002000000 */
[----:B------:R-:W-:Y:S02]  /*cb20*/  FMNMX.FTZ R36, R82, R36, !PT ;  /* 0x0000002452247209 */ /* 0x000fe40007810000 */
[----:B------:R-:W-:Y:S01]  /*cb30*/  ISETP.GT.AND P4, PT, R9, 0x79, PT ;  /* 0x000000790900780c */ /* 0x000fe20003f84270 */
[----:B------:R-:W-:Y:S01]  /*cb40*/  MUFU.EX2 R142, R142 ;  /* 0x0000008e008e7308 */ /* 0x000fe20000000800 */
[----:B------:R-:W-:Y:S01]  /*cb50*/  FSEL R86, R86, -INF , P3 ;  /* 0xff80000056567808 */ /* 0x000fe20001800000 */
[--C-:B-1----:R-:W-:Y:S01]  /*cb60*/  FFMA.FTZ R41, R57, R0, -R21.reuse ;  /* 0x0000000039297223 */ /* 0x102fe20000010815 */
[----:B------:R-:W-:Y:S01]  /*cb70*/  FMNMX.FTZ R36, R83, R36, !PT ;  /* 0x0000002453247209 */ /* 0x000fe20007810000 */
[----:B------:R-:W-:Y:S01]  /*cb80*/  FFMA.FTZ R57, R76, R0, -R21 ;  /* 0x000000004c397223 */ /* 0x000fe20000010815 */
[----:B------:R-:W-:-:S02]  /*cb90*/  FSEL R87, R87, -INF , P4 ;  /* 0xff80000057577808 */ /* 0x000fc40002000000 */
[----:B------:R-:W-:Y:S01]  /*cba0*/  FMNMX.FTZ R9, R86, R36, !PT ;  /* 0x0000002456097209 */ /* 0x000fe20007810000 */
[----:B------:R-:W-:Y:S01]  /*cbb0*/  VIADD R36, R8, 0x280 ;  /* 0x0000028008247836 */ /* 0x000fe20000000000 */
[----:B------:R-:W-:Y:S01]  /*cbc0*/  FSEL R64, R3, RZ, P2 ;  /* 0x000000ff03407208 */ /* 0x000fe20001000000 */
[----:B------:R-:W-:Y:S01]  /*cbd0*/  MUFU.EX2 R136, R136 ;  /* 0x0000008800887308 */ /* 0x000fe20000000800 */
[----:B------:R-:W-:Y:S02]  /*cbe0*/  FMNMX.FTZ R9, R87, R9, !PT ;  /* 0x0000000957097209 */ /* 0x000fe40007810000 */
[----:B------:R-:W-:Y:S01]  /*cbf0*/  R2UR UR6, R36 ;  /* 0x00000000240672ca */ /* 0x000fe200000e0000 */
[----:B------:R-:W-:Y:S01]  /*cc00*/  FADD.FTZ R64, -R64, R15 ;  /* 0x0000000f40407221 */ /* 0x000fe20000010100 */
[----:B0-----:R-:W-:Y:S01]  /*cc10*/  SHF.R.U32.HI R135, RZ, 0x7, R68 ;  /* 0x00000007ff877819 */ /* 0x001fe20000011644 */
[----:B------:R-:W0:Y:S01]  /*cc20*/  SHFL.BFLY PT, R37, R9, 0x2, 0x1f ;  /* 0x0c401f0009257f89 */ /* 0x000e2200000e0000 */
[-C--:B------:R-:W-:Y:S01]  /*cc30*/  FFMA.FTZ R36, R77, R0.reuse, -R21 ;  /* 0x000000004d247223 */ /* 0x080fe20000010815 */
[----:B------:R-:W-:Y:S01]  /*cc40*/  FMUL.FTZ R15, R64, R0 ;  /* 0x00000000400f7220 */ /* 0x000fe20000410000 */
[----:B------:R-:W-:Y:S08]  /*cc50*/  MUFU.EX2 R138, R138 ;  /* 0x0000008a008a7308 */ /* 0x000ff00000000800 */
[----:B------:R-:W1:Y:S08]  /*cc60*/  MUFU.EX2 R15, R15 ;  /* 0x0000000f000f7308 */ /* 0x000e700000000800 */
[----:B------:R-:W-:Y:S01]  /*cc70*/  MUFU.EX2 R40, R40 ;  /* 0x0000002800287308 */ /* 0x000fe20000000800 */
[----:B0-----:R-:W-:Y:S01]  /*cc80*/  FMNMX.FTZ R9, R9, R37, !PT ;  /* 0x0000002509097209 */ /* 0x001fe20007810000 */
[----:B------:R-:W-:-:S06]  /*cc90*/  IMAD.MOV.U32 R37, RZ, RZ, 0x40000040 ;  /* 0x40000040ff257424 */ /* 0x000fcc00078e00ff */
[----:B------:R-:W-:Y:S01]  /*cca0*/  MUFU.EX2 R132, R132 ;  /* 0x0000008400847308 */ /* 0x000fe20000000800 */
[----:B-1----:R-:W-:Y:S01]  /*ccb0*/  FFMA.FTZ R5, R15, R5, R148 ;  /* 0x000000050f057223 */ /* 0x002fe20000010094 */
[----:B------:R-:W0:Y:S01]  /*ccc0*/  SHFL.BFLY PT, R61, R9, 0x1, 0x1f ;  /* 0x0c201f00093d7f89 */ /* 0x000e2200000e0000 */
[----:B------:R-:W-:Y:S01]  /*ccd0*/  R2UR UR7, R37 ;  /* 0x00000000250772ca */ /* 0x000fe200000e0000 */
[----:B------:R-:W-:Y:S01]  /*cce0*/  FFMA.FTZ R37, R80, R0, -R21 ;  /* 0x0000000050257223 */ /* 0x000fe20000010815 */
[----:B------:R-:W-:-:S03]  /*ccf0*/  FADD.FTZ R5, R20, R5 ;  /* 0x0000000514057221 */ /* 0x000fc60000010000 */
[----:B------:R-:W-:Y:S01]  /*cd00*/  MUFU.EX2 R41, R41 ;  /* 0x0000002900297308 */ /* 0x000fe20000000800 */
[----:B------:R-:W-:-:S07]  /*cd10*/  FADD.FTZ R5, R150, R5 ;  /* 0x0000000596057221 */ /* 0x000fce0000010000 */
[----:B------:R-:W-:Y:S01]  /*cd20*/  HGMMA.64x64x16.F32.BF16 R88, R128, gdesc[UR4].tnspB, R88, gsb0 ;  /* 0x40e0000480587df0 */ /* 0x000fe20008001858 */
[----:B------:R-:W-:Y:S08]  /*cd30*/  MUFU.EX2 R134, R134 ;  /* 0x0000008600867308 */ /* 0x000ff00000000800 */
[----:B------:R-:W-:Y:S01]  /*cd40*/  MUFU.EX2 R44, R44 ;  /* 0x0000002c002c7308 */ /* 0x000fe20000000800 */
[----:B0-----:R-:W-:Y:S01]  /*cd50*/  FMNMX.FTZ R9, R9, R61, !PT ;  /* 0x0000003d09097209 */ /* 0x001fe20007810000 */
[----:B------:R-:W-:-:S03]  /*cd60*/  FFMA.FTZ R21, R85, R0, -R21 ;  /* 0x0000000055157223 */ /* 0x000fc60000010815 */
[C---:B------:R-:W-:Y:S01]  /*cd70*/  FSETP.NEU.FTZ.AND P2, PT, R9.reuse, -INF , PT ;  /* 0xff8000000900780b */ /* 0x040fe20003f5d000 */
[----:B------:R-:W-:Y:S02]  /*cd80*/  FMUL.FTZ R65, R9, R0 ;  /* 0x0000000009417220 */ /* 0x000fe40000410000 */
[----:B------:R-:W-:Y:S03]  /*cd90*/  MUFU.EX2 R45, R45 ;  /* 0x0000002d002d7308 */ /* 0x000fe60000000800 */
[----:B------:R-:W-:-:S05]  /*cda0*/  FSEL R65, R65, RZ, P2 ;  /* 0x000000ff41417208 */ /* 0x000fca0001000000 */
[-CC-:B------:R-:W-:Y:S01]  /*cdb0*/  FFMA.FTZ R145, R34, R0.reuse, -R65.reuse ;  /* 0x0000000022917223 */ /* 0x180fe20000010841 */
[-CC-:B------:R-:W-:Y:S01]  /*cdc0*/  FFMA.FTZ R34, R39, R0.reuse, -R65.reuse ;  /* 0x0000000027227223 */ /* 0x180fe20000010841 */
[-CC-:B------:R-:W-:Y:S01]  /*cdd0*/  FFMA.FTZ R39, R51, R0.reuse, -R65.reuse ;  /* 0x0000000033277223 */ /* 0x180fe20000010841 */
[-CC-:B------:R-:W-:Y:S01]  /*cde0*/  FFMA.FTZ R149, R26, R0.reuse, -R65.reuse ;  /* 0x000000001a957223 */ /* 0x180fe20000010841 */
[----:B------:R-:W2:Y:S01]  /*cdf0*/  LDL R51, [R1+0x14] ;  /* 0x0000140001337983 */ /* 0x000ea20000100800 */
[-CC-:B------:R-:W-:Y:S01]  /*ce00*/  FFMA.FTZ R64, R27, R0.reuse, -R65.reuse ;  /* 0x000000001b407223 */ /* 0x180fe20000010841 */
[----:B------:R-:W-:Y:S02]  /*ce10*/  VIADD R26, R8, 0x300 ;  /* 0x00000300081a7836 */ /* 0x000fe40000000000 */
[-CC-:B------:R-:W-:Y:S01]  /*ce20*/  FFMA.FTZ R151, R30, R0.reuse, -R65.reuse ;  /* 0x000000001e977223 */ /* 0x180fe20000010841 */
[----:B------:R-:W-:Y:S01]  /*ce30*/  IMAD.MOV.U32 R27, RZ, RZ, 0x40000040 ;  /* 0x40000040ff1b7424 */ /* 0x000fe200078e00ff */
[----:B------:R-:W-:Y:S01]  /*ce40*/  MUFU.EX2 R149, R149 ;  /* 0x0000009500957308 */ /* 0x000fe20000000800 */
[-CC-:B------:R-:W-:Y:S01]  /*ce50*/  FFMA.FTZ R30, R31, R0.reuse, -R65.reuse ;  /* 0x000000001f1e7223 */ /* 0x180fe20000010841 */
[----:B------:R-:W-:Y:S01]  /*ce60*/  R2UR UR6, R26 ;  /* 0x000000001a0672ca */ /* 0x000fe200000e0000 */
[----:B------:R-:W-:Y:S01]  /*ce70*/  VIADD R26, R8, 0x380 ;  /* 0x00000380081a7836 */ /* 0x000fe20000000000 */
[----:B------:R-:W-:Y:S01]  /*ce80*/  R2UR UR7, R27 ;  /* 0x000000001b0772ca */ /* 0x000fe200000e0000 */
[-CC-:B------:R-:W-:Y:S01]  /*ce90*/  FFMA.FTZ R31, R35, R0.reuse, -R65.reuse ;  /* 0x00000000231f7223 */ /* 0x180fe20000010841 */
[----:B------:R-:W-:Y:S01]  /*cea0*/  FSEL R27, R9, RZ, P2 ;  /* 0x000000ff091b7208 */ /* 0x000fe20001000000 */
[-CC-:B------:R-:W-:Y:S01]  /*ceb0*/  FFMA.FTZ R35, R43, R0.reuse, -R65.reuse ;  /* 0x000000002b237223 */ /* 0x180fe20000010841 */
[----:B------:R-:W-:Y:S01]  /*cec0*/  MUFU.EX2 R64, R64 ;  /* 0x0000004000407308 */ /* 0x000fe20000000800 */
[-CC-:B------:R-:W-:Y:S01]  /*ced0*/  FFMA.FTZ R147, R38, R0.reuse, -R65.reuse ;  /* 0x0000000026937223 */ /* 0x180fe20000010841 */
[-CC-:B------:R-:W-:Y:S01]  /*cee0*/  FFMA.FTZ R141, R42, R0.reuse, -R65.reuse ;  /* 0x000000002a8d7223 */ /* 0x180fe20000010841 */
[----:B------:R-:W-:Y:S01]  /*cef0*/  FADD.FTZ R8, -R27, R14 ;  /* 0x0000000e1b087221 */ /* 0x000fe20000010100 */
[----:B------:R-:W-:Y:S01]  /*cf00*/  IMAD.MOV.U32 R27, RZ, RZ, 0x40000040 ;  /* 0x40000040ff1b7424 */ /* 0x000fe200078e00ff */
[----:B------:R-:W-:Y:S01]  /*cf10*/  ISETP.GE.U32.AND P2, PT, R68, 0x180, PT ;  /* 0x000001804400780c */ /* 0x000fe20003f46070 */
[-CC-:B------:R-:W-:Y:S01]  /*cf20*/  FFMA.FTZ R143, R46, R0.reuse, -R65.reuse ;  /* 0x000000002e8f7223 */ /* 0x180fe20000010841 */
[-C--:B------:R-:W-:Y:S01]  /*cf30*/  FMUL.FTZ R8, R8, R0.reuse ;  /* 0x0000000008087220 */ /* 0x080fe20000410000 */
[----:B------:R-:W-:Y:S01]  /*cf40*/  MUFU.EX2 R151, R151 ;  /* 0x0000009700977308 */ /* 0x000fe20000000800 */
[-CC-:B------:R-:W-:Y:S01]  /*cf50*/  FFMA.FTZ R38, R47, R0.reuse, -R65.reuse ;  /* 0x000000002f267223 */ /* 0x180fe20000010841 */
[-CC-:B------:R-:W-:Y:S01]  /*cf60*/  FFMA.FTZ R137, R50, R0.reuse, -R65.reuse ;  /* 0x0000000032897223 */ /* 0x180fe20000010841 */
[-CC-:B------:R-:W-:Y:S01]  /*cf70*/  FFMA.FTZ R139, R54, R0.reuse, -R65.reuse ;  /* 0x00000000368b7223 */ /* 0x180fe20000010841 */
[-CC-:B------:R-:W-:Y:S01]  /*cf80*/  FFMA.FTZ R55, R55, R0.reuse, -R65.reuse ;  /* 0x0000000037377223 */ /* 0x180fe20000010841 */
[----:B------:R-:W-:-:S03]  /*cf90*/  FFMA.FTZ R133, R58, R0, -R65 ;  /* 0x000000003a857223 */ /* 0x000fc60000010841 */
[----:B------:R-:W0:Y:S08]  /*cfa0*/  MUFU.EX2 R8, R8 ;  /* 0x0000000800087308 */ /* 0x000e300000000800 */
[----:B------:R-:W1:Y:S08]  /*cfb0*/  MUFU.EX2 R30, R30 ;  /* 0x0000001e001e7308 */ /* 0x000e700000000800 */
[----:B------:R-:W3:Y:S01]  /*cfc0*/  MUFU.EX2 R145, R145 ;  /* 0x0000009100917308 */ /* 0x000ee20000000800 */
[----:B------:R-:W-:-:S02]  /*cfd0*/  WARPGROUP.DEPBAR.LE gsb0, 0x0 ;  /* 0x00008000000079c5 */ /* 0x000fc40000010000 */
[----:B------:R-:W-:-:S05]  /*cfe0*/  WARPGROUP.ARRIVE ;  /* 0x00000000000079c5 */ /* 0x000fca0000000000 */
[----:B------:R-:W4:Y:S01]  /*cff0*/  MUFU.EX2 R31, R31 ;  /* 0x0000001f001f7308 */ /* 0x000f220000000800 */
[----:B------:R-:W-:Y:S01]  /*d000*/  HGMMA.64x64x16.F32.BF16 R88, R124, gdesc[UR4].tnspB, R88, gsb0 ;  /* 0x40e000047c587df0 */ /* 0x000fe20008001858 */
[----:B------:R-:W-:Y:S02]  /*d010*/  R2UR UR6, R26 ;  /* 0x000000001a0672ca */ /* 0x000fe400000e0000 */
[----:B------:R-:W-:Y:S01]  /*d020*/  R2UR UR7, R27 ;  /* 0x000000001b0772ca */ /* 0x000fe200000e0000 */
[----:B------:R-:W-:Y:S01]  /*d030*/  FADD.FTZ R27, R24, R5 ;  /* 0x00000005181b7221 */ /* 0x000fe20000010000 */
[----:B------:R-:W-:Y:S02]  /*d040*/  VIADD R5, R135, 0x9 ;  /* 0x0000000987057836 */ /* 0x000fe40000000000 */
[----:B------:R-:W5:Y:S01]  /*d050*/  MUFU.EX2 R147, R147 ;  /* 0x0000009300937308 */ /* 0x000f620000000800 */
[----:B------:R-:W-:Y:S01]  /*d060*/  FADD.FTZ R26, R144, R27 ;  /* 0x0000001b901a7221 */ /* 0x000fe20000010000 */
[----:B0-----:R-:W-:-:S03]  /*d070*/  FFMA.FTZ R27, R8, R4, R149 ;  /* 0x00000004081b7223 */ /* 0x001fc60000010095 */
[----:B------:R-:W-:Y:S01]  /*d080*/  FADD.FTZ R43, R25, R26 ;  /* 0x0000001a192b7221 */ /* 0x000fe20000010000 */
[----:B------:R-:W-:Y:S02]  /*d090*/  FADD.FTZ R42, R64, R27 ;  /* 0x0000001b402a7221 */ /* 0x000fe40000010000 */
[----:B------:R-:W0:Y:S01]  /*d0a0*/  MUFU.EX2 R34, R34 ;  /* 0x0000002200227308 */ /* 0x000e220000000800 */
[----:B------:R-:W-:-:S07]  /*d0b0*/  @!P1 IMAD R47, R18, 0x8, R2 ;  /* 0x00000008122f9824 */ /* 0x000fce00078e0202 */
[----:B------:R-:W0:Y:S08]  /*d0c0*/  MUFU.EX2 R141, R141 ;  /* 0x0000008d008d7308 */ /* 0x000e300000000800 */
[----:B------:R-:W0:Y:S08]  /*d0d0*/  MUFU.EX2 R35, R35 ;  /* 0x0000002300237308 */ /* 0x000e300000000800 */
[----:B------:R-:W0:Y:S08]  /*d0e0*/  MUFU.EX2 R143, R143 ;  /* 0x0000008f008f7308 */ /* 0x000e300000000800 */
[----:B------:R-:W0:Y:S08]  /*d0f0*/  MUFU.EX2 R38, R38 ;  /* 0x0000002600267308 */ /* 0x000e300000000800 */
[----:B------:R-:W0:Y:S08]  /*d100*/  MUFU.EX2 R137, R137 ;  /* 0x0000008900897308 */ /* 0x000e300000000800 */
[----:B------:R-:W0:Y:S08]  /*d110*/  MUFU.EX2 R39, R39 ;  /* 0x0000002700277308 */ /* 0x000e300000000800 */
[----:B------:R-:W0:Y:S01]  /*d120*/  MUFU.EX2 R139, R139 ;  /* 0x0000008b008b7308 */ /* 0x000e220000000800 */
[----:B------:R-:W-:-:S02]  /*d130*/  WARPGROUP.DEPBAR.LE gsb0, 0x0 ;  /* 0x00008000000079c5 */ /* 0x000fc40000010000 */
[----:B------:R-:W-:-:S05]  /*d140*/  WARPGROUP.ARRIVE ;  /* 0x00000000000079c5 */ /* 0x000fca0000000000 */
[----:B------:R-:W0:Y:S01]  /*d150*/  MUFU.EX2 R14, R55 ;  /* 0x00000037000e7308 */ /* 0x000e220000000800 */
[----:B------:R-:W-:Y:S01]  /*d160*/  HGMMA.64x64x16.F32.BF16 R88, R120, gdesc[UR4].tnspB, R88, gsb0 ;  /* 0x40e0000478587df0 */ /* 0x000fe20008001858 */
[----:B------:R-:W-:Y:S01]  /*d170*/  FADD.FTZ R43, R146, R43 ;  /* 0x0000002b922b7221 */ /* 0x000fe20000010000 */
[----:B------:R-:W-:-:S05]  /*d180*/  SEL R5, R5, 0x9, !P2 ;  /* 0x0000000905057807 */ /* 0x000fca0005000000 */
[----:B------:R-:W0:Y:S01]  /*d190*/  MUFU.EX2 R48, R48 ;  /* 0x0000003000307308 */ /* 0x000e220000000800 */
[----:B------:R-:W-:Y:S01]  /*d1a0*/  FADD.FTZ R27, R28, R43 ;  /* 0x0000002b1c1b7221 */ /* 0x000fe20000010000 */
[----:B------:R-:W-:-:S03]  /*d1b0*/  FADD.FTZ R43, R151, R42 ;  /* 0x0000002a972b7221 */ /* 0x000fc60000010000 */
[----:B------:R-:W-:Y:S01]  /*d1c0*/  FADD.FTZ R46, R140, R27 ;  /* 0x0000001b8c2e7221 */ /* 0x000fe20000010000 */
[----:B-1----:R-:W-:Y:S02]  /*d1d0*/  FADD.FTZ R42, R30, R43 ;  /* 0x0000002b1e2a7221 */ /* 0x002fe40000010000 */
[----:B------:R-:W1:Y:S02]  /*d1e0*/  MUFU.EX2 R133, R133 ;  /* 0x0000008500857308 */ /* 0x000e640000000800 */
[----:B---3--:R-:W-:-:S04]  /*d1f0*/  FADD.FTZ R42, R145, R42 ;  /* 0x0000002a912a7221 */ /* 0x008fc80000010000 */
[----:B----4-:R-:W-:Y:S01]  /*d200*/  FADD.FTZ R42, R31, R42 ;  /* 0x0000002a1f2a7221 */ /* 0x010fe20000010000 */
[----:B------:R-:W-:Y:S01]  /*d210*/  @!P1 VIADD R27, R47, 0x16840 ;  /* 0x000168402f1b9836 */ /* 0x000fe20000000000 */
[----:B------:R-:W3:Y:S01]  /*d220*/  MUFU.EX2 R49, R49 ;  /* 0x0000003100317308 */ /* 0x000ee20000000800 */
[----:B------:R-:W-:-:S03]  /*d230*/  @!P1 IMAD R47, R154, 0x8, R2 ;  /* 0x000000089a2f9824 */ /* 0x000fc600078e0202 */
[----:B------:R-:W-:Y:S01]  /*d240*/  @!P1 PRMT R27, RZ, 0x654, R27 ;  /* 0x00000654ff1b9816 */ /* 0x000fe2000000001b */
[-CC-:B------:R-:W-:Y:S01]  /*d250*/  FFMA.FTZ R59, R59, R0.reuse, -R65.reuse ;  /* 0x000000003b3b7223 */ /* 0x180fe20000010841 */
[-CC-:B------:R-:W-:Y:S01]  /*d260*/  FFMA.FTZ R135, R62, R0.reuse, -R65.reuse ;  /* 0x000000003e877223 */ /* 0x180fe20000010841 */
[-CC-:B------:R-:W-:Y:S01]  /*d270*/  FFMA.FTZ R4, R63, R0.reuse, -R65.reuse ;  /* 0x000000003f047223 */ /* 0x180fe20000010841 */
[----:B------:R-:W-:Y:S01]  /*d280*/  MUFU.EX2 R52, R52 ;  /* 0x0000003400347308 */ /* 0x000fe20000000800 */
[----:B------:R-:W-:-:S07]  /*d290*/  FFMA.FTZ R129, R66, R0, -R65 ;  /* 0x0000000042817223 */ /* 0x000fce0000010841 */
[----:B------:R-:W4:Y:S08]  /*d2a0*/  MUFU.EX2 R26, R59 ;  /* 0x0000003b001a7308 */ /* 0x000f300000000800 */
[----:B------:R-:W-:Y:S01]  /*d2b0*/  MUFU.EX2 R53, R53 ;  /* 0x0000003500357308 */ /* 0x000fe20000000800 */
[----:B------:R-:W-:-:S07]  /*d2c0*/  F2FP.BF16.F32.PACK_AB R148, R20, R148 ;  /* 0x000000941494723e */ /* 0x000fce00000010ff */
[----:B------:R-:W-:Y:S01]  /*d2d0*/  MUFU.EX2 R56, R56 ;  /* 0x0000003800387308 */ /* 0x000fe20000000800 */
[----:B------:R-:W-:-:S07]  /*d2e0*/  F2FP.BF16.F32.PACK_AB R150, R24, R150 ;  /* 0x000000961896723e */ /* 0x000fce00000010ff */
[----:B------:R-:W-:Y:S08]  /*d2f0*/  MUFU.EX2 R57, R57 ;  /* 0x0000003900397308 */ /* 0x000ff00000000800 */
[----:B------:R-:W-:Y:S08]  /*d300*/  MUFU.EX2 R36, R36 ;  /* 0x0000002400247308 */ /* 0x000ff00000000800 */
[----:B------:R-:W-:Y:S01]  /*d310*/  MUFU.EX2 R37, R37 ;  /* 0x0000002500257308 */ /* 0x000fe20000000800 */
[----:B------:R-:W-:-:S02]  /*d320*/  WARPGROUP.DEPBAR.LE gsb0, 0x0 ;  /* 0x00008000000079c5 */ /* 0x000fc40000010000 */
[----:B------:R5:W-:Y:S06]  /*d330*/  BAR.ARV R5, 0x100 ;  /* 0x000400050000751d */ /* 0x000bec0000002000 */
[----:B------:R-:W-:Y:S01]  /*d340*/  @!P1 SYNCS.ARRIVE.TRANS64.RED.A1T0 RZ, [R27+URZ], RZ ;  /* 0x000000ff1bff99a7 */ /* 0x000fe2000810043f */
[----:B------:R-:W-:Y:S01]  /*d350*/  MUFU.EX2 R60, R60 ;  /* 0x0000003c003c7308 */ /* 0x000fe20000000800 */
[----:B-----5:R-:W-:-:S04]  /*d360*/  FADD.FTZ R5, R29, R46 ;  /* 0x0000002e1d057221 */ /* 0x020fc80000010000 */
[----:B------:R-:W-:-:S03]  /*d370*/  FADD.FTZ R5, R142, R5 ;  /* 0x000000058e057221 */ /* 0x000fc60000010000 */
[----:B------:R-:W-:Y:S01]  /*d380*/  MUFU.EX2 R61, R84 ;  /* 0x00000054003d7308 */ /* 0x000fe20000000800 */
[----:B------:R-:W-:Y:S01]  /*d390*/  FADD.FTZ R43, R32, R5 ;  /* 0x00000005202b7221 */ /* 0x000fe20000010000 */
[----:B------:R-:W-:-:S03]  /*d3a0*/  FADD.FTZ R5, R147, R42 ;  /* 0x0000002a93057221 */ /* 0x000fc60000010000 */
[----:B------:R-:W-:Y:S01]  /*d3b0*/  FADD.FTZ R46, R136, R43 ;  /* 0x0000002b882e7221 */ /* 0x000fe20000010000 */
[----:B0-----:R-:W-:Y:S01]  /*d3c0*/  FADD.FTZ R42, R34, R5 ;  /* 0x00000005222a7221 */ /* 0x001fe20000010000 */
[----:B------:R-:W-:Y:S01]  /*d3d0*/  @!P1 VIADD R43, R47, 0x16860 ;  /* 0x000168602f2b9836 */ /* 0x000fe20000000000 */
[----:B------:R-:W-:Y:S01]  /*d3e0*/  MUFU.EX2 R21, R21 ;  /* 0x0000001500157308 */ /* 0x000fe20000000800 */
[----:B------:R-:W-:Y:S01]  /*d3f0*/  FADD.FTZ R5, R33, R46 ;  /* 0x0000002e21057221 */ /* 0x000fe20000010000 */
[----:B------:R-:W-:Y:S02]  /*d400*/  FADD.FTZ R42, R141, R42 ;  /* 0x0000002a8d2a7221 */ /* 0x000fe40000010000 */
[----:B------:R-:W-:Y:S01]  /*d410*/  @!P1 PRMT R43, RZ, 0x654, R43 ;  /* 0x00000654ff2b9816 */ /* 0x000fe2000000002b */
[----:B------:R-:W-:Y:S01]  /*d420*/  FADD.FTZ R5, R138, R5 ;  /* 0x000000058a057221 */ /* 0x000fe20000010000 */
[----:B------:R-:W-:Y:S02]  /*d430*/  FADD.FTZ R46, R35, R42 ;  /* 0x0000002a232e7221 */ /* 0x000fe40000010000 */
[----:B------:R0:W-:Y:S02]  /*d440*/  @!P1 SYNCS.ARRIVE.TRANS64.RED.A1T0 RZ, [R43+URZ], RZ ;  /* 0x000000ff2bff99a7 */ /* 0x0001e4000810043f */
[----:B0-----:R-:W-:Y:S01]  /*d450*/  FADD.FTZ R43, R40, R5 ;  /* 0x00000005282b7221 */ /* 0x001fe20000010000 */
[----:B------:R-:W-:-:S03]  /*d460*/  FADD.FTZ R5, R143, R46 ;  /* 0x0000002e8f057221 */ /* 0x000fc60000010000 */
[----:B------:R-:W-:Y:S01]  /*d470*/  FADD.FTZ R50, R132, R43 ;  /* 0x0000002b84327221 */ /* 0x000fe20000010000 */
[----:B------:R-:W-:-:S03]  /*d480*/  FADD.FTZ R46, R38, R5 ;  /* 0x00000005262e7221 */ /* 0x000fc60000010000 */
[----:B------:R-:W-:Y:S01]  /*d490*/  FADD.FTZ R5, R41, R50 ;  /* 0x0000003229057221 */ /* 0x000fe20000010000 */
[----:B------:R-:W-:-:S03]  /*d4a0*/  FADD.FTZ R46, R137, R46 ;  /* 0x0000002e892e7221 */ /* 0x000fc60000010000 */
[----:B------:R-:W-:Y:S01]  /*d4b0*/  FADD.FTZ R5, R134, R5 ;  /* 0x0000000586057221 */ /* 0x000fe20000010000 */
[----:B------:R-:W-:Y:S01]  /*d4c0*/  FADD.FTZ R46, R39, R46 ;  /* 0x0000002e272e7221 */ /* 0x000fe20000010000 */
[----:B------:R-:W0:Y:S02]  /*d4d0*/  MUFU.EX2 R135, R135 ;  /* 0x0000008700877308 */ /* 0x000e240000000800 */
[----:B------:R-:W-:Y:S01]  /*d4e0*/  FADD.FTZ R50, R44, R5 ;  /* 0x000000052c327221 */ /* 0x000fe20000010000 */
[----:B------:R-:W-:Y:S01]  /*d4f0*/  FADD.FTZ R5, R139, R46 ;  /* 0x0000002e8b057221 */ /* 0x000fe20000010000 */
[-C--:B------:R-:W-:Y:S02]  /*d500*/  FFMA.FTZ R27, R67, R0.reuse, -R65 ;  /* 0x00000000431b7223 */ /* 0x080fe40000010841 */
[----:B------:R-:W-:Y:S01]  /*d510*/  FADD.FTZ R47, R45, R50 ;  /* 0x000000322d2f7221 */ /* 0x000fe20000010000 */
[----:B------:R-:W-:Y:S01]  /*d520*/  FADD.FTZ R46, R14, R5 ;  /* 0x000000050e2e7221 */ /* 0x000fe20000010000 */
[----:B------:R-:W5:Y:S02]  /*d530*/  MUFU.EX2 R4, R4 ;  /* 0x0000000400047308 */ /* 0x000f640000000800 */
[----:B------:R-:W-:Y:S01]  /*d540*/  FADD.FTZ R50, R48, R47 ;  /* 0x0000002f30327221 */ /* 0x000fe20000010000 */
[----:B-1----:R-:W-:Y:S01]  /*d550*/  FADD.FTZ R5, R133, R46 ;  /* 0x0000002e85057221 */ /* 0x002fe20000010000 */
[----:B------:R-:W-:-:S04]  /*d560*/  FFMA.FTZ R131, R70, R0, -R65 ;  /* 0x0000000046837223 */ /* 0x000fc80000010841 */
[----:B------:R-:W1:Y:S01]  /*d570*/  MUFU.EX2 R129, R129 ;  /* 0x0000008100817308 */ /* 0x000e620000000800 */
[----:B---3--:R-:W-:Y:S01]  /*d580*/  FADD.FTZ R47, R49, R50 ;  /* 0x00000032312f7221 */ /* 0x008fe20000010000 */
[----:B----4-:R-:W-:Y:S01]  /*d590*/  FADD.FTZ R20, R26, R5 ;  /* 0x000000051a147221 */ /* 0x010fe20000010000 */
[----:B------:R-:W-:-:S05]  /*d5a0*/  FFMA.FTZ R42, R71, R0, -R65 ;  /* 0x00000000472a7223 */ /* 0x000fca0000010841 */
[----:B------:R-:W3:Y:S01]  /*d5b0*/  MUFU.EX2 R27, R27 ;  /* 0x0000001b001b7308 */ /* 0x000ee20000000800 */
[----:B------:R-:W-:Y:S01]  /*d5c0*/  FADD.FTZ R24, R52, R47 ;  /* 0x0000002f34187221 */ /* 0x000fe20000010000 */
[----:B0-----:R-:W-:Y:S01]  /*d5d0*/  FADD.FTZ R5, R135, R20 ;  /* 0x0000001487057221 */ /* 0x001fe20000010000 */
[----:B------:R-:W-:Y:S01]  /*d5e0*/  FFMA.FTZ R125, R74, R0, -R65 ;  /* 0x000000004a7d7223 */ /* 0x000fe20000010841 */
[----:B------:R-:W-:-:S04]  /*d5f0*/  F2FP.BF16.F32.PACK_AB R144, R25, R144 ;  /* 0x000000901990723e */ /* 0x000fc800000010ff */
[----:B------:R-:W0:Y:S01]  /*d600*/  MUFU.EX2 R131, R131 ;  /* 0x0000008300837308 */ /* 0x000e220000000800 */
[----:B------:R-:W-:Y:S01]  /*d610*/  FADD.FTZ R25, R53, R24 ;  /* 0x0000001835197221 */ /* 0x000fe20000010000 */
[----:B-----5:R-:W-:Y:S01]  /*d620*/  FADD.FTZ R24, R4, R5 ;  /* 0x0000000504187221 */ /* 0x020fe20000010000 */
[----:B------:R-:W-:Y:S01]  /*d630*/  FFMA.FTZ R43, R75, R0, -R65 ;  /* 0x000000004b2b7223 */ /* 0x000fe20000010841 */
[----:B------:R-:W-:-:S04]  /*d640*/  F2FP.BF16.F32.PACK_AB R146, R28, R146 ;  /* 0x000000921c92723e */ /* 0x000fc800000010ff */
[----:B------:R-:W4:Y:S01]  /*d650*/  MUFU.EX2 R42, R42 ;  /* 0x0000002a002a7308 */ /* 0x000f220000000800 */
[----:B------:R-:W-:Y:S01]  /*d660*/  FADD.FTZ R28, R56, R25 ;  /* 0x00000019381c7221 */ /* 0x000fe20000010000 */
[----:B-1----:R-:W-:Y:S01]  /*d670*/  FADD.FTZ R24, R129, R24 ;  /* 0x0000001881187221 */ /* 0x002fe20000010000 */
[----:B------:R-:W-:-:S05]  /*d680*/  FFMA.FTZ R127, R78, R0, -R65 ;  /* 0x000000004e7f7223 */ /* 0x000fca0000010841 */
[----:B------:R-:W1:Y:S01]  /*d690*/  MUFU.EX2 R125, R125 ;  /* 0x0000007d007d7308 */ /* 0x000e620000000800 */
[----:B------:R-:W-:Y:S01]  /*d6a0*/  FADD.FTZ R5, R57, R28 ;  /* 0x0000001c39057221 */ /* 0x000fe20000010000 */
[----:B---3--:R-:W-:Y:S01]  /*d6b0*/  FADD.FTZ R24, R27, R24 ;  /* 0x000000181b187221 */ /* 0x008fe20000010000 */
[----:B------:R-:W-:-:S05]  /*d6c0*/  FFMA.FTZ R79, R79, R0, -R65 ;  /* 0x000000004f4f7223 */ /* 0x000fca0000010841 */
[----:B------:R-:W3:Y:S01]  /*d6d0*/  MUFU.EX2 R43, R43 ;  /* 0x0000002b002b7308 */ /* 0x000ee20000000800 */
[----:B------:R-:W-:Y:S01]  /*d6e0*/  FADD.FTZ R28, R36, R5 ;  /* 0x00000005241c7221 */ /* 0x000fe20000010000 */
[----:B0-----:R-:W-:Y:S01]  /*d6f0*/  FADD.FTZ R5, R131, R24 ;  /* 0x0000001883057221 */ /* 0x001fe20000010000 */
[----:B------:R-:W-:-:S05]  /*d700*/  FFMA.FTZ R82, R82, R0, -R65 ;  /* 0x0000000052527223 */ /* 0x000fca0000010841 */
[----:B------:R-:W0:Y:S01]  /*d710*/  MUFU.EX2 R127, R127 ;  /* 0x0000007f007f7308 */ /* 0x000e220000000800 */
[----:B------:R-:W-:Y:S01]  /*d720*/  FADD.FTZ R25, R37, R28 ;  /* 0x0000001c25197221 */ /* 0x000fe20000010000 */
[----:B----4-:R-:W-:Y:S01]  /*d730*/  FADD.FTZ R24, R42, R5 ;  /* 0x000000052a187221 */ /* 0x010fe20000010000 */
[----:B------:R-:W-:-:S05]  /*d740*/  FFMA.FTZ R83, R83, R0, -R65 ;  /* 0x0000000053537223 */ /* 0x000fca0000010841 */
[----:B------:R-:W4:Y:S01]  /*d750*/  MUFU.EX2 R20, R79 ;  /* 0x0000004f00147308 */ /* 0x000f220000000800 */
[----:B------:R-:W-:Y:S01]  /*d760*/  FADD.FTZ R28, R60, R25 ;  /* 0x000000193c1c7221 */ /* 0x000fe20000010000 */
[----:B-1----:R-:W-:Y:S01]  /*d770*/  FADD.FTZ R24, R125, R24 ;  /* 0x000000187d187221 */ /* 0x002fe20000010000 */
[----:B------:R-:W-:-:S05]  /*d780*/  FFMA.FTZ R86, R86, R0, -R65 ;  /* 0x0000000056567223 */ /* 0x000fca0000010841 */
[----:B------:R-:W1:Y:S01]  /*d790*/  MUFU.EX2 R82, R82 ;  /* 0x0000005200527308 */ /* 0x000e620000000800 */
[----:B------:R-:W-:Y:S01]  /*d7a0*/  FADD.FTZ R28, R61, R28 ;  /* 0x0000001c3d1c7221 */ /* 0x000fe20000010000 */
[----:B---3--:R-:W-:Y:S01]  /*d7b0*/  FADD.FTZ R24, R43, R24 ;  /* 0x000000182b187221 */ /* 0x008fe20000010000 */
[----:B------:R-:W-:Y:S01]  /*d7c0*/  FFMA.FTZ R65, R87, R0, -R65 ;  /* 0x0000000057417223 */ /* 0x000fe20000010841 */
[----:B------:R-:W-:-:S04]  /*d7d0*/  F2FP.BF16.F32.PACK_AB R122, R21, R61 ;  /* 0x0000003d157a723e */ /* 0x000fc800000010ff */
[----:B------:R-:W3:Y:S01]  /*d7e0*/  MUFU.EX2 R83, R83 ;  /* 0x0000005300537308 */ /* 0x000ee20000000800 */
[----:B------:R-:W-:Y:S01]  /*d7f0*/  FADD.FTZ R5, R21, R28 ;  /* 0x0000001c15057221 */ /* 0x000fe20000010000 */
[----:B0-----:R-:W-:-:S06]  /*d800*/  FADD.FTZ R21, R127, R24 ;  /* 0x000000187f157221 */ /* 0x001fcc0000010000 */
[----:B------:R-:W0:Y:S01]  /*d810*/  MUFU.EX2 R86, R86 ;  /* 0x0000005600567308 */ /* 0x000e220000000800 */
[----:B----4-:R-:W-:Y:S01]  /*d820*/  FADD.FTZ R21, R20, R21 ;  /* 0x0000001514157221 */ /* 0x010fe20000010000 */
[----:B--2---:R-:W-:-:S06]  /*d830*/  ISETP.GT.AND P2, PT, R152, R51, PT ;  /* 0x000000339800720c */ /* 0x004fcc0003f44270 */
[----:B------:R-:W2:Y:S01]  /*d840*/  MUFU.EX2 R65, R65 ;  /* 0x0000004100417308 */ /* 0x000ea20000000800 */
[----:B-1----:R-:W-:-:S04]  /*d850*/  FADD.FTZ R24, R82, R21 ;  /* 0x0000001552187221 */ /* 0x002fc80000010000 */
[----:B---3--:R-:W-:Y:S01]  /*d860*/  FADD.FTZ R21, R83, R24 ;  /* 0x0000001853157221 */ /* 0x008fe20000010000 */
[----:B------:R-:W-:-:S03]  /*d870*/  F2FP.BF16.F32.PACK_AB R139, R14, R139 ;  /* 0x0000008b0e8b723e */ /* 0x000fc600000010ff */
[----:B0-----:R-:W-:Y:S01]  /*d880*/  FADD.FTZ R21, R86, R21 ;  /* 0x0000001556157221 */ /* 0x001fe20000010000 */
        /* <DEDUP_REMOVED lines=34> */
[----:B--2---:R-:W-:Y:S01]  /*dab0*/  FADD.FTZ R4, R65, R21 ;  /* 0x0000001541047221 */ /* 0x004fe20000010000 */
        /* <DEDUP_REMOVED lines=29> */
[----:B------:R-:W-:Y:S06]  /*dc90*/  @P2 BRA `(.L_x_2018) ;  /* 0xffffffd800082947 */ /* 0x000fec000383ffff */
.L_x_2008:
[----:B------:R-:W-:-:S13]  /*dca0*/  ISETP.GE.AND P2, PT, R152, RZ, PT ;  /* 0x000000ff9800720c */ /* 0x000fda0003f46270 */
[----:B------:R-:W-:Y:S05]  /*dcb0*/  @!P2 BRA `(.L_x_2019) ;  /* 0x0000001c00c0a947 */ /* 0x000fea0003800000 */
[----:B------:R-:W-:Y:S02]  /*dcc0*/  IMAD.MOV.U32 R14, RZ, RZ, R9 ;  /* 0x000000ffff0e7224 */ /* 0x000fe400078e0009 */
[----:B------:R-:W-:Y:S02]  /*dcd0*/  IMAD.MOV.U32 R15, RZ, RZ, R3 ;  /* 0x000000ffff0f7224 */ /* 0x000fe400078e0003 */
[----:B------:R-:W-:Y:S02]  /*dce0*/  IMAD.MOV.U32 R8, RZ, RZ, R23 ;  /* 0x000000ffff087224 */ /* 0x000fe400078e0017 */
[----:B------:R-:W-:-:S07]  /*dcf0*/  IMAD.MOV.U32 R153, RZ, RZ, R18 ;  /* 0x000000ffff997224 */ /* 0x000fce00078e0012 */
.L_x_2029:
        /* <DEDUP_REMOVED lines=10> */
.L_x_2021:
[----:B------:R-:W-:Y:S01]  /*dda0*/  IMAD R0, R18, 0x8, R2 ;  /* 0x0000000812007824 */ /* 0x000fe200078e0202 */
[----:B------:R-:W-:-:S04]  /*ddb0*/  SHF.L.U32 R3, R23, 0x1f, RZ ;  /* 0x0000001f17037819 */ /* 0x000fc800000006ff */
[----:B------:R0:W1:Y:S01]  /*ddc0*/  SYNCS.PHASECHK.TRANS64.TRYWAIT P3, [R0+URZ+0x16830], R3 ;  /* 0x01683003000075a7 */ /* 0x000062000806017f */
[----:B------:R-:W-:Y:S05]  /*ddd0*/  @!P0 BRA `(.L_x_2022) ;  /* 0x0000000000048947 */ /* 0x000fea0003800000 */
[----:B------:R-:W-:Y:S01]  /*dde0*/  BPT.TRAP 0x1 ;  /* 0x000000040000795c */ /* 0x000fe20000300000 */
.L_x_2022:
[----:B------:R-:W-:Y:S04]  /*ddf0*/  BSSY B0, `(.L_x_2020) ;  /* 0x0000004000007945 */ /* 0x000fe80003800000 */
[----:B-1----:R-:W-:Y:S05]  /*de00*/  @P3 BRA `(.L_x_2023) ;  /* 0x0000000000083947 */ /* 0x002fea0003800000 */
[----:B------:R-:W1:Y:S02]  /*de10*/  SYNCS.PHASECHK.TRANS64.TRYWAIT P3, [R0+URZ+0x16830], R3 ;  /* 0x01683003000075a7 */ /* 0x000e64000806017f */
[----:B-1----:R-:W-:Y:S05]  /*de20*/  @!P3 BRA `(.L_x_2024) ;  /* 0x0000009800f4b947 */ /* 0x002fea0003800000 */
.L_x_2023:
[----:B------:R-:W-:Y:S05]  /*de30*/  BSYNC B0 ;  /* 0x0000000000007941 */ /* 0x000fea0003800000 */
.L_x_2020:
        /* <DEDUP_REMOVED lines=45> */
.L_x_2026:
[----:B------:R-:W-:Y:S01]  /*e110*/  SHF.L.U32 R0, R8, 0x1f, RZ ;  /* 0x0000001f08007819 */ /* 0x000fe200000006ff */
[----:B------:R-:W-:-:S04]  /*e120*/  IMAD R3, R153, 0x8, R2 ;  /* 0x0000000899037824 */ /* 0x000fc800078e0202 */
[----:B------:R0:W1:Y:S01]  /*e130*/  SYNCS.PHASECHK.TRANS64.TRYWAIT P2, [R3+URZ+0x16850], R0 ;  /* 0x01685000030075a7 */ /* 0x000062000804017f */
[----:B------:R-:W-:Y:S05]  /*e140*/  @!P0 BRA `(.L_x_2027) ;  /* 0x0000000000048947 */ /* 0x000fea0003800000 */
[----:B------:R-:W-:Y:S01]  /*e150*/  BPT.TRAP 0x1 ;  /* 0x000000040000795c */ /* 0x000fe20000300000 */
.L_x_2027:
[----:B-1----:R-:W-:Y:S05]  /*e160*/  @P2 BRA `(.L_x_2025) ;  /* 0x0000000000082947 */ /* 0x002fea0003800000 */
[----:B------:R-:W1:Y:S02]  /*e170*/  SYNCS.PHASECHK.TRANS64.TRYWAIT P2, [R3+URZ+0x16850], R0 ;  /* 0x01685000030075a7 */ /* 0x000e64000804017f */
[----:B-1----:R-:W-:Y:S05]  /*e180*/  @!P2 BRA `(.L_x_2028) ;  /* 0x000000980030a947 */ /* 0x002fea0003800000 */
.L_x_2025:
[----:B01----:R-:W-:Y:S01]  /*e190*/  VIADD R0, R2, 0x400 ;  /* 0x0000040002007836 */ /* 0x003fe20000000000 */
[----:B------:R-:W-:Y:S05]  /*e1a0*/  WARPSYNC.ALL ;  /* 0x0000000000007948 */ /* 0x000fea0003800000 */
[----:B------:R-:W-:Y:S01]  /*e1b0*/  SHF.R.U32.HI R0, RZ, 0x4, R0 ;  /* 0x00000004ff007819 */ /* 0x000fe20000011600 */
[----:B------:R-:W-:Y:S01]  /*e1c0*/  IMAD.MOV.U32 R9, RZ, RZ, 0x40000040 ;  /* 0x40000040ff097424 */ /* 0x000fe200078e00ff */
[----:B------:R-:W-:Y:S01]  /*e1d0*/  WARPGROUP.ARRIVE ;  /* 0x00000000000079c5 */ /* 0x000fe20000000000 */
[----:B------:R-:W-:Y:S01]  /*e1e0*/  IMAD.MOV.U32 R21, RZ, RZ, 0x40000040 ;  /* 0x40000040ff157424 */ /* 0x000fe200078e00ff */
[----:B------:R-:W-:Y:S01]  /*e1f0*/  LOP3.LUT R0, R0, 0x3fff, RZ, 0xc0, !PT ;  /* 0x00003fff00007812 */ /* 0x000fe200078ec0ff */
[----:B------:R-:W-:Y:S01]  /*e200*/  ULDC UR4, c[0x0][0x988] ;  /* 0x0002620000047ab9 */ /* 0x000fe20000000800 */
[----:B------:R-:W-:-:S03]  /*e210*/  R2UR UR7, R9 ;  /* 0x00000000090772ca */ /* 0x000fc600000e0000 */
[----:B------:R-:W-:Y:S01]  /*e220*/  IMAD R8, R153, 0x400, R0 ;  /* 0x0000040099087824 */ /* 0x000fe200078e0200 */
[----:B------:R-:W-:-:S03]  /*e230*/  FMNMX.FTZ R0, R24, R15, !PT ;  /* 0x0000000f18007209 */ /* 0x000fc60007810000 */
[C---:B------:R-:W-:Y:S01]  /*e240*/  VIADD R20, R8.reuse, 0x80 ;  /* 0x0000008008147836 */ /* 0x040fe20000000000 */
[----:B------:R-:W-:Y:S02]  /*e250*/  R2UR UR6, R8 ;  /* 0x00000000080672ca */ /* 0x000fe400000e0000 */
[----:B------:R-:W-:-:S04]  /*e260*/  FMNMX.FTZ R0, R25, R0, !PT ;  /* 0x0000000019007209 */ /* 0x000fc80007810000 */
[----:B------:R-:W-:-:S04]  /*e270*/  FMNMX.FTZ R0, R28, R0, !PT ;  /* 0x000000001c007209 */ /* 0x000fc80007810000 */
[----:B------:R-:W-:-:S03]  /*e280*/  FMNMX.FTZ R0, R29, R0, !PT ;  /* 0x000000001d007209 */ /* 0x000fc60007810000 */
[----:B------:R-:W-:Y:S01]  /*e290*/  HGMMA.64x64x16.F32.BF16 R88, R148, gdesc[UR4].tnspB, R88, gsb0 ;  /* 0x40e0000494587df0 */ /* 0x000fe20008001858 */
[----:B------:R-:W-:Y:S02]  /*e2a0*/  FMNMX.FTZ R0, R32, R0, !PT ;  /* 0x0000000020007209 */ /* 0x000fe40007810000 */
[----:B------:R-:W-:Y:S01]  /*e2b0*/  R2UR UR6, R20 ;  /* 0x00000000140672ca */ /* 0x000fe200000e0000 */
[----:B------:R-:W-:Y:S01]  /*e2c0*/  VIADD R20, R8, 0x100 ;  /* 0x0000010008147836 */ /* 0x000fe20000000000 */
[----:B------:R-:W-:Y:S02]  /*e2d0*/  FMNMX.FTZ R0, R33, R0, !PT ;  /* 0x0000000021007209 */ /* 0x000fe40007810000 */
[----:B------:R-:W-:Y:S01]  /*e2e0*/  R2UR UR7, R21 ;  /* 0x00000000150772ca */ /* 0x000fe200000e0000 */
[----:B------:R-:W-:Y:S01]  /*e2f0*/  IMAD.MOV.U32 R21, RZ, RZ, 0x40000040 ;  /* 0x40000040ff157424 */ /* 0x000fe200078e00ff */
        /* <DEDUP_REMOVED lines=23> */
[----:B------:R-:W-:Y:S01]  /*e470*/  R2UR UR6, R20 ;  /* 0x00000000140672ca */ /* 0x000fe200000e0000 */
[----:B------:R-:W-:Y:S01]  /*e480*/  VIADD R20, R8, 0x180 ;  /* 0x0000018008147836 */ /* 0x000fe20000000000 */
[----:B------:R-:W-:Y:S01]  /*e490*/  R2UR UR7, R21 ;  /* 0x00000000150772ca */ /* 0x000fe200000e0000 */
[----:B------:R-:W-:Y:S01]  /*e4a0*/  IMAD.MOV.U32 R21, RZ, RZ, 0x40000040 ;  /* 0x40000040ff157424 */ /* 0x000fe200078e00ff */
        /* <DEDUP_REMOVED lines=11> */
[----:B0-----:R-:W-:Y:S01]  /*e560*/  FMNMX.FTZ R3, R3, R0, !PT ;  /* 0x0000000003037209 */ /* 0x001fe20007810000 */
[----:B------:R-:W-:-:S04]  /*e570*/  IMAD.U32 R0, RZ, RZ, UR4 ;  /* 0x00000004ff007e24 */ /* 0x000fc8000f8e00ff */
[----:B------:R-:W-:Y:S01]  /*e580*/  HGMMA.64x64x16.F32.BF16 R88, R140, gdesc[UR4].tnspB, R88, gsb0 ;  /* 0x40e000048c587df0 */ /* 0x000fe20008001858 */
[----:B------:R-:W-:Y:S01]  /*e590*/  R2UR UR6, R20 ;  /* 0x00000000140672ca */ /* 0x000fe200000e0000 */
[----:B------:R-:W-:Y:S01]  /*e5a0*/  FADD.FTZ R9, -R3, R15 ;  /* 0x0000000f03097221 */ /* 0x000fe20000010100 */
[----:B------:R-:W-:Y:S01]  /*e5b0*/  R2UR UR7, R21 ;  /* 0x00000000150772ca */ /* 0x000fe200000e0000 */
[----:B------:R-:W-:Y:S02]  /*e5c0*/  VIADD R20, R8, 0x200 ;  /* 0x0000020008147836 */ /* 0x000fe40000000000 */
[----:B------:R-:W-:Y:S01]  /*e5d0*/  FMUL.FTZ R9, R9, R0 ;  /* 0x0000000009097220 */ /* 0x000fe20000410000 */
[----:B------:R-:W-:-:S03]  /*e5e0*/  IMAD.MOV.U32 R21, RZ, RZ, 0x40000040 ;  /* 0x40000040ff157424 */ /* 0x000fc600078e00ff */
[----:B------:R0:W-:Y:S02]  /*e5f0*/  MUFU.EX2 R15, R9 ;  /* 0x00000009000f7308 */ /* 0x0001e40000000800 */
[----:B0-----:R-:W-:-:S04]  /*e600*/  FMNMX.FTZ R9, R26, R14, !PT ;  /* 0x0000000e1a097209 */ /* 0x001fc80007810000 */
        /* <DEDUP_REMOVED lines=19> */
[----:B------:R-:W-:Y:S02]  /*e740*/  R2UR UR6, R20 ;  /* 0x00000000140672ca */ /* 0x000fe400000e0000 */
[----:B------:R-:W-:Y:S01]  /*e750*/  R2UR UR7, R21 ;  /* 0x00000000150772ca */ /* 0x000fe200000e0000 */
[----:B------:R-:W-:Y:S01]  /*e760*/  FMUL.FTZ R21, R3, R0 ;  /* 0x0000000003157220 */ /* 0x000fe20000410000 */
[----:B------:R-:W-:-:S03]  /*e770*/  FMNMX.FTZ R9, R59, R9, !PT ;  /* 0x000000093b097209 */ /* 0x000fc60007810000 */
[-CC-:B------:R-:W-:Y:S01]  /*e780*/  FFMA.FTZ R150, R28, R0.reuse, -R21.reuse ;  /* 0x000000001c967223 */ /* 0x180fe20000010815 */
[----:B------:R-:W-:Y:S01]  /*e790*/  FMNMX.FTZ R9, R62, R9, !PT ;  /* 0x000000093e097209 */ /* 0x000fe20007810000 */
[----:B------:R-:W-:Y:S02]  /*e7a0*/  VIADD R28, R8, 0x280 ;  /* 0x00000280081c7836 */ /* 0x000fe40000000000 */
[-CC-:B------:R-:W-:Y:S01]  /*e7b0*/  FFMA.FTZ R142, R44, R0.reuse, -R21.reuse ;  /* 0x000000002c8e7223 */ /* 0x180fe20000010815 */
[-CC-:B------:R-:W-:Y:S01]  /*e7c0*/  FFMA.FTZ R148, R25, R0.reuse, -R21.reuse ;  /* 0x0000000019947223 */ /* 0x180fe20000010815 */
[----:B------:R-:W-:Y:S01]  /*e7d0*/  FMNMX.FTZ R9, R63, R9, !PT ;  /* 0x000000093f097209 */ /* 0x000fe20007810000 */
[-CC-:B------:R-:W-:Y:S01]  /*e7e0*/  FFMA.FTZ R145, R24, R0.reuse, -R21.reuse ;  /* 0x0000000018917223 */ /* 0x180fe20000010815 */
        /* <DEDUP_REMOVED lines=20> */
[----:B------:R-:W-:Y:S01]  /*e930*/  FFMA.FTZ R84, R84, R0, -R21 ;  /* 0x0000000054547223 */ /* 0x000fe20000010815 */
        /* <DEDUP_REMOVED lines=13> */
[----:B------:R-:W-:-:S03]  /*ea10*/  F2FP.BF16.F32.PACK_AB R148, R148, R145 ;  /* 0x000000919494723e */ /* 0x000fc600000010ff */
[----:B------:R-:W0:Y:S02]  /*ea20*/  SHFL.BFLY PT, R44, R9, 0x2, 0x1f ;  /* 0x0c401f00092c7f89 */ /* 0x000e2400000e0000 */
[----:B------:R-:W-:Y:S08]  /*ea30*/  MUFU.EX2 R144, R144 ;  /* 0x0000009000907308 */ /* 0x000ff00000000800 */
[----:B------:R-:W-:Y:S01]  /*ea40*/  MUFU.EX2 R141, R141 ;  /* 0x0000008d008d7308 */ /* 0x000fe20000000800 */
[----:B------:R-:W-:-:S02]  /*ea50*/  WARPGROUP.DEPBAR.LE gsb0, 0x0 ;  /* 0x00008000000079c5 */ /* 0x000fc40000010000 */
[----:B------:R-:W-:Y:S01]  /*ea60*/  WARPGROUP.ARRIVE ;  /* 0x00000000000079c5 */ /* 0x000fe20000000000 */
[-CC-:B------:R-:W-:Y:S01]  /*ea70*/  FFMA.FTZ R137, R29, R0.reuse, -R21.reuse ;  /* 0x000000001d897223 */ /* 0x180fe20000010815 */
[----:B------:R-:W-:Y:S02]  /*ea80*/  IMAD.MOV.U32 R29, RZ, RZ, 0x40000040 ;  /* 0x40000040ff1d7424 */ /* 0x000fe400078e00ff */
[-CC-:B------:R-:W-:Y:S01]  /*ea90*/  FFMA.FTZ R138, R52, R0.reuse, -R21.reuse ;  /* 0x00000000348a7223 */ /* 0x180fe20000010815 */
[-CC-:B------:R-:W-:Y:S01]  /*eaa0*/  FFMA.FTZ R139, R40, R0.reuse, -R21.reuse ;  /* 0x00000000288b7223 */ /* 0x180fe20000010815 */
[-CC-:B------:R-:W-:Y:S01]  /*eab0*/  FFMA.FTZ R136, R48, R0.reuse, -R21.reuse ;  /* 0x0000000030887223 */ /* 0x180fe20000010815 */
[----:B------:R-:W-:Y:S01]  /*eac0*/  HGMMA.64x64x16.F32.BF16 R88, R132, gdesc[UR4].tnspB, R88, gsb0 ;  /* 0x40e0000484587df0 */ /* 0x000fe20008001858 */
[----:B------:R-:W-:Y:S01]  /*ead0*/  R2UR UR6, R28 ;  /* 0x000000001c0672ca */ /* 0x000fe200000e0000 */
[-CC-:B------:R-:W-:Y:S01]  /*eae0*/  FFMA.FTZ R40, R68, R0.reuse, -R21.reuse ;  /* 0x0000000044287223 */ /* 0x180fe20000010815 */
[----:B------:R-:W-:Y:S01]  /*eaf0*/  R2UR UR7, R29 ;  /* 0x000000001d0772ca */ /* 0x000fe200000e0000 */
[--C-:B------:R-:W-:Y:S01]  /*eb00*/  FFMA.FTZ R28, R72, R0, -R21.reuse ;  /* 0x00000000481c7223 */ /* 0x100fe20000010815 */
[----:B0-----:R-:W-:Y:S01]  /*eb10*/  FMNMX.FTZ R9, R9, R44, !PT ;  /* 0x0000002c09097209 */ /* 0x001fe20007810000 */
[-CC-:B------:R-:W-:Y:S01]  /*eb20*/  FFMA.FTZ R29, R73, R0.reuse, -R21.reuse ;  /* 0x00000000491d7223 */ /* 0x180fe20000010815 */
[-CC-:B------:R-:W-:Y:S01]  /*eb30*/  FFMA.FTZ R44, R76, R0.reuse, -R21.reuse ;  /* 0x000000004c2c7223 */ /* 0x180fe20000010815 */
[----:B------:R-:W-:Y:S01]  /*eb40*/  FFMA.FTZ R48, R80, R0, -R21 ;  /* 0x0000000050307223 */ /* 0x000fe20000010815 */
[----:B------:R-:W0:Y:S01]  /*eb50*/  MUFU.EX2 R137, R137 ;  /* 0x0000008900897308 */ /* 0x000e220000000800 */
[----:B------:R-:W1:Y:S07]  /*eb60*/  SHFL.BFLY PT, R52, R9, 0x1, 0x1f ;  /* 0x0c201f0009347f89 */ /* 0x000e6e00000e0000 */
[----:B------:R-:W-:Y:S08]  /*eb70*/  MUFU.EX2 R146, R146 ;  /* 0x0000009200927308 */ /* 0x000ff00000000800 */
[----:B------:R-:W-:Y:S08]  /*eb80*/  MUFU.EX2 R139, R139 ;  /* 0x0000008b008b7308 */ /* 0x000ff00000000800 */
[----:B------:R-:W-:Y:S01]  /*eb90*/  MUFU.EX2 R140, R140 ;  /* 0x0000008c008c7308 */ /* 0x000fe20000000800 */
[----:B-1----:R-:W-:-:S05]  /*eba0*/  FMNMX.FTZ R9, R9, R52, !PT ;  /* 0x0000003409097209 */ /* 0x002fca0007810000 */
[C---:B------:R-:W-:Y:S01]  /*ebb0*/  FADD.FTZ R53, -R9.reuse, R14 ;  /* 0x0000000e09357221 */ /* 0x040fe20000010100 */
[-C--:B------:R-:W-:Y:S01]  /*ebc0*/  FMUL.FTZ R57, R9, R0.reuse ;  /* 0x0000000009397220 */ /* 0x080fe20000410000 */
[----:B------:R-:W-:Y:S03]  /*ebd0*/  MUFU.EX2 R142, R142 ;  /* 0x0000008e008e7308 */ /* 0x000fe60000000800 */
[-CC-:B------:R-:W-:Y:S01]  /*ebe0*/  FFMA.FTZ R149, R26, R0.reuse, -R57.reuse ;  /* 0x000000001a957223 */ /* 0x180fe20000010839 */
[----:B------:R-:W-:Y:S02]  /*ebf0*/  VIADD R26, R8, 0x300 ;  /* 0x00000300081a7836 */ /* 0x000fe40000000000 */
[-CC-:B------:R-:W-:Y:S01]  /*ec00*/  FFMA.FTZ R151, R30, R0.reuse, -R57.reuse ;  /* 0x000000001e977223 */ /* 0x180fe20000010839 */
[-CC-:B------:R-:W-:Y:S01]  /*ec10*/  FFMA.FTZ R30, R34, R0.reuse, -R57.reuse ;  /* 0x00000000221e7223 */ /* 0x180fe20000010839 */
[-CC-:B------:R-:W-:Y:S01]  /*ec20*/  FFMA.FTZ R31, R31, R0.reuse, -R57.reuse ;  /* 0x000000001f1f7223 */ /* 0x180fe20000010839 */
[-CC-:B------:R-:W-:Y:S01]  /*ec30*/  FFMA.FTZ R34, R42, R0.reuse, -R57.reuse ;  /* 0x000000002a227223 */ /* 0x180fe20000010839 */
[----:B------:R-:W-:Y:S01]  /*ec40*/  MUFU.EX2 R149, R149 ;  /* 0x0000009500957308 */ /* 0x000fe20000000800 */
[-CC-:B------:R-:W-:Y:S01]  /*ec50*/  FFMA.FTZ R42, R47, R0.reuse, -R57.reuse ;  /* 0x000000002f2a7223 */ /* 0x180fe20000010839 */
[-CC-:B------:R-:W-:Y:S01]  /*ec60*/  FFMA.FTZ R147, R38, R0.reuse, -R57.reuse ;  /* 0x0000000026937223 */ /* 0x180fe20000010839 */
[-C--:B------:R-:W-:Y:S01]  /*ec70*/  FFMA.FTZ R38, R50, R0.reuse, -R57 ;  /* 0x0000000032267223 */ /* 0x080fe20000010839 */
[----:B--2---:R-:W-:Y:S01]  /*ec80*/  FADD.FTZ R50, R150, R5 ;  /* 0x0000000596327221 */ /* 0x004fe20000010000 */
[-CC-:B------:R-:W-:Y:S01]  /*ec90*/  FFMA.FTZ R55, R55, R0.reuse, -R57.reuse ;  /* 0x0000000037377223 */ /* 0x180fe20000010839 */
[-CC-:B------:R-:W-:Y:S01]  /*eca0*/  FFMA.FTZ R75, R75, R0.reuse, -R57.reuse ;  /* 0x000000004b4b7223 */ /* 0x180fe20000010839 */
[-CC-:B------:R-:W-:Y:S01]  /*ecb0*/  FFMA.FTZ R78, R78, R0.reuse, -R57.reuse ;  /* 0x000000004e4e7223 */ /* 0x180fe20000010839 */
[----:B------:R-:W-:Y:S01]  /*ecc0*/  MUFU.EX2 R151, R151 ;  /* 0x0000009700977308 */ /* 0x000fe20000000800 */
[----:B0-----:R-:W-:Y:S01]  /*ecd0*/  FADD.FTZ R50, R137, R50 ;  /* 0x0000003289327221 */ /* 0x001fe20000010000 */
[-CC-:B------:R-:W-:Y:S01]  /*ece0*/  FFMA.FTZ R79, R79, R0.reuse, -R57.reuse ;  /* 0x000000004f4f7223 */ /* 0x180fe20000010839 */
[-CC-:B------:R-:W-:Y:S01]  /*ecf0*/  FFMA.FTZ R82, R82, R0.reuse, -R57.reuse ;  /* 0x0000000052527223 */ /* 0x180fe20000010839 */
[-CC-:B------:R-:W-:Y:S01]  /*ed00*/  FFMA.FTZ R83, R83, R0.reuse, -R57.reuse ;  /* 0x0000000053537223 */ /* 0x180fe20000010839 */
[----:B------:R-:W-:Y:S01]  /*ed10*/  FFMA.FTZ R86, R86, R0, -R57 ;  /* 0x0000000056567223 */ /* 0x000fe20000010839 */
[----:B------:R-:W-:-:S02]  /*ed20*/  F2FP.BF16.F32.PACK_AB R150, R137, R150 ;  /* 0x000000968996723e */ /* 0x000fc400000010ff */
[----:B------:R-:W-:Y:S08]  /*ed30*/  MUFU.EX2 R31, R31 ;  /* 0x0000001f001f7308 */ /* 0x000ff00000000800 */
[----:B------:R-:W-:Y:S01]  /*ed40*/  MUFU.EX2 R30, R30 ;  /* 0x0000001e001e7308 */ /* 0x000fe20000000800 */
[----:B------:R-:W-:Y:S02]  /*ed50*/  WARPGROUP.DEPBAR.LE gsb0, 0x0 ;  /* 0x00008000000079c5 */ /* 0x000fe40000010000 */
[----:B------:R-:W-:Y:S01]  /*ed60*/  WARPGROUP.ARRIVE ;  /* 0x00000000000079c5 */ /* 0x000fe20000000000 */
[-CC-:B------:R-:W-:Y:S01]  /*ed70*/  FFMA.FTZ R132, R56, R0.reuse, -R21.reuse ;  /* 0x0000000038847223 */ /* 0x180fe20000010815 */
[-CC-:B------:R-:W-:Y:S01]  /*ed80*/  FFMA.FTZ R134, R60, R0.reuse, -R21.reuse ;  /* 0x000000003c867223 */ /* 0x180fe20000010815 */
[----:B------:R-:W-:-:S03]  /*ed90*/  FFMA.FTZ R21, R85, R0, -R21 ;  /* 0x0000000055157223 */ /* 0x000fc60000010815 */
[----:B------:R-:W0:Y:S01]  /*eda0*/  S2R R135, SR_TID.X ;  /* 0x0000000000877919 */ /* 0x000e220000002100 */
[-CC-:B------:R-:W-:Y:S01]  /*edb0*/  FFMA.FTZ R56, R35, R0.reuse, -R57.reuse ;  /* 0x0000000023387223 */ /* 0x180fe20000010839 */
[----:B------:R-:W-:Y:S01]  /*edc0*/  HGMMA.64x64x16.F32.BF16 R88, R128, gdesc[UR4].tnspB, R88, gsb0 ;  /* 0x40e0000480587df0 */ /* 0x000fe20008001858 */
[----:B------:R1:W-:Y:S01]  /*edd0*/  MUFU.EX2 R14, R21 ;  /* 0x00000015000e7308 */ /* 0x0003e20000000800 */
[----:B------:R-:W-:Y:S01]  /*ede0*/  R2UR UR6, R26 ;  /* 0x000000001a0672ca */ /* 0x000fe200000e0000 */
[----:B------:R-:W-:Y:S02]  /*edf0*/  VIADD R26, R8, 0x380 ;  /* 0x00000380081a7836 */ /* 0x000fe40000000000 */
[-CC-:B------:R-:W-:Y:S01]  /*ee00*/  FFMA.FTZ R35, R46, R0.reuse, -R57.reuse ;  /* 0x000000002e237223 */ /* 0x180fe20000010839 */
[-CC-:B------:R-:W-:Y:S01]  /*ee10*/  FFMA.FTZ R60, R39, R0.reuse, -R57.reuse ;  /* 0x00000000273c7223 */ /* 0x180fe20000010839 */
[-CC-:B------:R-:W-:Y:S01]  /*ee20*/  FFMA.FTZ R39, R43, R0.reuse, -R57.reuse ;  /* 0x000000002b277223 */ /* 0x180fe20000010839 */
[-CC-:B------:R-:W-:Y:S01]  /*ee30*/  FFMA.FTZ R43, R51, R0.reuse, -R57.reuse ;  /* 0x00000000332b7223 */ /* 0x180fe20000010839 */
[-CC-:B------:R-:W-:Y:S01]  /*ee40*/  FFMA.FTZ R8, R54, R0.reuse, -R57.reuse ;  /* 0x0000000036087223 */ /* 0x180fe20000010839 */
[----:B------:R-:W2:Y:S01]  /*ee50*/  MUFU.EX2 R56, R56 ;  /* 0x0000003800387308 */ /* 0x000ea20000000800 */
[-C--:B-1----:R-:W-:Y:S01]  /*ee60*/  FMUL.FTZ R21, R53, R0.reuse ;  /* 0x0000000035157220 */ /* 0x082fe20000410000 */
[----:B------:R-:W-:Y:S01]  /*ee70*/  FFMA.FTZ R53, R27, R0, -R57 ;  /* 0x000000001b357223 */ /* 0x000fe20000010839 */
[----:B------:R-:W-:-:S02]  /*ee80*/  IMAD.MOV.U32 R27, RZ, RZ, 0x40000040 ;  /* 0x40000040ff1b7424 */ /* 0x000fc400078e00ff */
[----:B------:R-:W-:-:S03]  /*ee90*/  FFMA.FTZ R133, R58, R0, -R57 ;  /* 0x000000003a857223 */ /* 0x000fc60000010839 */
[----:B------:R-:W-:Y:S01]  /*eea0*/  R2UR UR7, R27 ;  /* 0x000000001b0772ca */ /* 0x000fe200000e0000 */
[----:B------:R-:W-:Y:S01]  /*eeb0*/  IMAD.MOV.U32 R27, RZ, RZ, 0x40000040 ;  /* 0x40000040ff1b7424 */ /* 0x000fe200078e00ff */
[----:B------:R-:W1:Y:S01]  /*eec0*/  MUFU.EX2 R21, R21 ;  /* 0x0000001500157308 */ /* 0x000e620000000800 */
[----:B--2---:R-:W-:-:S07]  /*eed0*/  F2FP.BF16.F32.PACK_AB R145, R56, R30 ;  /* 0x0000001e3891723e */ /* 0x004fce00000010ff */
[----:B------:R-:W2:Y:S01]  /*eee0*/  MUFU.EX2 R53, R53 ;  /* 0x0000003500357308 */ /* 0x000ea20000000800 */
[----:B0-----:R-:W-:Y:S02]  /*eef0*/  SHF.R.U32.HI R154, RZ, 0x7, R135 ;  /* 0x00000007ff9a7819 */ /* 0x001fe40000011687 */
[----:B------:R-:W-:Y:S01]  /*ef00*/  ISETP.GE.U32.AND P2, PT, R135, 0x180, PT ;  /* 0x000001808700780c */ /* 0x000fe20003f46070 */
[----:B------:R-:W-:Y:S02]  /*ef10*/  FFMA.FTZ R135, R62, R0, -R57 ;  /* 0x000000003e877223 */ /* 0x000fe40000010839 */
[----:B------:R-:W-:Y:S02]  /*ef20*/  VIADD R46, R154, 0x9 ;  /* 0x000000099a2e7836 */ /* 0x000fe40000000000 */
[----:B-1----:R-:W-:Y:S01]  /*ef30*/  FFMA.FTZ R4, R21, R4, R149 ;  /* 0x0000000415047223 */ /* 0x002fe20000010095 */
[----:B------:R-:W-:Y:S02]  /*ef40*/  MUFU.EX2 R147, R147 ;  /* 0x0000009300937308 */ /* 0x000fe40000000800 */
[----:B------:R-:W-:-:S02]  /*ef50*/  SEL R51, R46, 0x9, !P2 ;  /* 0x000000092e337807 */ /* 0x000fc40005000000 */
[C---:B------:R-:W-:Y:S01]  /*ef60*/  ISETP.GT.AND P2, PT, R152.reuse, RZ, PT ;  /* 0x000000ff9800720c */ /* 0x040fe20003f44270 */
[----:B------:R-:W-:Y:S02]  /*ef70*/  VIADD R152, R152, 0xffffffff ;  /* 0xffffffff98987836 */ /* 0x000fe40000000000 */
[----:B--2---:R-:W-:Y:S01]  /*ef80*/  FADD.FTZ R46, R53, R4 ;  /* 0x00000004352e7221 */ /* 0x004fe20000010000 */
[----:B------:R-:W-:Y:S01]  /*ef90*/  MUFU.EX2 R60, R60 ;  /* 0x0000003c003c7308 */ /* 0x000fe20000000800 */
[----:B------:R-:W-:Y:S01]  /*efa0*/  FFMA.FTZ R4, R63, R0, -R57 ;  /* 0x000000003f047223 */ /* 0x000fe20000010839 */
[----:B------:R-:W-:Y:S01]  /*efb0*/  F2FP.BF16.F32.PACK_AB R149, R53, R149 ;  /* 0x000000953595723e */ /* 0x000fe200000010ff */
[----:B------:R-:W-:Y:S01]  /*efc0*/  FADD.FTZ R46, R151, R46 ;  /* 0x0000002e972e7221 */ /* 0x000fe20000010000 */
[----:B------:R-:W-:-:S03]  /*efd0*/  F2FP.BF16.F32.PACK_AB R151, R31, R151 ;  /* 0x000000971f97723e */ /* 0x000fc600000010ff */
[----:B------:R-:W-:Y:S01]  /*efe0*/  FADD.FTZ R5, R31, R46 ;  /* 0x0000002e1f057221 */ /* 0x000fe20000010000 */
[----:B------:R-:W-:Y:S08]  /*eff0*/  MUFU.EX2 R34, R34 ;  /* 0x0000002200227308 */ /* 0x000ff00000000800 */
[----:B------:R-:W-:Y:S08]  /*f000*/  MUFU.EX2 R39, R39 ;  /* 0x0000002700277308 */ /* 0x000ff00000000800 */
[----:B------:R-:W-:Y:S08]  /*f010*/  MUFU.EX2 R35, R35 ;  /* 0x0000002300237308 */ /* 0x000ff00000000800 */
[----:B------:R-:W-:Y:S01]  /*f020*/  MUFU.EX2 R25, R25 ;  /* 0x0000001900197308 */ /* 0x000fe20000000800 */
[----:B------:R-:W-:-:S02]  /*f030*/  WARPGROUP.DEPBAR.LE gsb0, 0x0 ;  /* 0x00008000000079c5 */ /* 0x000fc40000010000 */
[----:B------:R-:W-:Y:S01]  /*f040*/  WARPGROUP.ARRIVE ;  /* 0x00000000000079c5 */ /* 0x000fe20000000000 */
[-CC-:B------:R-:W-:Y:S01]  /*f050*/  FFMA.FTZ R129, R66, R0.reuse, -R57.reuse ;  /* 0x0000000042817223 */ /* 0x180fe20000010839 */
[----:B------:R-:W-:-:S03]  /*f060*/  FFMA.FTZ R131, R70, R0, -R57 ;  /* 0x0000000046837223 */ /* 0x000fc60000010839 */
[----:B------:R-:W-:Y:S01]  /*f070*/  MUFU.EX2 R42, R42 ;  /* 0x0000002a002a7308 */ /* 0x000fe20000000800 */
[----:B------:R-:W-:Y:S01]  /*f080*/  HGMMA.64x64x16.F32.BF16 R88, R124, gdesc[UR4].tnspB, R88, gsb0 ;  /* 0x40e000047c587df0 */ /* 0x000fe20008001858 */
[----:B------:R-:W-:Y:S02]  /*f090*/  R2UR UR6, R26 ;  /* 0x000000001a0672ca */ /* 0x000fe400000e0000 */
[----:B------:R-:W-:Y:S01]  /*f0a0*/  R2UR UR7, R27 ;  /* 0x000000001b0772ca */ /* 0x000fe200000e0000 */
[----:B------:R-:W-:-:S03]  /*f0b0*/  @!P1 IMAD R27, R18, 0x8, R2 ;  /* 0x00000008121b9824 */ /* 0x000fc600078e0202 */
[----:B------:R-:W-:Y:S01]  /*f0c0*/  MUFU.EX2 R136, R136 ;  /* 0x0000008800887308 */ /* 0x000fe20000000800 */
[----:B------:R-:W-:Y:S02]  /*f0d0*/  @!P1 VIADD R47, R27, 0x16840 ;  /* 0x000168401b2f9836 */ /* 0x000fe40000000000 */
[----:B------:R-:W-:-:S03]  /*f0e0*/  FFMA.FTZ R27, R59, R0, -R57 ;  /* 0x000000003b1b7223 */ /* 0x000fc60000010839 */
[----:B------:R-:W-:Y:S02]  /*f0f0*/  @!P1 PRMT R47, RZ, 0x654, R47 ;  /* 0x00000654ff2f9816 */ /* 0x000fe4000000002f */
[----:B------:R-:W-:Y:S08]  /*f100*/  MUFU.EX2 R38, R38 ;  /* 0x0000002600267308 */ /* 0x000ff00000000800 */
        /* <DEDUP_REMOVED lines=9> */
[----:B------:R-:W-:-:S05]  /*f1a0*/  WARPGROUP.ARRIVE ;  /* 0x00000000000079c5 */ /* 0x000fca0000000000 */
[----:B------:R-:W-:Y:S01]  /*f1b0*/  MUFU.EX2 R133, R133 ;  /* 0x0000008500857308 */ /* 0x000fe20000000800 */
[----:B------:R-:W-:Y:S01]  /*f1c0*/  FFMA.FTZ R125, R74, R0, -R57 ;  /* 0x000000004a7d7223 */ /* 0x000fe20000010839 */
[----:B------:R-:W-:Y:S06]  /*f1d0*/  HGMMA.64x64x16.F32.BF16 R88, R120, gdesc[UR4].tnspB, R88, gsb0 ;  /* 0x40e0000478587df0 */ /* 0x000fec0008001858 */
        /* <DEDUP_REMOVED lines=8> */
[----:B------:R-:W0:Y:S08]  /*f260*/  MUFU.EX2 R36, R36 ;  /* 0x0000002400247308 */ /* 0x000e300000000800 */
[----:B------:R-:W-:Y:S01]  /*f270*/  MUFU.EX2 R40, R40 ;  /* 0x0000002800287308 */ /* 0x000fe20000000800 */
[----:B------:R-:W-:-:S02]  /*f280*/  WARPGROUP.DEPBAR.LE gsb0, 0x0 ;  /* 0x00008000000079c5 */ /* 0x000fc40000010000 */
[----:B------:R1:W-:Y:S06]  /*f290*/  BAR.ARV R51, 0x100 ;  /* 0x000400330000751d */ /* 0x0003ec0000002000 */
[----:B------:R2:W-:Y:S01]  /*f2a0*/  @!P1 SYNCS.ARRIVE.TRANS64.RED.A1T0 RZ, [R47+URZ], RZ ;  /* 0x000000ff2fff99a7 */ /* 0x0005e2000810043f */
[----:B------:R-:W-:Y:S01]  /*f2b0*/  MUFU.EX2 R131, R131 ;  /* 0x0000008300837308 */ /* 0x000fe20000000800 */
[----:B-1----:R-:W-:Y:S01]  /*f2c0*/  FADD.FTZ R51, R30, R5 ;  /* 0x000000051e337221 */ /* 0x002fe20000010000 */
[----:B------:R-:W-:Y:S01]  /*f2d0*/  FFMA.FTZ R5, R67, R0, -R57 ;  /* 0x0000000043057223 */ /* 0x000fe20000010839 */
[-C--:B------:R-:W-:Y:S01]  /*f2e0*/  FMUL.FTZ R88, R88, R15.reuse ;  /* 0x0000000f58587220 */ /* 0x080fe20000410000 */
[-C--:B------:R-:W-:Y:S01]  /*f2f0*/  FMUL.FTZ R89, R89, R15.reuse ;  /* 0x0000000f59597220 */ /* 0x080fe20000410000 */
[-C--:B------:R-:W-:Y:S01]  /*f300*/  FMUL.FTZ R92, R92, R15.reuse ;  /* 0x0000000f5c5c7220 */ /* 0x080fe20000410000 */
[-C--:B------:R-:W-:Y:S01]  /*f310*/  FMUL.FTZ R93, R93, R15.reuse ;  /* 0x0000000f5d5d7220 */ /* 0x080fe20000410000 */
[----:B--2---:R-:W-:Y:S01]  /*f320*/  @!P1 IMAD R47, R153, 0x8, R2 ;  /* 0x00000008992f9824 */ /* 0x004fe200078e0202 */
[----:B------:R-:W-:Y:S01]  /*f330*/  MUFU.EX2 R5, R5 ;  /* 0x0000000500057308 */ /* 0x000fe20000000800 */
[-C--:B------:R-:W-:Y:S01]  /*f340*/  FMUL.FTZ R96, R96, R15.reuse ;  /* 0x0000000f60607220 */ /* 0x080fe20000410000 */
[----:B------:R-:W-:Y:S01]  /*f350*/  FMUL.FTZ R97, R97, R15 ;  /* 0x0000000f61617220 */ /* 0x000fe20000410000 */
[----:B------:R-:W-:-:S02]  /*f360*/  @!P1 VIADD R47, R47, 0x16860 ;  /* 0x000168602f2f9836 */ /* 0x000fc40000000000 */
[-C--:B------:R-:W-:Y:S01]  /*f370*/  FMUL.FTZ R100, R100, R15.reuse ;  /* 0x0000000f64647220 */ /* 0x080fe20000410000 */
[-C--:B------:R-:W-:Y:S01]  /*f380*/  FMUL.FTZ R101, R101, R15.reuse ;  /* 0x0000000f65657220 */ /* 0x080fe20000410000 */
[-C--:B------:R-:W-:Y:S01]  /*f390*/  FMUL.FTZ R104, R104, R15.reuse ;  /* 0x0000000f68687220 */ /* 0x080fe20000410000 */
[-C--:B------:R-:W-:Y:S01]  /*f3a0*/  FMUL.FTZ R105, R105, R15.reuse ;  /* 0x0000000f69697220 */ /* 0x080fe20000410000 */
[----:B------:R-:W-:Y:S01]  /*f3b0*/  @!P1 PRMT R47, RZ, 0x654, R47 ;  /* 0x00000654ff2f9816 */ /* 0x000fe2000000002f */
[----:B------:R-:W1:Y:S01]  /*f3c0*/  MUFU.EX2 R41, R41 ;  /* 0x0000002900297308 */ /* 0x000e620000000800 */
[-C--:B------:R-:W-:Y:S01]  /*f3d0*/  FMUL.FTZ R108, R108, R15.reuse ;  /* 0x0000000f6c6c7220 */ /* 0x080fe20000410000 */
[-C--:B------:R-:W-:Y:S01]  /*f3e0*/  FMUL.FTZ R109, R109, R15.reuse ;  /* 0x0000000f6d6d7220 */ /* 0x080fe20000410000 */
[----:B------:R2:W-:Y:S01]  /*f3f0*/  @!P1 SYNCS.ARRIVE.TRANS64.RED.A1T0 RZ, [R47+URZ], RZ ;  /* 0x000000ff2fff99a7 */ /* 0x0005e2000810043f */
[-C--:B------:R-:W-:Y:S01]  /*f400*/  FMUL.FTZ R112, R112, R15.reuse ;  /* 0x0000000f70707220 */ /* 0x080fe20000410000 */
[-C--:B------:R-:W-:Y:S01]  /*f410*/  FMUL.FTZ R113, R113, R15.reuse ;  /* 0x0000000f71717220 */ /* 0x080fe20000410000 */
[-C--:B------:R-:W-:Y:S01]  /*f420*/  FMUL.FTZ R116, R116, R15.reuse ;  /* 0x0000000f74747220 */ /* 0x080fe20000410000 */
[----:B------:R-:W-:Y:S01]  /*f430*/  FMUL.FTZ R117, R117, R15 ;  /* 0x0000000f75757220 */ /* 0x000fe20000410000 */
[----:B------:R-:W-:Y:S01]  /*f440*/  MUFU.EX2 R28, R28 ;  /* 0x0000001c001c7308 */ /* 0x000fe20000000800 */
[----:B0-----:R-:W-:Y:S01]  /*f450*/  F2FP.BF16.F32.PACK_AB R128, R36, R32 ;  /* 0x000000202480723e */ /* 0x001fe200000010ff */
[-C--:B------:R-:W-:Y:S01]  /*f460*/  FMUL.FTZ R90, R90, R21.reuse ;  /* 0x000000155a5a7220 */ /* 0x080fe20000410000 */
[----:B--2---:R-:W-:Y:S01]  /*f470*/  FADD.FTZ R47, R143, R50 ;  /* 0x000000328f2f7221 */ /* 0x004fe20000010000 */
[----:B------:R-:W-:Y:S01]  /*f480*/  FADD.FTZ R50, R56, R51 ;  /* 0x0000003338327221 */ /* 0x000fe20000010000 */
[-C--:B------:R-:W-:Y:S01]  /*f490*/  FMUL.FTZ R91, R91, R21.reuse ;  /* 0x000000155b5b7220 */ /* 0x080fe20000410000 */
[----:B------:R-:W-:Y:S01]  /*f4a0*/  FMUL.FTZ R94, R94, R21 ;  /* 0x000000155e5e7220 */ /* 0x000fe20000410000 */
[C---:B------:R-:W-:Y:S01]  /*f4b0*/  FADD.FTZ R46, R144.reuse, R47 ;  /* 0x0000002f902e7221 */ /* 0x040fe20000010000 */
[----:B------:R-:W-:Y:S01]  /*f4c0*/  FADD.FTZ R51, R147, R50 ;  /* 0x0000003293337221 */ /* 0x000fe20000010000 */
[----:B------:R-:W-:Y:S01]  /*f4d0*/  MUFU.EX2 R125, R125 ;  /* 0x0000007d007d7308 */ /* 0x000fe20000000800 */
[----:B------:R-:W-:Y:S01]  /*f4e0*/  F2FP.BF16.F32.PACK_AB R144, R144, R143 ;  /* 0x0000008f9090723e */ /* 0x000fe200000010ff */
[----:B------:R-:W-:Y:S01]  /*f4f0*/  FADD.FTZ R47, R141, R46 ;  /* 0x0000002e8d2f7221 */ /* 0x000fe20000010000 */
[----:B------:R-:W-:Y:S01]  /*f500*/  FADD.FTZ R51, R60, R51 ;  /* 0x000000333c337221 */ /* 0x000fe20000010000 */
[----:B------:R-:W-:Y:S01]  /*f510*/  FFMA.FTZ R46, R71, R0, -R57 ;  /* 0x00000000472e7223 */ /* 0x000fe20000010839 */
[----:B------:R-:W-:Y:S01]  /*f520*/  F2FP.BF16.F32.PACK_AB R143, R42, R35 ;  /* 0x000000232a8f723e */ /* 0x000fe200000010ff */
[C---:B------:R-:W-:Y:S01]  /*f530*/  FADD.FTZ R50, R146.reuse, R47 ;  /* 0x0000002f92327221 */ /* 0x040fe20000010000 */
[----:B------:R-:W-:Y:S01]  /*f540*/  F2FP.BF16.F32.PACK_AB R146, R146, R141 ;  /* 0x0000008d9292723e */ /* 0x000fe200000010ff */
[----:B------:R-:W0:Y:S01]  /*f550*/  MUFU.EX2 R29, R29 ;  /* 0x0000001d001d7308 */ /* 0x000e220000000800 */
[----:B------:R-:W-:Y:S01]  /*f560*/  F2FP.BF16.F32.PACK_AB R141, R39, R34 ;  /* 0x00000022278d723e */ /* 0x000fe200000010ff */
[----:B------:R-:W-:Y:S01]  /*f570*/  FADD.FTZ R47, R139, R50 ;  /* 0x000000328b2f7221 */ /* 0x000fe20000010000 */
[----:B------:R-:W-:Y:S01]  /*f580*/  FADD.FTZ R50, R34, R51 ;  /* 0x0000003322327221 */ /* 0x000fe20000010000 */
[----:B------:R-:W-:Y:S01]  /*f590*/  FFMA.FTZ R57, R87, R0, -R57 ;  /* 0x0000000057397223 */ /* 0x000fe20000010839 */
[----:B------:R-:W-:Y:S01]  /*f5a0*/  F2FP.BF16.F32.PACK_AB R147, R60, R147 ;  /* 0x000000933c93723e */ /* 0x000fe200000010ff */
[C---:B------:R-:W-:Y:S01]  /*f5b0*/  FADD.FTZ R47, R140.reuse, R47 ;  /* 0x0000002f8c2f7221 */ /* 0x040fe20000010000 */
[----:B------:R-:W-:Y:S01]  /*f5c0*/  FADD.FTZ R50, R39, R50 ;  /* 0x0000003227327221 */ /* 0x000fe20000010000 */
[----:B------:R-:W-:Y:S01]  /*f5d0*/  MUFU.EX2 R46, R46 ;  /* 0x0000002e002e7308 */ /* 0x000fe20000000800 */
[----:B------:R-:W-:Y:S01]  /*f5e0*/  F2FP.BF16.F32.PACK_AB R140, R140, R139 ;  /* 0x0000008b8c8c723e */ /* 0x000fe200000010ff */
[----:B------:R-:W-:Y:S01]  /*f5f0*/  FADD.FTZ R54, R142, R47 ;  /* 0x0000002f8e367221 */ /* 0x000fe20000010000 */
[----:B------:R-:W-:Y:S01]  /*f600*/  FADD.FTZ R47, R35, R50 ;  /* 0x00000032232f7221 */ /* 0x000fe20000010000 */
[----:B------:R-:W-:Y:S01]  /*f610*/  F2FP.BF16.F32.PACK_AB R142, R25, R142 ;  /* 0x0000008e198e723e */ /* 0x000fe200000010ff */
[-C--:B------:R-:W-:Y:S01]  /*f620*/  FMUL.FTZ R95, R95, R21.reuse ;  /* 0x000000155f5f7220 */ /* 0x080fe20000410000 */
[----:B------:R-:W-:Y:S01]  /*f630*/  FADD.FTZ R51, R25, R54 ;  /* 0x0000003619337221 */ /* 0x000fe20000010000 */
        /* <DEDUP_REMOVED lines=10> */
[----:B-1----:R-:W-:Y:S01]  /*f6e0*/  F2FP.BF16.F32.PACK_AB R130, R41, R40 ;  /* 0x000000282982723e */ /* 0x002fe200000010ff */
[----:B------:R-:W-:Y:S01]  /*f6f0*/  FADD.FTZ R51, R138, R51 ;  /* 0x000000338a337221 */ /* 0x000fe20000010000 */
[----:B------:R-:W-:Y:S01]  /*f700*/  FADD.FTZ R47, R8, R47 ;  /* 0x0000002f082f7221 */ /* 0x000fe20000010000 */
[C---:B------:R-:W-:Y:S01]  /*f710*/  F2FP.BF16.F32.PACK_AB R138, R24.reuse, R138 ;  /* 0x0000008a188a723e */ /* 0x040fe200000010ff */
[----:B------:R-:W-:Y:S01]  /*f720*/  FMUL.FTZ R99, R99, R21 ;  /* 0x0000001563637220 */ /* 0x000fe20000410000 */
[----:B------:R-:W-:Y:S01]  /*f730*/  FADD.FTZ R51, R24, R51 ;  /* 0x0000003318337221 */ /* 0x000fe20000010000 */
[----:B------:R-:W-:Y:S01]  /*f740*/  FADD.FTZ R50, R26, R47 ;  /* 0x0000002f1a327221 */ /* 0x000fe20000010000 */
[----:B------:R-:W-:Y:S01]  /*f750*/  MUFU.EX2 R78, R78 ;  /* 0x0000004e004e7308 */ /* 0x000fe20000000800 */
[----:B0-----:R-:W-:Y:S01]  /*f760*/  F2FP.BF16.F32.PACK_AB R124, R29, R28 ;  /* 0x0000001c1d7c723e */ /* 0x001fe200000010ff */
[----:B------:R-:W-:Y:S01]  /*f770*/  FADD.FTZ R30, R132, R51 ;  /* 0x00000033841e7221 */ /* 0x000fe20000010000 */
[----:B------:R-:W-:Y:S01]  /*f780*/  FADD.FTZ R50, R133, R50 ;  /* 0x0000003285327221 */ /* 0x000fe20000010000 */
[----:B------:R-:W-:Y:S01]  /*f790*/  F2FP.BF16.F32.PACK_AB R133, R27, R133 ;  /* 0x000000851b85723e */ /* 0x000fe200000010ff */
[----:B------:R-:W-:Y:S01]  /*f7a0*/  FMUL.FTZ R102, R102, R21 ;  /* 0x0000001566667220 */ /* 0x000fe20000410000 */
[----:B------:R-:W-:Y:S01]  /*f7b0*/  FADD.FTZ R47, R37, R30 ;  /* 0x0000001e252f7221 */ /* 0x000fe20000010000 */
[----:B------:R-:W-:Y:S01]  /*f7c0*/  FADD.FTZ R50, R27, R50 ;  /* 0x000000321b327221 */ /* 0x000fe20000010000 */
[----:B------:R-:W0:Y:S01]  /*f7d0*/  MUFU.EX2 R45, R45 ;  /* 0x0000002d002d7308 */ /* 0x000e220000000800 */
[----:B------:R-:W-:Y:S01]  /*f7e0*/  F2FP.BF16.F32.PACK_AB R132, R37, R132 ;  /* 0x000000842584723e */ /* 0x000fe200000010ff */
[----:B------:R-:W-:Y:S01]  /*f7f0*/  FADD.FTZ R30, R134, R47 ;  /* 0x0000002f861e7221 */ /* 0x000fe20000010000 */
[----:B------:R-:W-:Y:S01]  /*f800*/  FADD.FTZ R39, R135, R50 ;  /* 0x0000003287277221 */ /* 0x000fe20000010000 */
[C---:B------:R-:W-:Y:S01]  /*f810*/  F2FP.BF16.F32.PACK_AB R135, R4.reuse, R135 ;  /* 0x000000870487723e */ /* 0x040fe200000010ff */
[----:B------:R-:W-:Y:S01]  /*f820*/  FMUL.FTZ R103, R103, R21 ;  /* 0x0000001567677220 */ /* 0x000fe20000410000 */
[C---:B------:R-:W-:Y:S01]  /*f830*/  FADD.FTZ R25, R33.reuse, R30 ;  /* 0x0000001e21197221 */ /* 0x040fe20000010000 */
[----:B------:R-:W-:Y:S01]  /*f840*/  FADD.FTZ R30, R4, R39 ;  /* 0x00000027041e7221 */ /* 0x000fe20000010000 */
[----:B------:R-:W1:Y:S01]  /*f850*/  MUFU.EX2 R79, R79 ;  /* 0x0000004f004f7308 */ /* 0x000e620000000800 */
[----:B------:R-:W-:Y:S01]  /*f860*/  F2FP.BF16.F32.PACK_AB R134, R33, R134 ;  /* 0x000000862186723e */ /* 0x000fe200000010ff */
[----:B------:R-:W-:Y:S01]  /*f870*/  FADD.FTZ R25, R32, R25 ;  /* 0x0000001920197221 */ /* 0x000fe20000010000 */
[----:B------:R-:W-:Y:S01]  /*f880*/  FADD.FTZ R30, R129, R30 ;  /* 0x0000001e811e7221 */ /* 0x000fe20000010000 */
[C---:B------:R-:W-:Y:S01]  /*f890*/  F2FP.BF16.F32.PACK_AB R129, R5.reuse, R129 ;  /* 0x000000810581723e */ /* 0x040fe200000010ff */
[----:B------:R-:W-:Y:S01]  /*f8a0*/  FMUL.FTZ R106, R106, R21 ;  /* 0x000000156a6a7220 */ /* 0x000fe20000410000 */
[----:B------:R-:W-:Y:S01]  /*f8b0*/  FADD.FTZ R25, R36, R25 ;  /* 0x0000001924197221 */ /* 0x000fe20000010000 */
[----:B------:R-:W-:Y:S01]  /*f8c0*/  FADD.FTZ R30, R5, R30 ;  /* 0x0000001e051e7221 */ /* 0x000fe20000010000 */
[----:B------:R-:W2:Y:S01]  /*f8d0*/  MUFU.EX2 R48, R48 ;  /* 0x0000003000307308 */ /* 0x000ea20000000800 */
[----:B0-----:R-:W-:Y:S01]  /*f8e0*/  F2FP.BF16.F32.PACK_AB R126, R45, R44 ;  /* 0x0000002c2d7e723e */ /* 0x001fe200000010ff */
[----:B------:R-:W-:Y:S01]  /*f8f0*/  FADD.FTZ R20, R40, R25 ;  /* 0x0000001928147221 */ /* 0x000fe20000010000 */
[----:B------:R-:W-:Y:S01]  /*f900*/  FADD.FTZ R25, R131, R30 ;  /* 0x0000001e83197221 */ /* 0x000fe20000010000 */
[C---:B------:R-:W-:Y:S01]  /*f910*/  F2FP.BF16.F32.PACK_AB R131, R46.reuse, R131 ;  /* 0x000000832e83723e */ /* 0x040fe200000010ff */
[----:B------:R-:W-:Y:S01]  /*f920*/  FMUL.FTZ R107, R107, R21 ;  /* 0x000000156b6b7220 */ /* 0x000fe20000410000 */
[----:B------:R-:W-:Y:S01]  /*f930*/  FADD.FTZ R35, R41, R20 ;  /* 0x0000001429237221 */ /* 0x000fe20000010000 */
[----:B------:R-:W-:Y:S01]  /*f940*/  FADD.FTZ R8, R46, R25 ;  /* 0x000000192e087221 */ /* 0x000fe20000010000 */
[----:B------:R-:W0:Y:S01]  /*f950*/  MUFU.EX2 R82, R82 ;  /* 0x0000005200527308 */ /* 0x000e220000000800 */
[----:B-1----:R-:W-:Y:S01]  /*f960*/  F2FP.BF16.F32.PACK_AB R127, R79, R78 ;  /* 0x0000004e4f7f723e */ /* 0x002fe200000010ff */
[----:B------:R-:W-:Y:S01]  /*f970*/  FADD.FTZ R20, R28, R35 ;  /* 0x000000231c147221 */ /* 0x000fe20000010000 */
[----:B------:R-:W-:Y:S01]  /*f980*/  FADD.FTZ R8, R125, R8 ;  /* 0x000000087d087221 */ /* 0x000fe20000010000 */
[----:B------:R-:W-:Y:S01]  /*f990*/  F2FP.BF16.F32.PACK_AB R125, R31, R125 ;  /* 0x0000007d1f7d723e */ /* 0x000fe200000010ff */
[-C--:B------:R-:W-:Y:S01]  /*f9a0*/  FMUL.FTZ R110, R110, R21.reuse ;  /* 0x000000156e6e7220 */ /* 0x080fe20000410000 */
[----:B------:R-:W-:Y:S01]  /*f9b0*/  FADD.FTZ R25, R29, R20 ;  /* 0x000000141d197221 */ /* 0x000fe20000010000 */
[----:B------:R-:W-:Y:S01]  /*f9c0*/  FADD.FTZ R27, R31, R8 ;  /* 0x000000081f1b7221 */ /* 0x000fe20000010000 */
[----:B------:R-:W1:Y:S01]  /*f9d0*/  MUFU.EX2 R49, R49 ;  /* 0x0000003100317308 */ /* 0x000e620000000800 */
[-C--:B------:R-:W-:Y:S01]  /*f9e0*/  FMUL.FTZ R111, R111, R21.reuse ;  /* 0x000000156f6f7220 */ /* 0x080fe20000410000 */
[----:B------:R-:W-:Y:S01]  /*f9f0*/  FADD.FTZ R4, R44, R25 ;  /* 0x000000192c047221 */ /* 0x000fe20000010000 */
[----:B------:R-:W-:Y:S01]  /*fa00*/  FADD.FTZ R8, R78, R27 ;  /* 0x0000001b4e087221 */ /* 0x000fe20000010000 */
[-C--:B------:R-:W-:Y:S01]  /*fa10*/  FMUL.FTZ R114, R114, R21.reuse ;  /* 0x0000001572727220 */ /* 0x080fe20000410000 */
[-C--:B------:R-:W-:Y:S01]  /*fa20*/  FMUL.FTZ R115, R115, R21.reuse ;  /* 0x0000001573737220 */ /* 0x080fe20000410000 */
[----:B------:R-:W-:Y:S01]  /*fa30*/  FADD.FTZ R5, R45, R4 ;  /* 0x000000042d057221 */ /* 0x000fe20000010000 */
[----:B------:R-:W-:Y:S01]  /*fa40*/  FADD.FTZ R25, R79, R8 ;  /* 0x000000084f197221 */ /* 0x000fe20000010000 */
[----:B------:R-:W3:Y:S01]  /*fa50*/  MUFU.EX2 R83, R83 ;  /* 0x0000005300537308 */ /* 0x000ee20000000800 */
[-C--:B------:R-:W-:Y:S01]  /*fa60*/  FMUL.FTZ R118, R118, R21.reuse ;  /* 0x0000001576767220 */ /* 0x080fe20000410000 */
[----:B--2---:R-:W-:Y:S01]  /*fa70*/  FADD.FTZ R4, R48, R5 ;  /* 0x0000000530047221 */ /* 0x004fe20000010000 */
[----:B0-----:R-:W-:Y:S01]  /*fa80*/  FADD.FTZ R8, R82, R25 ;  /* 0x0000001952087221 */ /* 0x001fe20000010000 */
[----:B------:R-:W-:Y:S01]  /*fa90*/  FMUL.FTZ R119, R119, R21 ;  /* 0x0000001577777220 */ /* 0x000fe20000410000 */
[----:B------:R-:W-:-:S02]  /*faa0*/  IMAD.MOV.U32 R153, RZ, RZ, R18 ;  /* 0x000000ffff997224 */ /* 0x000fc400078e0012 */
[----:B------:R-:W-:Y:S01]  /*fab0*/  IMAD.MOV.U32 R15, RZ, RZ, R3 ;  /* 0x000000ffff0f7224 */ /* 0x000fe200078e0003 */
[----:B------:R-:W0:Y:S01]  /*fac0*/  MUFU.EX2 R52, R84 ;  /* 0x0000005400347308 */ /* 0x000e220000000800 */
[C---:B-1----:R-:W-:Y:S01]  /*fad0*/  FADD.FTZ R5, R49.reuse, R4 ;  /* 0x0000000431057221 */ /* 0x042fe20000010000 */
[----:B------:R-:W-:-:S06]  /*fae0*/  F2FP.BF16.F32.PACK_AB R120, R49, R48 ;  /* 0x000000303178723e */ /* 0x000fcc00000010ff */
[----:B------:R-:W1:Y:S01]  /*faf0*/  MUFU.EX2 R123, R86 ;  /* 0x00000056007b7308 */ /* 0x000e620000000800 */
[C---:B---3--:R-:W-:Y:S01]  /*fb00*/  FADD.FTZ R8, R83.reuse, R8 ;  /* 0x0000000853087221 */ /* 0x048fe20000010000 */
[----:B------:R-:W-:-:S06]  /*fb10*/  F2FP.BF16.F32.PACK_AB R121, R83, R82 ;  /* 0x000000525379723e */ /* 0x000fcc00000010ff */
[----:B------:R-:W2:Y:S01]  /*fb20*/  MUFU.EX2 R57, R57 ;  /* 0x0000003900397308 */ /* 0x000ea20000000800 */
[----:B0-----:R-:W-:Y:S01]  /*fb30*/  FADD.FTZ R5, R52, R5 ;  /* 0x0000000534057221 */ /* 0x001fe20000010000 */
[----:B------:R-:W-:-:S03]  /*fb40*/  F2FP.BF16.F32.PACK_AB R122, R14, R52 ;  /* 0x000000340e7a723e */ /* 0x000fc600000010ff */
[----:B------:R-:W-:Y:S01]  /*fb50*/  FADD.FTZ R5, R14, R5 ;  /* 0x000000050e057221 */ /* 0x000fe20000010000 */
[----:B------:R-:W-:Y:S02]  /*fb60*/  IMAD.MOV.U32 R14, RZ, RZ, R9 ;  /* 0x000000ffff0e7224 */ /* 0x000fe400078e0009 */
[----:B-1----:R-:W-:-:S04]  /*fb70*/  FADD.FTZ R8, R123, R8 ;  /* 0x000000087b087221 */ /* 0x002fc80000010000 */
[C---:B--2---:R-:W-:Y:S01]  /*fb80*/  FADD.FTZ R4, R57.reuse, R8 ;  /* 0x0000000839047221 */ /* 0x044fe20000010000 */
[----:B------:R-:W-:Y:S01]  /*fb90*/  F2FP.BF16.F32.PACK_AB R123, R57, R123 ;  /* 0x0000007b397b723e */ /* 0x000fe200000010ff */
[----:B------:R-:W-:Y:S01]  /*fba0*/  IMAD.MOV.U32 R8, RZ, RZ, R23 ;  /* 0x000000ffff087224 */ /* 0x000fe200078e0017 */
[----:B------:R-:W-:Y:S06]  /*fbb0*/  @P2 BRA `(.L_x_2029) ;  /* 0xffffffe000502947 */ /* 0x000fec000383ffff */
.L_x_2019:
[----:B------:R-:W-:Y:S05]  /*fbc0*/  WARPSYNC.ALL ;  /* 0x0000000000007948 */ /* 0x000fea0003800000 */
[----:B------:R-:W-:Y:S06]  /*fbd0*/  BAR.ARV 0x8, 0x1a0 ;  /* 0x0206800000007b1d */ /* 0x000fec0000002000 */
[----:B------:R-:W-:Y:S05]  /*fbe0*/  @!P0 BRA `(.L_x_2030) ;  /* 0x0000000000048947 */ /* 0x000fea0003800000 */
[----:B------:R-:W-:Y:S01]  /*fbf0*/  BPT.TRAP 0x1 ;  /* 0x000000040000795c */ /* 0x000fe20000300000 */
.L_x_2030:
[----:B------:R-:W-:Y:S01]  /*fc00*/  IMAD R13, R18, 0x8, R2 ;  /* 0x00000008120d7824 */ /* 0x000fe200078e0202 */
[----:B------:R-:W-:-:S04]  /*fc10*/  SHF.L.U32 R6, R23, 0x1f, RZ ;  /* 0x0000001f17067819 */ /* 0x000fc800000006ff */
[----:B------:R0:W1:Y:S01]  /*fc20*/  SYNCS.PHASECHK.TRANS64.TRYWAIT P2, [R13+URZ+0x16850], R6 ;  /* 0x016850060d0075a7 */ /* 0x000062000804017f */
[----:B------:R-:W-:Y:S05]  /*fc30*/  @!P0 BRA `(.L_x_2031) ;  /* 0x0000000000048947 */ /* 0x000fea0003800000 */
[----:B------:R-:W-:Y:S01]  /*fc40*/  BPT.TRAP 0x1 ;  /* 0x000000040000795c */ /* 0x000fe20000300000 */
.L_x_2031:
[----:B------:R-:W-:-:S05]  /*fc50*/  VIADD R2, R2, 0x400 ;  /* 0x0000040002027836 */ /* 0x000fca0000000000 */
[----:B------:R-:W-:-:S04]  /*fc60*/  SHF.R.U32.HI R2, RZ, 0x4, R2 ;  /* 0x00000004ff027819 */ /* 0x000fc80000011602 */
[----:B------:R-:W-:Y:S01]  /*fc70*/  LOP3.LUT R7, R2, 0x3fff, RZ, 0xc0, !PT ;  /* 0x00003fff02077812 */ /* 0x000fe200078ec0ff */
[----:B-1----:R-:W-:Y:S06]  /*fc80*/  @P2 BRA `(.L_x_2032) ;  /* 0x0000000000082947 */ /* 0x002fec0003800000 */
[----:B------:R-:W1:Y:S02]  /*fc90*/  SYNCS.PHASECHK.TRANS64.TRYWAIT P0, [R13+URZ+0x16850], R6 ;  /* 0x016850060d0075a7 */ /* 0x000e64000800017f */
[----:B-1----:R-:W-:Y:S05]  /*fca0*/  @!P0 BRA `(.L_x_2033) ;  /* 0x0000007c007c8947 */ /* 0x002fea0003800000 */
.L_x_2032:
        /* <DEDUP_REMOVED lines=9> */
[----:B------:R-:W-:-:S02]  /*fd40*/  IMAD.MOV.U32 R11, RZ, RZ, 0x40000040 ;  /* 0x40000040ff0b7424 */ /* 0x000fc400078e00ff */
[----:B------:R-:W-:Y:S02]  /*fd50*/  IMAD.MOV.U32 R7, RZ, RZ, 0x40000040 ;  /* 0x40000040ff077424 */ /* 0x000fe400078e00ff */
[----:B------:R-:W-:Y:S02]  /*fd60*/  VIADD R18, R18, 0x1 ;  /* 0x0000000112127836 */ /* 0x000fe40000000000 */
[----:B------:R-:W-:Y:S02]  /*fd70*/  @!P1 VIADD R8, R13, 0x16860 ;  /* 0x000168600d089836 */ /* 0x000fe40000000000 */
[----:B------:R-:W-:Y:S01]  /*fd80*/  IMAD.MOV.U32 R21, RZ, RZ, -0x800000 ;  /* 0xff800000ff157424 */ /* 0x000fe200078e00ff */
[----:B------:R-:W-:Y:S01]  /*fd90*/  ISETP.NE.AND P0, PT, R18, 0x2, PT ;  /* 0x000000021200780c */ /* 0x000fe20003f05270 */
[----:B------:R-:W-:Y:S01]  /*fda0*/  HGMMA.64x64x16.F32.BF16 R88, R148, gdesc[UR4].tnspB, R88, gsb0 ;  /* 0x40e0000494587df0 */ /* 0x000fe20008001858 */
[----:B------:R-:W-:Y:S01]  /*fdb0*/  R2UR UR6, R10 ;  /* 0x000000000a0672ca */ /* 0x000fe200000e0000 */
[----:B------:R-:W-:Y:S01]  /*fdc0*/  VIADD R10, R6, 0x100 ;  /* 0x00000100060a7836 */ /* 0x000fe20000000000 */
[----:B------:R-:W-:Y:S01]  /*fdd0*/  R2UR UR7, R11 ;  /* 0x000000000b0772ca */ /* 0x000fe200000e0000 */
[----:B------:R-:W-:Y:S01]  /*fde0*/  IMAD.MOV.U32 R11, RZ, RZ, 0x40000040 ;  /* 0x40000040ff0b7424 */ /* 0x000fe200078e00ff */
[----:B------:R-:W-:Y:S01]  /*fdf0*/  @!P1 PRMT R8, RZ, 0x654, R8 ;  /* 0x00000654ff089816 */ /* 0x000fe20000000008 */
[----:B------:R-:W-:Y:S01]  /*fe00*/  IMAD.MOV.U32 R28, RZ, RZ, -0x800000 ;  /* 0xff800000ff1c7424 */ /* 0x000fe200078e00ff */
[----:B------:R-:W-:Y:S01]  /*fe10*/  SEL R18, R18, RZ, P0 ;  /* 0x000000ff12127207 */ /* 0x000fe20000000000 */
[----:B0-----:R-:W-:Y:S01]  /*fe20*/  FADD.FTZ R2, R2, R5 ;  /* 0x0000000502027221 */ /* 0x001fe20000010000 */
[----:B------:R-:W-:-:S02]  /*fe30*/  WARPGROUP.DEPBAR.LE gsb0, 0x0 ;  /* 0x00008000000079c5 */ /* 0x000fc40000010000 */
        /* <DEDUP_REMOVED lines=34> */
[----:B------:R-:W-:Y:S02]  /*10060*/  R2UR UR7, R11 ;  /* 0x000000000b0772ca */ /* 0x000fe400000e0000 */
[----:B------:R-:W0:Y:S02]  /*10070*/  SHFL.BFLY PT, R11, R4, 0x2, 0x1f ;  /* 0x0c401f00040b7f89 */ /* 0x000e2400000e0000 */
[----:B0-----:R-:W-:Y:S01]  /*10080*/  FADD.FTZ R11, R11, R4 ;  /* 0x000000040b0b7221 */ /* 0x001fe20000010000 */
[----:B------:R-:W-:-:S04]  /*10090*/  SEL R4, RZ, 0x1, P0 ;  /* 0x00000001ff047807 */ /* 0x000fc80000000000 */
[----:B------:R-:W-:Y:S01]  /*100a0*/  LOP3.LUT R23, R23, R4, RZ, 0x3c, !PT ;  /* 0x0000000417177212 */ /* 0x000fe200078e3cff */
        /* <DEDUP_REMOVED lines=8> */
[----:B------:R-:W-:-:S02]  /*10130*/  IMAD.MOV.U32 R6, RZ, RZ, RZ ;  /* 0x000000ffff067224 */ /* 0x000fc400078e00ff */
[----:B-1----:R-:W-:Y:S02]  /*10140*/  FADD.FTZ R10, R2, R7 ;  /* 0x00000007020a7221 */ /* 0x002fe40000010000 */
[----:B------:R-:W-:Y:S01]  /*10150*/  FSETP.NE.FTZ.AND P3, PT, R15, RZ, PT ;  /* 0x000000ff0f00720b */ /* 0x000fe20003f75000 */
[----:B------:R-:W-:Y:S02]  /*10160*/  IMAD.MOV.U32 R2, RZ, RZ, RZ ;  /* 0x000000ffff027224 */ /* 0x000fe400078e00ff */
[----:B------:R-:W-:-:S10]  /*10170*/  FSETP.NE.FTZ.AND P2, PT, R10, RZ, PT ;  /* 0x000000ff0a00720b */ /* 0x000fd40003f55000 */
[----:B------:R-:W0:Y:S01]  /*10180*/  @P3 MUFU.LG2 R7, R15 ;  /* 0x0000000f00073308 */ /* 0x000e220000000c00 */
[C---:B------:R-:W-:Y:S02]  /*10190*/  @P3 FMUL.FTZ R11, R0.reuse, 0.69314718246459960938 ;  /* 0x3f317218000b3820 */ /* 0x040fe40000410000 */
[----:B------:R-:W-:-:S05]  /*101a0*/  @P2 FMUL.FTZ R4, R0, 0.69314718246459960938 ;  /* 0x3f31721800042820 */ /* 0x000fca0000410000 */
        /* <DEDUP_REMOVED lines=44> */
[----:B---3--:R-:W-:-:S07]  /*10470*/  FMUL.FTZ R119, R119, R6 ;  /* 0x0000000677777220 */ /* 0x008fce0000410000 */
.L_x_1958:
[----:B------:R-:W2:Y:S01]  /*10480*/  LDL R60, [R1+0x2c] ;  /* 0x00002c00013c7983 */ /* 0x000ea20000100800 */
[----:B------:R-:W-:Y:S05]  /*10490*/  WARPSYNC.ALL ;  /* 0x0000000000007948 */ /* 0x000fea0003800000 */
[----:B------:R-:W0:Y:S01]  /*104a0*/  S2R R4, SR_TID.X ;  /* 0x0000000000047919 */ /* 0x000e220000002100 */
[----:B------:R-:W3:Y:S01]  /*104b0*/  S2UR UR5, SR_CgaCtaId ;  /* 0x00000000000579c3 */ /* 0x000ee20000008800 */
[----:B------:R-:W-:Y:S01]  /*104c0*/  UMOV UR4, 0x400 ;  /* 0x0000040000047882 */ /* 0x000fe20000000000 */
[----:B------:R-:W-:Y:S01]  /*104d0*/  BSSY B0, `(.L_x_2034) ;  /* 0x0000182000007945 */ /* 0x000fe20003800000 */
[----:B---3--:R-:W-:-:S06]  /*104e0*/  ULEA UR4, UR5, UR4, 0x18 ;  /* 0x0000000405047291 */ /* 0x008fcc000f8ec03f */
[----:B------:R-:W-:Y:S01]  /*104f0*/  IMAD.U32 R2, RZ, RZ, UR4 ;  /* 0x00000004ff027e24 */ /* 0x000fe2000f8e00ff */
[----:B------:R-:W-:Y:S01]  /*10500*/  BAR.SYNC.DEFER_BLOCKING 0x5, 0x1a0 ;  /* 0x0146800000007b1d */ /* 0x000fe20000010000 */
[----:B0-----:R-:W-:-:S05]  /*10510*/  VIADD R61, R4, 0xffffff80 ;  /* 0xffffff80043d7836 */ /* 0x001fca0000000000 */
[----:B------:R-:W-:-:S04]  /*10520*/  SHF.R.S32.HI R58, RZ, 0x1f, R61 ;  /* 0x0000001fff3a7819 */ /* 0x000fc8000001143d */
[----:B------:R-:W-:-:S04]  /*10530*/  LEA.HI R20, R58, R61, RZ, 0x3 ;  /* 0x0000003d3a147211 */ /* 0x000fc800078f18ff */
[----:B------:R-:W-:Y:S01]  /*10540*/  SHF.R.S32.HI R20, RZ, 0x3, R20 ;  /* 0x00000003ff147819 */ /* 0x000fe20000011414 */
[----:B------:R0:W3:Y:S01]  /*10550*/  LDS.128 R152, [R2+0x168d0] ;  /* 0x0168d00002987984 */ /* 0x0000e20000000c00 */
[----:B------:R-:W-:Y:S06]  /*10560*/  BAR.ARV 0x4, 0x1a0 ;  /* 0x0106800000007b1d */ /* 0x000fec0000002000 */
[----:B--2---:R-:W-:Y:S01]  /*10570*/  SHF.R.S32.HI R57, RZ, 0x1f, R60 ;  /* 0x0000001fff397819 */ /* 0x004fe2000001143c */
[----:B------:R-:W-:-:S03]  /*10580*/  IMAD.SHL.U32 R56, R60, 0x4, RZ ;  /* 0x000000043c387824 */ /* 0x000fc600078e00ff */
[----:B------:R-:W-:Y:S01]  /*10590*/  SHF.L.U64.HI R59, R60, 0x2, R57 ;  /* 0x000000023c3b7819 */ /* 0x000fe20000010239 */
[----:B0--3--:R-:W-:Y:S06]  /*105a0*/  @P1 BRA `(.L_x_2035) ;  /* 0x0000000c00941947 */ /* 0x009fec0003800000 */
[----:B------:R-:W1:Y:S01]  /*105b0*/  LDL R4, [R1+0x44] ;  /* 0x0000440001047983 */ /* 0x000e620000100800 */
[----:B------:R-:W0:Y:S01]  /*105c0*/  S2R R5, SR_SWINHI ;  /* 0x0000000000057919 */ /* 0x000e220000002f00 */
[----:B------:R-:W-:Y:S05]  /*105d0*/  WARPSYNC.ALL ;  /* 0x0000000000007948 */ /* 0x000fea0003800000 */
[----:B------:R-:W-:Y:S01]  /*105e0*/  F2FP.BF16.F32.PACK_AB R12, R12, R49 ;  /* 0x000000310c0c723e */ /* 0x000fe200000010ff */
[----:B------:R-:W-:Y:S01]  /*105f0*/  ULDC.64 UR4, c[0x0][0xbd8] ;  /* 0x0002f60000047ab9 */ /* 0x000fe20000000a00 */
[----:B------:R-:W-:Y:S01]  /*10600*/  F2FP.BF16.F32.PACK_AB R13, R13, R52 ;  /* 0x000000340d0d723e */ /* 0x000fe200000010ff */
[----:B------:R-:W2:Y:S01]  /*10610*/  LDL R62, [R1+0x30] ;  /* 0x00003000013e7983 */ /* 0x000ea20000100800 */
[----:B-----5:R-:W-:-:S02]  /*10620*/  MOV R24, R2 ;  /* 0x0000000200187202 */ /* 0x020fc40000000f00 */
[----:B0-----:R-:W-:Y:S02]  /*10630*/  MOV R25, R5 ;  /* 0x0000000500197202 */ /* 0x001fe40000000f00 */
[----:B------:R-:W-:Y:S02]  /*10640*/  F2FP.BF16.F32.PACK_AB R14, R14, R47 ;  /* 0x0000002f0e0e723e */ /* 0x000fe400000010ff */
[----:B------:R-:W-:Y:S01]  /*10650*/  F2FP.BF16.F32.PACK_AB R15, R15, R50 ;  /* 0x000000320f0f723e */ /* 0x000fe200000010ff */
[----:B------:R-:W-:Y:S01]  /*10660*/  BAR.SYNC.DEFER_BLOCKING 0x1, 0x180 ;  /* 0x0046000000007b1d */ /* 0x000fe20000010000 */
[----:B-1----:R-:W-:-:S03]  /*10670*/  IMAD.WIDE R10, R4, 0x2, R24 ;  /* 0x00000002040a7825 */ /* 0x002fc600078e0218 */
[C---:B------:R-:W-:Y:S02]  /*10680*/  IADD3 R51, P2, R10.reuse, 0x20, RZ ;  /* 0x000000200a337810 */ /* 0x040fe40007f5e0ff */
[C---:B------:R-:W-:Y:S02]  /*10690*/  LOP3.LUT R9, R10.reuse, 0x380, RZ, 0xc0, !PT ;  /* 0x000003800a097812 */ /* 0x040fe400078ec0ff */
[C---:B------:R-:W-:Y:S02]  /*106a0*/  IADD3 R55, P0, R10.reuse, 0x60, RZ ;  /* 0x000000600a377810 */ /* 0x040fe40007f1e0ff */
[----:B------:R-:W-:Y:S02]  /*106b0*/  IADD3 R53, P1, R10, 0x40, RZ ;  /* 0x000000400a357810 */ /* 0x000fe40007f3e0ff */
[----:B------:R-:W-:Y:S02]  /*106c0*/  LOP3.LUT R4, R51, 0x380, RZ, 0xc0, !PT ;  /* 0x0000038033047812 */ /* 0x000fe400078ec0ff */
[----:B------:R-:W-:-:S02]  /*106d0*/  SHF.R.U64 R9, R9, 0x3, RZ ;  /* 0x0000000309097819 */ /* 0x000fc400000012ff */
[----:B------:R-:W-:Y:S02]  /*106e0*/  LOP3.LUT R6, R53, 0x380, RZ, 0xc0, !PT ;  /* 0x0000038035067812 */ /* 0x000fe400078ec0ff */
[----:B------:R-:W-:Y:S02]  /*106f0*/  LOP3.LUT R54, R55, 0x380, RZ, 0xc0, !PT ;  /* 0x0000038037367812 */ /* 0x000fe400078ec0ff */
[----:B------:R-:W-:Y:S02]  /*10700*/  SHF.R.U64 R4, R4, 0x3, RZ ;  /* 0x0000000304047819 */ /* 0x000fe400000012ff */
[----:B------:R-:W-:Y:S02]  /*10710*/  LOP3.LUT R10, R9, R10, RZ, 0x3c, !PT ;  /* 0x0000000a090a7212 */ /* 0x000fe400078e3cff */
[----:B------:R-:W-:Y:S02]  /*10720*/  SHF.R.U64 R6, R6, 0x3, RZ ;  /* 0x0000000306067819 */ /* 0x000fe400000012ff */
[----:B------:R-:W-:Y:S01]  /*10730*/  SHF.R.U64 R54, R54, 0x3, RZ ;  /* 0x0000000336367819 */ /* 0x000fe200000012ff */
        /* <DEDUP_REMOVED lines=18> */
[----:B0-----:R-:W-:-:S02]  /*10860*/  F2FP.BF16.F32.PACK_AB R10, R33, R36 ;  /* 0x00000024210a723e */ /* 0x001fc400000010ff */
[----:B------:R-:W-:Y:S02]  /*10870*/  F2FP.BF16.F32.PACK_AB R12, R29, R30 ;  /* 0x0000001e1d0c723e */ /* 0x000fe400000010ff */
[----:B------:R-:W-:Y:S02]  /*10880*/  F2FP.BF16.F32.PACK_AB R13, R27, R32 ;  /* 0x000000201b0d723e */ /* 0x000fe400000010ff */
[----:B------:R-:W-:Y:S02]  /*10890*/  F2FP.BF16.F32.PACK_AB R14, R3, R26 ;  /* 0x0000001a030e723e */ /* 0x000fe400000010ff */
[----:B------:R-:W-:Y:S02]  /*108a0*/  F2FP.BF16.F32.PACK_AB R15, R119, R0 ;  /* 0x00000000770f723e */ /* 0x000fe400000010ff */
[----:B------:R-:W-:Y:S02]  /*108b0*/  ISETP.NE.U32.AND P0, PT, RZ, UR4, PT ;  /* 0x00000004ff007c0c */ /* 0x000fe4000bf05070 */
[----:B------:R-:W-:Y:S01]  /*108c0*/  IADD3 R30, P1, R56, UR4, RZ ;  /* 0x00000004381e7c10 */ /* 0x000fe2000ff3e0ff */
[----:B------:R0:W-:Y:S01]  /*108d0*/  STSM.16.M88.4 [R50], R4 ;  /* 0x0000000432007844 */ /* 0x0001e20000000200 */
[----:B------:R-:W-:-:S02]  /*108e0*/  ISETP.NE.AND.EX P0, PT, RZ, UR5, PT, P0 ;  /* 0x00000005ff007c0c */ /* 0x000fc4000bf05300 */
[----:B------:R-:W-:Y:S01]  /*108f0*/  IADD3.X R31, R59, UR5, RZ, P1, !PT ;  /* 0x000000053b1f7c10 */ /* 0x000fe20008ffe4ff */
[----:B------:R0:W-:Y:S01]  /*10900*/  STSM.16.M88.4 [R49], R8 ;  /* 0x0000000831007844 */ /* 0x0001e20000000200 */
[----:B------:R-:W-:-:S03]  /*10910*/  ULDC.64 UR4, c[0x0][0xbe0] ;  /* 0x0002f80000047ab9 */ /* 0x000fc60000000a00 */
[----:B------:R0:W-:Y:S01]  /*10920*/  STSM.16.M88.4 [R47], R12 ;  /* 0x0000000c2f007844 */ /* 0x0001e20000000200 */
[----:B------:R-:W-:Y:S01]  /*10930*/  BAR.SYNC.DEFER_BLOCKING 0x1, 0x180 ;  /* 0x0046000000007b1d */ /* 0x000fe20000010000 */
[----:B------:R-:W-:-:S04]  /*10940*/  ISETP.NE.U32.AND P1, PT, RZ, UR4, PT ;  /* 0x00000004ff007c0c */ /* 0x000fc8000bf25070 */
[----:B------:R-:W-:Y:S01]  /*10950*/  ISETP.NE.AND.EX P1, PT, RZ, UR5, PT, P1 ;  /* 0x00000005ff007c0c */ /* 0x000fe2000bf25310 */
[----:B------:R-:W-:-:S12]  /*10960*/  IMAD.MOV.U32 R3, RZ, RZ, RZ ;  /* 0x000000ffff037224 */ /* 0x000fd800078e00ff */
[----:B------:R-:W-:Y:S01]  /*10970*/  @P1 IADD3 R26, P2, R56, UR4, RZ ;  /* 0x00000004381a1c10 */ /* 0x000fe2000ff5e0ff */
[----:B------:R-:W-:Y:S02]  /*10980*/  ULDC UR4, c[0x0][0xa88] ;  /* 0x0002a20000047ab9 */ /* 0x000fe40000000800 */
[----:B------:R-:W-:Y:S01]  /*10990*/  IMAD.U32 R0, RZ, RZ, UR4 ;  /* 0x00000004ff007e24 */ /* 0x000fe2000f8e00ff */
[----:B------:R-:W-:Y:S01]  /*109a0*/  @P1 IADD3.X R27, R59, UR5, RZ, P2, !PT ;  /* 0x000000053b1b1c10 */ /* 0x000fe200097fe4ff */
[----:B------:R-:W3:Y:S04]  /*109b0*/  @P0 LDG.E R3, desc[UR40][R30.64] ;  /* 0x000000281e030981 */ /* 0x000ee8000c1e1900 */
[----:B------:R0:W5:Y:S01]  /*109c0*/  @P1 LDG.E R0, desc[UR40][R26.64] ;  /* 0x000000281a001981 */ /* 0x000162000c1e1900 */
[----:B--2---:R-:W-:-:S02]  /*109d0*/  SHF.R.S32.HI R29, RZ, 0x1f, R62 ;  /* 0x0000001fff1d7819 */ /* 0x004fc4000001143e */
[----:B---3--:R-:W-:Y:S01]  /*109e0*/  SHF.R.S32.HI R34, RZ, 0x1f, R3 ;  /* 0x0000001fff227819 */ /* 0x008fe20000011403 */
[----:B0-----:R-:W-:Y:S06]  /*109f0*/  @P1 BRA `(.L_x_2036) ;  /* 0x0000000000101947 */ /* 0x001fec0003800000 */
[----:B------:R-:W-:Y:S05]  /*10a00*/  @!P0 BRA `(.L_x_2036) ;  /* 0x00000000000c8947 */ /* 0x000fea0003800000 */
[----:B------:R-:W2:Y:S04]  /*10a10*/  LDG.E R5, desc[UR40][R30.64] ;  /* 0x000000281e057981 */ /* 0x000ea8000c1e1900 */
[----:B-----5:R-:W2:Y:S02]  /*10a20*/  LDG.E R0, desc[UR40][R30.64+0x4] ;  /* 0x000004281e007981 */ /* 0x020ea4000c1e1900 */
[----:B--2---:R-:W-:-:S07]  /*10a30*/  IMAD.IADD R0, R0, 0x1, -R5 ;  /* 0x0000000100007824 */ /* 0x004fce00078e0a05 */
.L_x_2036:
[----:B------:R-:W2:Y:S01]  /*10a40*/  LDL R8, [R1+0x28] ;  /* 0x0000280001087983 */ /* 0x000ea20000100800 */
[----:B------:R-:W-:-:S03]  /*10a50*/  ULDC.64 UR4, c[0x0][0xb70] ;  /* 0x0002dc0000047ab9 */ /* 0x000fc60000000a00 */
[----:B------:R-:W3:Y:S01]  /*10a60*/  LDL R38, [R1+0x34] ;  /* 0x0000340001267983 */ /* 0x000ee20000100800 */
[----:B------:R-:W-:Y:S02]  /*10a70*/  IMAD.MOV.U32 R4, RZ, RZ, R3 ;  /* 0x000000ffff047224 */ /* 0x000fe400078e0003 */
[----:B------:R-:W-:Y:S01]  /*10a80*/  IMAD.MOV.U32 R5, RZ, RZ, R34 ;  /* 0x000000ffff057224 */ /* 0x000fe200078e0022 */
[----:B------:R-:W2:Y:S01]  /*10a90*/  LDL.LU R37, [R1+0x3c] ;  /* 0x00003c0001257983 */ /* 0x000ea20000300800 */
[----:B------:R-:W-:Y:S01]  /*10aa0*/  IMAD R6, R29, UR4, RZ ;  /* 0x000000041d067c24 */ /* 0x000fe2000f8e02ff */
[----:B------:R-:W-:Y:S01]  /*10ab0*/  SEL R36, R57, RZ, !P0 ;  /* 0x000000ff39247207 */ /* 0x000fe20004000000 */
[----:B------:R-:W-:Y:S01]  /*10ac0*/  IMAD.WIDE.U32 R4, R62, UR4, R4 ;  /* 0x000000043e047c25 */ /* 0x000fe2000f8e0004 */
[----:B------:R-:W-:Y:S01]  /*10ad0*/  LEA.HI R58, R58, R61, RZ, 0x7 ;  /* 0x0000003d3a3a7211 */ /* 0x000fe200078f38ff */
[----:B------:R-:W-:Y:S01]  /*10ae0*/  ULDC.64 UR6, c[0x0][0xae0] ;  /* 0x0002b80000067ab9 */ /* 0x000fe20000000a00 */
[----:B------:R-:W-:Y:S01]  /*10af0*/  SEL R35, R60, RZ, !P0 ;  /* 0x000000ff3c237207 */ /* 0x000fe20004000000 */
[----:B------:R-:W-:Y:S01]  /*10b00*/  IMAD R7, R62, UR5, R6 ;  /* 0x000000053e077c24 */ /* 0x000fe2000f8e0206 */
[----:B------:R-:W-:Y:S01]  /*10b10*/  ULDC.64 UR4, c[0x0][0xb78] ;  /* 0x0002de0000047ab9 */ /* 0x000fe20000000a00 */
[----:B------:R-:W-:Y:S01]  /*10b20*/  LOP3.LUT R58, R58, 0xffffff80, RZ, 0xc0, !PT ;  /* 0xffffff803a3a7812 */ /* 0x000fe200078ec0ff */
[----:B------:R-:W-:-:S02]  /*10b30*/  IMAD R6, R36, UR4, RZ ;  /* 0x0000000424067c24 */ /* 0x000fc4000f8e02ff */
[----:B------:R-:W-:Y:S02]  /*10b40*/  IMAD.IADD R5, R5, 0x1, R7 ;  /* 0x0000000105057824 */ /* 0x000fe400078e0207 */
[C---:B------:R-:W-:Y:S02]  /*10b50*/  IMAD R6, R35.reuse, UR5, R6 ;  /* 0x0000000523067c24 */ /* 0x040fe4000f8e0206 */
[----:B------:R-:W-:Y:S01]  /*10b60*/  IMAD.WIDE.U32 R4, R35, UR4, R4 ;  /* 0x0000000423047c25 */ /* 0x000fe2000f8e0004 */
[----:B------:R-:W-:-:S03]  /*10b70*/  ULDC.64 UR4, c[0x0][0xb40] ;  /* 0x0002d00000047ab9 */ /* 0x000fc60000000a00 */
[----:B------:R-:W-:-:S05]  /*10b80*/  IMAD.IADD R58, R61, 0x1, -R58 ;  /* 0x000000013d3a7824 */ /* 0x000fca00078e0a3a */
[----:B------:R-:W-:Y:S01]  /*10b90*/  LOP3.LUT P0, RZ, R58, 0x3, RZ, 0xc0, !PT ;  /* 0x000000033aff7812 */ /* 0x000fe2000780c0ff */
[----:B------:R-:W-:Y:S01]  /*10ba0*/  BSSY B1, `(.L_x_2037) ;  /* 0x0000056000017945 */ /* 0x000fe20003800000 */
[----:B---3--:R-:W-:Y:S02]  /*10bb0*/  IMAD R7, R20, 0x40, R38 ;  /* 0x0000004014077824 */ /* 0x008fe400078e0226 */
[----:B--2---:R-:W-:Y:S02]  /*10bc0*/  IMAD R11, R37, 0xc0, R8 ;  /* 0x000000c0250b7824 */ /* 0x004fe400078e0208 */
[----:B------:R-:W-:-:S03]  /*10bd0*/  IMAD.WIDE R24, R7, 0x2, R24 ;  /* 0x0000000207187825 */ /* 0x000fc600078e0218 */
[----:B------:R-:W-:Y:S02]  /*10be0*/  SHF.R.S32.HI R9, RZ, 0x1f, R11 ;  /* 0x0000001fff097819 */ /* 0x000fe4000001140b */
[----:B------:R-:W-:Y:S02]  /*10bf0*/  IADD3 R4, P1, R11, R4, RZ ;  /* 0x000000040b047210 */ /* 0x000fe40007f3e0ff */
[----:B------:R-:W-:Y:S02]  /*10c00*/  IADD3 R7, P4, R24, 0x4800, RZ ;  /* 0x0000480018077810 */ /* 0x000fe40007f9e0ff */
[----:B------:R-:W-:Y:S01]  /*10c10*/  IADD3.X R9, R9, R5, R6, P1, !PT ;  /* 0x0000000509097210 */ /* 0x000fe20000ffe406 */
[C---:B------:R-:W-:Y:S01]  /*10c20*/  VIADD R5, R11.reuse, 0x8 ;  /* 0x000000080b057836 */ /* 0x040fe20000000000 */
[----:B------:R-:W-:Y:S01]  /*10c30*/  LEA R32, P2, R4, UR4, 0x2 ;  /* 0x0000000404207c11 */ /* 0x000fe2000f8410ff */
[----:B------:R-:W-:Y:S01]  /*10c40*/  IMAD.X R27, RZ, RZ, R25, P4 ;  /* 0x000000ffff1b7224 */ /* 0x000fe200020e0619 */
[----:B-----5:R-:W-:-:S02]  /*10c50*/  ISETP.GE.OR P1, PT, R11, R0, P0 ;  /* 0x000000000b00720c */ /* 0x020fc40000726670 */
[----:B------:R-:W-:Y:S01]  /*10c60*/  LEA.HI.X R33, R4, UR5, R9, 0x2, P2 ;  /* 0x0000000504217c11 */ /* 0x000fe200090f1409 */
[----:B------:R-:W-:Y:S01]  /*10c70*/  ULDC.64 UR4, c[0x0][0xaa0] ;  /* 0x0002a80000047ab9 */ /* 0x000fe20000000a00 */
[C---:B------:R-:W-:Y:S02]  /*10c80*/  IADD3 R15, P2, R24.reuse, 0x1800, RZ ;  /* 0x00001800180f7810 */ /* 0x040fe40007f5e0ff */
[C---:B------:R-:W-:Y:S02]  /*10c90*/  IADD3 R11, P3, R24.reuse, 0x3000, RZ ;  /* 0x00003000180b7810 */ /* 0x040fe40007f7e0ff */
[----:B------:R-:W-:Y:S01]  /*10ca0*/  ISETP.GE.OR P0, PT, R5, R0, P0 ;  /* 0x000000000500720c */ /* 0x000fe20000706670 */
[--C-:B------:R-:W-:Y:S01]  /*10cb0*/  IMAD.X R9, RZ, RZ, R25.reuse, P2 ;  /* 0x000000ffff097224 */ /* 0x100fe200010e0619 */
[----:B------:R-:W-:Y:S01]  /*10cc0*/  LOP3.LUT R5, R24, 0x380, RZ, 0xc0, !PT ;  /* 0x0000038018057812 */ /* 0x000fe200078ec0ff */
[----:B------:R-:W-:Y:S01]  /*10cd0*/  IMAD.X R13, RZ, RZ, R25, P3 ;  /* 0x000000ffff0d7224 */ /* 0x000fe200018e0619 */
[----:B------:R-:W-:Y:S01]  /*10ce0*/  LOP3.LUT R8, R15, 0x380, RZ, 0xc0, !PT ;  /* 0x000003800f087812 */ /* 0x000fe200078ec0ff */
[----:B------:R-:W-:Y:S01]  /*10cf0*/  IMAD.MOV.U32 R30, RZ, RZ, R38 ;  /* 0x000000ffff1e7224 */ /* 0x000fe200078e0026 */
[----:B------:R-:W-:Y:S01]  /*10d00*/  LOP3.LUT R10, R11, 0x380, RZ, 0xc0, !PT ;  /* 0x000003800b0a7812 */ /* 0x000fe200078ec0ff */
[----:B------:R-:W-:Y:S01]  /*10d10*/  @!P1 STG.E desc[UR40][R32.64], R21 ;  /* 0x0000001520009986 */ /* 0x000fe2000c101928 */
[----:B------:R-:W-:-:S02]  /*10d20*/  LOP3.LUT R6, R7, 0x380, RZ, 0xc0, !PT ;  /* 0x0000038007067812 */ /* 0x000fc400078ec0ff */
[----:B------:R-:W-:Y:S02]  /*10d30*/  SHF.R.U64 R5, R5, 0x3, RZ ;  /* 0x0000000305057819 */ /* 0x000fe400000012ff */
[----:B------:R-:W-:Y:S02]  /*10d40*/  SHF.R.U64 R8, R8, 0x3, RZ ;  /* 0x0000000308087819 */ /* 0x000fe400000012ff */
[----:B------:R-:W-:Y:S01]  /*10d50*/  SHF.R.S32.HI R31, RZ, 0x1f, R38 ;  /* 0x0000001fff1f7819 */ /* 0x000fe20000011426 */
[----:B------:R-:W-:Y:S01]  /*10d60*/  IMAD R34, R34, UR4, RZ ;  /* 0x0000000422227c24 */ /* 0x000fe2000f8e02ff */
[----:B------:R-:W-:Y:S01]  /*10d70*/  SHF.R.U64 R10, R10, 0x3, RZ ;  /* 0x000000030a0a7819 */ /* 0x000fe200000012ff */
[----:B------:R0:W-:Y:S01]  /*10d80*/  @!P0 STG.E desc[UR40][R32.64+0x20], R28 ;  /* 0x0000201c20008986 */ /* 0x0001e2000c101928 */
[----:B------:R-:W-:Y:S02]  /*10d90*/  SHF.R.U64 R6, R6, 0x3, RZ ;  /* 0x0000000306067819 */ /* 0x000fe400000012ff */
[----:B------:R-:W-:Y:S01]  /*10da0*/  LOP3.LUT R4, R5, R24, RZ, 0x3c, !PT ;  /* 0x0000001805047212 */ /* 0x000fe200078e3cff */
[----:B------:R-:W-:Y:S01]  /*10db0*/  IMAD.MOV.U32 R5, RZ, RZ, R25 ;  /* 0x000000ffff057224 */ /* 0x000fe200078e0019 */
[----:B------:R-:W-:-:S02]  /*10dc0*/  LOP3.LUT R8, R8, R15, RZ, 0x3c, !PT ;  /* 0x0000000f08087212 */ /* 0x000fc400078e3cff */
[----:B------:R-:W-:Y:S02]  /*10dd0*/  LOP3.LUT R12, R10, R11, RZ, 0x3c, !PT ;  /* 0x0000000b0a0c7212 */ /* 0x000fe400078e3cff */
[----:B------:R-:W-:Y:S01]  /*10de0*/  LOP3.LUT R26, R6, R7, RZ, 0x3c, !PT ;  /* 0x00000007061a7212 */ /* 0x000fe200078e3cff */
[----:B------:R-:W-:Y:S01]  /*10df0*/  IMAD.WIDE.U32 R30, R3, UR4, R30 ;  /* 0x00000004031e7c25 */ /* 0x000fe2000f8e001e */
[----:B------:R-:W5:Y:S01]  /*10e00*/  LD.E.128 R4, desc[UR40][R4.64] ;  /* 0x0000002804047980 */ /* 0x000f62000c101d00 */
[----:B------:R-:W-:-:S03]  /*10e10*/  ULDC UR4, c[0x0][0xa8c] ;  /* 0x0002a30000047ab9 */ /* 0x000fc60000000800 */
[----:B------:R-:W5:Y:S01]  /*10e20*/  LD.E.128 R8, desc[UR40][R8.64] ;  /* 0x0000002808087980 */ /* 0x000f62000c101d00 */
[----:B------:R-:W-:-:S03]  /*10e30*/  IMAD R3, R3, UR5, R34 ;  /* 0x0000000503037c24 */ /* 0x000fc6000f8e0222 */
[----:B------:R-:W5:Y:S04]  /*10e40*/  LD.E.128 R12, desc[UR40][R12.64] ;  /* 0x000000280c0c7980 */ /* 0x000f68000c101d00 */
[----:B------:R-:W5:Y:S01]  /*10e50*/  LD.E.128 R24, desc[UR40][R26.64] ;  /* 0x000000281a187980 */ /* 0x000f62000c101d00 */
[----:B------:R-:W-:Y:S01]  /*10e60*/  IMAD.IADD R31, R31, 0x1, R3 ;  /* 0x000000011f1f7824 */ /* 0x000fe200078e0203 */
[----:B------:R-:W-:Y:S01]  /*10e70*/  ISETP.GE.AND P0, PT, R38, UR4, PT ;  /* 0x0000000426007c0c */ /* 0x000fe2000bf06270 */
[----:B0-----:R-:W-:Y:S01]  /*10e80*/  IMAD R32, R37, -0xc0, R0 ;  /* 0xffffff4025207824 */ /* 0x001fe200078e0200 */
[----:B------:R-:W-:Y:S01]  /*10e90*/  @!PT LDS RZ, [RZ] ;  /* 0x00000000fffff984 */ /* 0x000fe20000000800 */
[----:B------:R-:W-:Y:S01]  /*10ea0*/  @!PT LDS RZ, [RZ] ;  /* 0x00000000fffff984 */ /* 0x000fe20000000800 */
[----:B------:R-:W-:Y:S01]  /*10eb0*/  @!PT LDS RZ, [RZ] ;  /* 0x00000000fffff984 */ /* 0x000fe20000000800 */
[----:B------:R-:W-:Y:S01]  /*10ec0*/  @!PT LDS RZ, [RZ] ;  /* 0x00000000fffff984 */ /* 0x000fe20000000800 */
[----:B------:R0:W-:Y:S06]  /*10ed0*/  MEMBAR.ALL.CTA ;  /* 0x0000000000007992 */ /* 0x0001ec0000008000 */
[----:B0-----:R-:W0:Y:S01]  /*10ee0*/  FENCE.VIEW.ASYNC.S ;  /* 0x00000000000073c6 */ /* 0x001e220000000000 */
[C---:B------:R-:W-:Y:S01]  /*10ef0*/  VIADD R3, R20.reuse, 0x30 ;  /* 0x0000003014037836 */ /* 0x040fe20000000000 */
[----:B------:R-:W-:Y:S01]  /*10f00*/  ULDC.64 UR4, c[0x0][0xae8] ;  /* 0x0002ba0000047ab9 */ /* 0x000fe20000000a00 */
[----:B------:R-:W-:-:S02]  /*10f10*/  VIADD R21, R20, 0x60 ;  /* 0x0000006014157836 */ /* 0x000fc40000000000 */
[----:B------:R-:W-:Y:S01]  /*10f20*/  VIADD R0, R20, 0x90 ;  /* 0x0000009014007836 */ /* 0x000fe20000000000 */
[-C--:B------:R-:W-:Y:S01]  /*10f30*/  ISETP.GE.OR P3, PT, R3, R32.reuse, P0 ;  /* 0x000000200300720c */ /* 0x080fe20000766670 */
[----:B------:R-:W-:Y:S01]  /*10f40*/  IMAD R28, R29, UR6, RZ ;  /* 0x000000061d1c7c24 */ /* 0x000fe2000f8e02ff */
[-C--:B------:R-:W-:Y:S01]  /*10f50*/  ISETP.GE.OR P1, PT, R21, R32.reuse, P0 ;  /* 0x000000201500720c */ /* 0x080fe20000726670 */
[----:B------:R-:W-:Y:S01]  /*10f60*/  IMAD R3, R36, UR4, RZ ;  /* 0x0000000424037c24 */ /* 0x000fe2000f8e02ff */
[-C--:B------:R-:W-:Y:S01]  /*10f70*/  ISETP.GE.OR P2, PT, R0, R32.reuse, P0 ;  /* 0x000000200000720c */ /* 0x080fe20000746670 */
[----:B------:R-:W-:Y:S01]  /*10f80*/  IMAD R33, R62, UR7, R28 ;  /* 0x000000073e217c24 */ /* 0x000fe2000f8e021c */
[----:B------:R-:W-:Y:S01]  /*10f90*/  ISETP.GE.OR P0, PT, R20, R32, P0 ;  /* 0x000000201400720c */ /* 0x000fe20000706670 */
[----:B------:R-:W-:Y:S01]  /*10fa0*/  IMAD.WIDE.U32 R28, R62, UR6, R30 ;  /* 0x000000063e1c7c25 */ /* 0x000fe2000f8e001e */
[----:B------:R-:W-:-:S03]  /*10fb0*/  SHF.R.S32.HI R21, RZ, 0x1f, R20 ;  /* 0x0000001fff157819 */ /* 0x000fc60000011414 */
[----:B------:R-:W-:Y:S02]  /*10fc0*/  VIADD R0, R2, 0x16820 ;  /* 0x0001682002007836 */ /* 0x000fe40000000000 */
[----:B------:R-:W-:Y:S02]  /*10fd0*/  IMAD.IADD R29, R29, 0x1, R33 ;  /* 0x000000011d1d7824 */ /* 0x000fe400078e0221 */
[C---:B------:R-:W-:Y:S01]  /*10fe0*/  IMAD R3, R35.reuse, UR5, R3 ;  /* 0x0000000523037c24 */ /* 0x040fe2000f8e0203 */
[----:B------:R-:W-:Y:S01]  /*10ff0*/  PRMT R0, RZ, 0x654, R0 ;  /* 0x00000654ff007816 */ /* 0x000fe20000000000 */
[----:B------:R-:W-:-:S03]  /*11000*/  IMAD.WIDE.U32 R32, R35, UR4, R28 ;  /* 0x0000000423207c25 */ /* 0x000fc6000f8e001c */
[----:B0-----:R0:W-:Y:S01]  /*11010*/  SYNCS.ARRIVE.TRANS64.RED.A1T0 RZ, [R0+URZ], RZ ;  /* 0x000000ff00ff79a7 */ /* 0x0011e2000810043f */
        /* <DEDUP_REMOVED lines=14> */
.L_x_2038:
[----:B------:R-:W-:Y:S05]  /*11100*/  BSYNC B1 ;  /* 0x0000000000017941 */ /* 0x000fea0003800000 */
.L_x_2037:
[----:B------:R-:W-:Y:S04]  /*11110*/  BSSY B1, `(.L_x_2039) ;  /* 0x000000f000017945 */ /* 0x000fe80003800000 */
[----:B------:R-:W-:Y:S05]  /*11120*/  @P3 BRA `(.L_x_2040) ;  /* 0x0000000000343947 */ /* 0x000fea0003800000 */
[----:B------:R-:W-:Y:S01]  /*11130*/  IADD3 R3, P0, R30, 0x30, RZ ;  /* 0x000000301e037810 */ /* 0x000fe20007f1e0ff */
[----:B------:R-:W-:Y:S01]  /*11140*/  ULDC.64 UR4, c[0x0][0xad8] ;  /* 0x0002b60000047ab9 */ /* 0x000fe20000000a00 */
[----:B-1---5:R-:W-:Y:S02]  /*11150*/  IMAD.MOV.U32 R4, RZ, RZ, R32 ;  /* 0x000000ffff047224 */ /* 0x022fe400078e0020 */
        /* <DEDUP_REMOVED lines=10> */
.L_x_2040:
[----:B------:R-:W-:Y:S05]  /*11200*/  BSYNC B1 ;  /* 0x0000000000017941 */ /* 0x000fea0003800000 */
.L_x_2039:
        /* <DEDUP_REMOVED lines=11> */
[----:B--2---:R-:W-:Y:S01]  /*112c0*/  LEA R6, P0, R4, UR4, 0x1 ;  /* 0x0000000404067c11 */ /* 0x004fe2000f8008ff */
[----:B------:R-:W-:-:S05]  /*112d0*/  IMAD.IADD R3, R5, 0x1, R3 ;  /* 0x0000000105037824 */ /* 0x000fca00078e0203 */
[----:B------:R-:W-:-:S05]  /*112e0*/  LEA.HI.X R7, R4, UR5, R3, 0x1, P0 ;  /* 0x0000000504077c11 */ /* 0x000fca00080f0c03 */
[----:B------:R3:W-:Y:S02]  /*112f0*/  STG.E.128 desc[UR40][R6.64], R12 ;  /* 0x0000000c06007986 */ /* 0x0007e4000c101d28 */
.L_x_2042:
[----:B------:R-:W-:Y:S05]  /*11300*/  BSYNC B1 ;  /* 0x0000000000017941 */ /* 0x000fea0003800000 */
.L_x_2041:
        /* <DEDUP_REMOVED lines=10> */
[----:B--23--:R-:W-:Y:S01]  /*113b0*/  LEA R6, P0, R4, UR4, 0x1 ;  /* 0x0000000404067c11 */ /* 0x00cfe2000f8008ff */
[----:B------:R-:W-:-:S05]  /*113c0*/  IMAD.IADD R3, R5, 0x1, R3 ;  /* 0x0000000105037824 */ /* 0x000fca00078e0203 */
[----:B------:R-:W-:-:S05]  /*113d0*/  LEA.HI.X R7, R4, UR5, R3, 0x1, P0 ;  /* 0x0000000504077c11 */ /* 0x000fca00080f0c03 */
[----:B------:R4:W-:Y:S01]  /*113e0*/  STG.E.128 desc[UR40][R6.64], R24 ;  /* 0x0000001806007986 */ /* 0x0009e2000c101d28 */
[----:B------:R-:W-:Y:S05]  /*113f0*/  BRA `(.L_x_2043) ;  /* 0x00000008003c7947 */ /* 0x000fea0003800000 */
.L_x_2035:
        /* <DEDUP_REMOVED lines=21> */
.L_x_2044:
[----:B------:R-:W2:Y:S04]  /*11550*/  LDL R15, [R1+0x34] ;  /* 0x00003400010f7983 */ /* 0x000ea80000100800 */
[----:B------:R-:W3:Y:S04]  /*11560*/  LDL R14, [R1+0x30] ;  /* 0x00003000010e7983 */ /* 0x000ee80000100800 */
[----:B------:R4:W5:Y:S01]  /*11570*/  LDL R13, [R1+0x3c] ;  /* 0x00003c00010d7983 */ /* 0x0009620000100800 */
[----:B------:R-:W-:Y:S01]  /*11580*/  BSSY B1, `(.L_x_2045) ;  /* 0x000001d000017945 */ /* 0x000fe20003800000 */
[----:B-1----:R-:W-:-:S02]  /*11590*/  SEL R11, R60, RZ, !P0 ;  /* 0x000000ff3c0b7207 */ /* 0x002fc40004000000 */
[----:B------:R-:W-:Y:S02]  /*115a0*/  SEL R10, R57, RZ, !P0 ;  /* 0x000000ff390a7207 */ /* 0x000fe40004000000 */
[----:B-----5:R-:W-:Y:S02]  /*115b0*/  SHF.R.S32.HI R8, RZ, 0x1f, R3 ;  /* 0x0000001fff087819 */ /* 0x020fe40000011403 */
[----:B--2---:R-:W-:Y:S02]  /*115c0*/  SHF.R.S32.HI R12, RZ, 0x1f, R15 ;  /* 0x0000001fff0c7819 */ /* 0x004fe4000001140f */
[----:B---3--:R-:W-:Y:S01]  /*115d0*/  SHF.R.S32.HI R9, RZ, 0x1f, R14 ;  /* 0x0000001fff097819 */ /* 0x008fe2000001140e */
[----:B----4-:R-:W-:Y:S06]  /*115e0*/  @P2 BRA `(.L_x_2046) ;  /* 0x0000000000582947 */ /* 0x010fec0003800000 */
[----:B0-----:R-:W0:Y:S02]  /*115f0*/  S2R R4, SR_TID.X ;  /* 0x0000000000047919 */ /* 0x001e240000002100 */
[----:B0-----:R-:W-:-:S04]  /*11600*/  IMAD R4, R13, 0xc0, R4 ;  /* 0x000000c00d047824 */ /* 0x001fc800078e0204 */
[----:B------:R-:W-:-:S05]  /*11610*/  VIADD R5, R4, 0xffffff80 ;  /* 0xffffff8004057836 */ /* 0x000fca0000000000 */
[----:B------:R-:W-:-:S13]  /*11620*/  ISETP.GE.AND P0, PT, R5, R0, PT ;  /* 0x000000000500720c */ /* 0x000fda0003f06270 */
[----:B------:R-:W-:Y:S05]  /*11630*/  @P0 BRA `(.L_x_2046) ;  /* 0x0000000000440947 */ /* 0x000fea0003800000 */
[----:B------:R-:W-:Y:S01]  /*11640*/  IADD3 R4, P0, R5, R3, RZ ;  /* 0x0000000305047210 */ /* 0x000fe20007f1e0ff */
[----:B------:R-:W-:Y:S02]  /*11650*/  ULDC.64 UR4, c[0x0][0xb70] ;  /* 0x0002dc0000047ab9 */ /* 0x000fe40000000a00 */
[----:B------:R-:W-:Y:S01]  /*11660*/  IMAD R6, R9, UR4, RZ ;  /* 0x0000000409067c24 */ /* 0x000fe2000f8e02ff */
[----:B------:R-:W-:-:S03]  /*11670*/  LEA.HI.X.SX32 R5, R5, R8, 0x1, P0 ;  /* 0x0000000805057211 */ /* 0x000fc600000f0eff */
        /* <DEDUP_REMOVED lines=13> */
.L_x_2046:
[----:B------:R-:W-:Y:S05]  /*11750*/  BSYNC B1 ;  /* 0x0000000000017941 */ /* 0x000fea0003800000 */
.L_x_2045:
[----:B------:R-:W-:Y:S01]  /*11760*/  ULDC.64 UR4, c[0x0][0xaa0] ;  /* 0x0002a80000047ab9 */ /* 0x000fe20000000a00 */
[----:B0-----:R-:W-:Y:S01]  /*11770*/  IMAD.MOV.U32 R4, RZ, RZ, R15 ;  /* 0x000000ffff047224 */ /* 0x001fe200078e000f */
[----:B------:R-:W-:Y:S01]  /*11780*/  ULDC.64 UR6, c[0x0][0xae0] ;  /* 0x0002b80000067ab9 */ /* 0x000fe20000000a00 */
[----:B-1----:R-:W-:Y:S01]  /*11790*/  IMAD.MOV.U32 R5, RZ, RZ, R12 ;  /* 0x000000ffff057224 */ /* 0x002fe200078e000c */
[----:B------:R-:W-:Y:S01]  /*117a0*/  SHF.R.S32.HI R21, RZ, 0x1f, R20 ;  /* 0x0000001fff157819 */ /* 0x000fe20000011414 */
[----:B------:R-:W-:Y:S01]  /*117b0*/  IMAD R6, R8, UR4, RZ ;  /* 0x0000000408067c24 */ /* 0x000fe2000f8e02ff */
[----:B------:R-:W-:Y:S01]  /*117c0*/  BSSY B1, `(.L_x_2047) ;  /* 0x0000024000017945 */ /* 0x000fe20003800000 */
[----:B------:R-:W-:Y:S01]  /*117d0*/  IMAD.WIDE.U32 R4, R3, UR4, R4 ;  /* 0x0000000403047c25 */ /* 0x000fe2000f8e0004 */
[----:B------:R-:W-:Y:S02]  /*117e0*/  ULDC UR4, c[0x0][0xa8c] ;  /* 0x0002a30000047ab9 */ /* 0x000fe40000000800 */
[----:B------:R-:W-:Y:S01]  /*117f0*/  ISETP.GE.AND P0, PT, R15, UR4, PT ;  /* 0x000000040f007c0c */ /* 0x000fe2000bf06270 */
[----:B------:R-:W-:Y:S01]  /*11800*/  IMAD R3, R3, UR5, R6 ;  /* 0x0000000503037c24 */ /* 0x000fe2000f8e0206 */
[----:B------:R-:W-:Y:S01]  /*11810*/  ULDC.64 UR4, c[0x0][0xae8] ;  /* 0x0002ba0000047ab9 */ /* 0x000fe20000000a00 */
[----:B------:R-:W-:-:S02]  /*11820*/  VIADD R6, R20, 0x30 ;  /* 0x0000003014067836 */ /* 0x000fc40000000000 */
[----:B------:R-:W-:Y:S02]  /*11830*/  IMAD R7, R13, -0xc0, R0 ;  /* 0xffffff400d077824 */ /* 0x000fe400078e0200 */
[----:B------:R-:W-:Y:S02]  /*11840*/  VIADD R0, R20, 0x60 ;  /* 0x0000006014007836 */ /* 0x000fe40000000000 */
[----:B------:R-:W-:Y:S01]  /*11850*/  IMAD.IADD R5, R5, 0x1, R3 ;  /* 0x0000000105057824 */ /* 0x000fe200078e0203 */
[-C--:B------:R-:W-:Y:S01]  /*11860*/  ISETP.GE.OR P3, PT, R6, R7.reuse, P0 ;  /* 0x000000070600720c */ /* 0x080fe20000766670 */
[----:B------:R-:W-:Y:S01]  /*11870*/  VIADD R6, R20, 0x90 ;  /* 0x0000009014067836 */ /* 0x000fe20000000000 */
[-C--:B------:R-:W-:Y:S01]  /*11880*/  ISETP.GE.OR P1, PT, R0, R7.reuse, P0 ;  /* 0x000000070000720c */ /* 0x080fe20000726670 */
[----:B------:R-:W-:Y:S02]  /*11890*/  IMAD R3, R9, UR6, RZ ;  /* 0x0000000609037c24 */ /* 0x000fe4000f8e02ff */
[----:B------:R-:W-:Y:S01]  /*118a0*/  IMAD.WIDE.U32 R4, R14, UR6, R4 ;  /* 0x000000060e047c25 */ /* 0x000fe2000f8e0004 */
[----:B------:R-:W-:-:S02]  /*118b0*/  ISETP.GE.OR P2, PT, R6, R7, P0 ;  /* 0x000000070600720c */ /* 0x000fc40000746670 */
[----:B------:R-:W-:Y:S01]  /*118c0*/  ISETP.GE.OR P0, PT, R20, R7, P0 ;  /* 0x000000071400720c */ /* 0x000fe20000706670 */
[----:B------:R-:W-:Y:S02]  /*118d0*/  IMAD R3, R14, UR7, R3 ;  /* 0x000000070e037c24 */ /* 0x000fe4000f8e0203 */
[----:B------:R-:W-:Y:S02]  /*118e0*/  IMAD R0, R10, UR4, RZ ;  /* 0x000000040a007c24 */ /* 0x000fe4000f8e02ff */
[----:B------:R-:W-:Y:S02]  /*118f0*/  IMAD.IADD R5, R5, 0x1, R3 ;  /* 0x0000000105057824 */ /* 0x000fe400078e0203 */
[C---:B------:R-:W-:Y:S02]  /*11900*/  IMAD R3, R11.reuse, UR5, R0 ;  /* 0x000000050b037c24 */ /* 0x040fe4000f8e0200 */
[----:B------:R-:W-:-:S04]  /*11910*/  IMAD.WIDE.U32 R6, R11, UR4, R4 ;  /* 0x000000040b067c25 */ /* 0x000fc8000f8e0004 */
        /* <DEDUP_REMOVED lines=14> */
.L_x_2048:
[----:B------:R-:W-:Y:S05]  /*11a00*/  BSYNC B1 ;  /* 0x0000000000017941 */ /* 0x000fea0003800000 */
.L_x_2047:
        /* <DEDUP_REMOVED lines=15> */
.L_x_2050:
[----:B------:R-:W-:Y:S05]  /*11b00*/  BSYNC B1 ;  /* 0x0000000000017941 */ /* 0x000fea0003800000 */
.L_x_2049:
        /* <DEDUP_REMOVED lines=15> */
.L_x_2052:
[----:B------:R-:W-:Y:S05]  /*11c00*/  BSYNC B1 ;  /* 0x0000000000017941 */ /* 0x000fea0003800000 */
.L_x_2051:
        /* <DEDUP_REMOVED lines=14> */
.L_x_2043:
[----:B------:R-:W-:Y:S05]  /*11cf0*/  BSYNC B0 ;  /* 0x0000000000007941 */ /* 0x000fea0003800000 */
.L_x_2034:
[----:B------:R-:W-:Y:S02]  /*11d00*/  ULDC UR4, c[0x0][0xc14] ;  /* 0x0003050000047ab9 */ /* 0x000fe40000000800 */
[----:B------:R-:W-:-:S13]  /*11d10*/  ISETP.GE.AND P0, PT, R155, UR4, PT ;  /* 0x000000049b007c0c */ /* 0x000fda000bf06270 */
[----:B------:R-:W-:Y:S05]  /*11d20*/  @!P0 BRA `(.L_x_2053) ;  /* 0xfffffef000b88947 */ /* 0x000fea000383ffff */
[----:B------:R-:W-:Y:S05]  /*11d30*/  BRA `(.L_x_1898) ;  /* 0x0000004c00cc7947 */ /* 0x000fea0003800000 */
.L_x_1896:
[----:B------:R-:W-:-:S08]  /*11d40*/  NOP ;  /* 0x0000000000007918 */ /* 0x000fd00000000000 */
[----:B--2---:R-:W0:-:S00]  /*11d50*/  USETMAXREG.DEALLOC.CTAPOOL 0x20 ;  /* 0x00000020000079c8 */ /* 0x004e0000080e0500 */
[----:B0-----:R-:W-:-:S06]  /*11d60*/  LOP3.LUT R0, R0, 0x3, RZ, 0xc0, !PT ;  /* 0x0000000300007812 */ /* 0x001fcc00078ec0ff */
[----:B------:R-:W0:Y:S02]  /*11d70*/  SHFL.IDX PT, R0, R0, RZ, 0x1f ;  /* 0x00001fff00007589 */ /* 0x000e2400000e0000 */
[----:B0-----:R-:W-:-:S13]  /*11d80*/  ISETP.NE.AND P0, PT, R0, RZ, PT ;  /* 0x000000ff0000720c */ /* 0x001fda0003f05270 */
[----:B------:R-:W-:Y:S05]  /*11d90*/  @P0 BRA `(.L_x_1898) ;  /* 0x0000004c00b40947 */ /* 0x000fea0003800000 */
[----:B------:R-:W2:Y:S01]  /*11da0*/  LDL.LU R7, [R1+0x8] ;  /* 0x0000080001077983 */ /* 0x000ea20000300800 */
        /* <DEDUP_REMOVED lines=20> */
[----:B------:R-:W-:Y:S02]  /*11ef0*/  IMAD.MOV.U32 R16, RZ, RZ, RZ ;  /* 0x000000ffff107224 */ /* 0x000fe400078e00ff */
        /* <DEDUP_REMOVED lines=25> */
[----:B------:R2:W-:Y:S01]  /*12090*/  STL [R1+0x8], R7 ;  /* 0x0000080701007387 */ /* 0x0005e20000100800 */
[----:B0-----:R-:W-:-:S05]  /*120a0*/  IMAD R4, R4, UR4, RZ ;  /* 0x0000000404047c24 */ /* 0x001fca000f8e02ff */
[----:B-1----:R-:W-:Y:S01]  /*120b0*/  ISETP.GT.AND P0, PT, R4, UR6, PT ;  /* 0x0000000604007c0c */ /* 0x002fe2000bf04270 */
[----:B------:R-:W-:-:S12]  /*120c0*/  IMAD.MOV.U32 R3, RZ, RZ, R4 ;  /* 0x000000ffff037224 */ /* 0x000fd800078e0004 */
[----:B--2---:R-:W-:Y:S05]  /*120d0*/  @P0 BRA `(.L_x_2054) ;  /* 0x0000000000b80947 */ /* 0x004fea0003800000 */
[----:B------:R-:W-:Y:S01]  /*120e0*/  IMAD.MOV.U32 R4, RZ, RZ, R3 ;  /* 0x000000ffff047224 */ /* 0x000fe200078e0003 */
[----:B------:R-:W-:Y:S01]  /*120f0*/  ULDC UR5, c[0x0][0xc14] ;  /* 0x0003050000057ab9 */ /* 0x000fe20000000800 */
[----:B------:R-:W-:Y:S01]  /*12100*/  IMAD.MOV.U32 R19, RZ, RZ, RZ ;  /* 0x000000ffff137224 */ /* 0x000fe200078e00ff */
[----:B------:R-:W-:Y:S01]  /*12110*/  ULDC UR7, c[0x0][0xc14] ;  /* 0x0003050000077ab9 */ /* 0x000fe20000000800 */
[----:B------:R-:W-:-:S05]  /*12120*/  ULDC UR4, c[0x0][0xc10] ;  /* 0x0003040000047ab9 */ /* 0x000fca0000000800 */
.L_x_2058:
        /* <DEDUP_REMOVED lines=14> */
.L_x_2057:
[----:B------:R-:W-:Y:S05]  /*12210*/  BSYNC B0 ;  /* 0x0000000000007941 */ /* 0x000fea0003800000 */
.L_x_2056:
        /* <DEDUP_REMOVED lines=26> */
.L_x_2054:
        /* <DEDUP_REMOVED lines=16> */
[----:B------:R-:W0:Y:S02]  /*124c0*/  F2I.FTZ.U32.TRUNC.NTZ R3, R11 ;  /* 0x0000000b00037305 */ /* 0x000e24000021f000 */
[----:B0-----:R-:W-:Y:S01]  /*124d0*/  IMAD.MOV R9, RZ, RZ, -R3 ;  /* 0x000000ffff097224 */ /* 0x001fe200078e0a03 */
[----:B------:R-:W-:Y:S06]  /*124e0*/  @!P0 BRA `(.L_x_2059) ;  /* 0x0000000000088947 */ /* 0x000fec0003800000 */
[----:B------:R-:W-:-:S06]  /*124f0*/  VIADD R16, R12, 0xffffffff ;  /* 0xffffffff0c107836 */ /* 0x000fcc0000000000 */
[----:B------:R0:W1:Y:S02]  /*12500*/  SHFL.IDX PT, R16, R5, R16, 0x1f ;  /* 0x00001f1005107589 */ /* 0x00006400000e0000 */
.L_x_2059:
[----:B-1----:R-:W-:Y:S01]  /*12510*/  IMAD R16, R16, UR4, R8 ;  /* 0x0000000410107c24 */ /* 0x002fe2000f8e0208 */
[----:B------:R-:W-:Y:S01]  /*12520*/  IABS R10, R4 ;  /* 0x00000004000a7213 */ /* 0x000fe20000000000 */
[----:B------:R-:W-:Y:S02]  /*12530*/  IMAD R9, R9, R6, RZ ;  /* 0x0000000609097224 */ /* 0x000fe400078e02ff */
[----:B------:R-:W-:Y:S01]  /*12540*/  IMAD.MOV.U32 R2, RZ, RZ, RZ ;  /* 0x000000ffff027224 */ /* 0x000fe200078e00ff */
[----:B0-----:R-:W-:Y:S01]  /*12550*/  IADD3 R5, -R16, UR6, RZ ;  /* 0x0000000610057c10 */ /* 0x001fe2000fffe1ff */
[----:B------:R-:W-:Y:S02]  /*12560*/  IMAD.MOV R10, RZ, RZ, -R10 ;  /* 0x000000ffff0a7224 */ /* 0x000fe400078e0a0a */
[----:B------:R-:W-:Y:S01]  /*12570*/  IMAD.HI.U32 R2, R3, R9, R2 ;  /* 0x0000000903027227 */ /* 0x000fe200078e0002 */
[----:B------:R-:W-:-:S05]  /*12580*/  IABS R8, R5 ;  /* 0x0000000500087213 */ /* 0x000fca0000000000 */
        /* <DEDUP_REMOVED lines=27> */
[----:B------:R-:W-:Y:S01]  /*12740*/  IMAD R5, R11, R8, RZ ;  /* 0x000000080b057224 */ /* 0x000fe200078e02ff */
[----:B------:R-:W-:-:S03]  /*12750*/  IABS R11, R7 ;  /* 0x00000007000b7213 */ /* 0x000fc60000000000 */
[----:B------:R-:W-:-:S04]  /*12760*/  IMAD.HI.U32 R2, R3, R5, R2 ;  /* 0x0000000503027227 */ /* 0x000fc800078e0002 */
[----:B------:R-:W-:Y:S02]  /*12770*/  IMAD.MOV.U32 R5, RZ, RZ, R10 ;  /* 0x000000ffff057224 */ /* 0x000fe400078e000a */
        /* <DEDUP_REMOVED lines=19> */
.L_x_2055:
[----:B------:R-:W-:Y:S02]  /*128b0*/  IMAD.MOV.U32 R17, RZ, RZ, RZ ;  /* 0x000000ffff117224 */ /* 0x000fe400078e00ff */
[----:B------:R-:W-:Y:S02]  /*128c0*/  IMAD.U32 R16, RZ, RZ, UR6 ;  /* 0x00000006ff107e24 */ /* 0x000fe4000f8e00ff */
[----:B------:R-:W-:-:S07]  /*128d0*/  IMAD.MOV.U32 R18, RZ, RZ, RZ ;  /* 0x000000ffff127224 */ /* 0x000fce00078e00ff */
.L_x_2060:
        /* <DEDUP_REMOVED lines=18> */
.L_x_2145:
[----:B--2---:R-:W2:Y:S02]  /*12a00*/  LDC.64 R2, c[0x0][0xc60] ;  /* 0x00031800ff027b82 */ /* 0x004ea40000000a00 */
[----:B--2---:R-:W-:-:S05]  /*12a10*/  IMAD.WIDE R2, R19, 0x4, R2 ;  /* 0x0000000413027825 */ /* 0x004fca00078e0202 */
[----:B------:R-:W0:Y:S01]  /*12a20*/  LDG.E R29, desc[UR40][R2.64] ;  /* 0x00000028021d7981 */ /* 0x000e22000c1e1900 */
[----:B------:R-:W-:Y:S05]  /*12a30*/  YIELD ;  /* 0x0000000000007946 */ /* 0x000fea0003800000 */
[----:B------:R-:W-:Y:S01]  /*12a40*/  ULDC.64 UR4, c[0x0][0xa28] ;  /* 0x00028a0000047ab9 */ /* 0x000fe20000000a00 */
[----:B------:R-:W-:Y:S01]  /*12a50*/  IMAD.MOV.U32 R10, RZ, RZ, RZ ;  /* 0x000000ffff0a7224 */ /* 0x000fe200078e00ff */
[----:B------:R-:W-:Y:S01]  /*12a60*/  ISETP.NE.U32.AND P1, PT, RZ, UR4, PT ;  /* 0x00000004ff007c0c */ /* 0x000fe2000bf25070 */
[----:B------:R-:W-:Y:S01]  /*12a70*/  ULDC.64 UR8, c[0x0][0xa08] ;  /* 0x0002820000087ab9 */ /* 0x000fe20000000a00 */
[----:B------:R-:W-:-:S02]  /*12a80*/  ULDC.64 UR10, c[0x0][0xa10] ;  /* 0x00028400000a7ab9 */ /* 0x000fc40000000a00 */
[----:B------:R-:W-:Y:S02]  /*12a90*/  ISETP.NE.AND.EX P1, PT, RZ, UR5, PT, P1 ;  /* 0x00000005ff007c0c */ /* 0x000fe4000bf25310 */
[----:B0-----:R-:W-:Y:S01]  /*12aa0*/  SHF.R.S32.HI R0, RZ, 0x1f, R29 ;  /* 0x0000001fff007819 */ /* 0x001fe2000001141d */
[----:B------:R-:W-:-:S10]  /*12ab0*/  IMAD.SHL.U32 R14, R29, 0x4, RZ ;  /* 0x000000041d0e7824 */ /* 0x000fd400078e00ff */
[C---:B------:R-:W-:Y:S02]  /*12ac0*/  @P1 LEA R2, P0, R29.reuse, UR4, 0x2 ;  /* 0x000000041d021c11 */ /* 0x040fe4000f8010ff */
[C-C-:B------:R-:W-:Y:S02]  /*12ad0*/  SHF.L.U64.HI R12, R29.reuse, 0x2, R0.reuse ;  /* 0x000000021d0c7819 */ /* 0x140fe40000010200 */
[----:B------:R-:W-:Y:S01]  /*12ae0*/  @P1 LEA.HI.X R3, R29, UR5, R0, 0x2, P0 ;  /* 0x000000051d031c11 */ /* 0x000fe200080f1400 */
[----:B------:R-:W-:Y:S01]  /*12af0*/  ULDC.64 UR4, c[0x0][0xa18] ;  /* 0x0002860000047ab9 */ /* 0x000fe20000000a00 */
[----:B------:R-:W-:Y:S01]  /*12b00*/  IMAD.MOV.U32 R0, RZ, RZ, RZ ;  /* 0x000000ffff007224 */ /* 0x000fe200078e00ff */
[----:B------:R-:W-:Y:S01]  /*12b10*/  ISETP.NE.U32.AND P0, PT, RZ, UR4, PT ;  /* 0x00000004ff007c0c */ /* 0x000fe2000bf05070 */
[----:B------:R-:W-:Y:S03]  /*12b20*/  STL [R1+0x4], R14 ;  /* 0x0000040e01007387 */ /* 0x000fe60000100800 */
[----:B------:R-:W-:Y:S01]  /*12b30*/  ISETP.NE.AND.EX P0, PT, RZ, UR5, PT, P0 ;  /* 0x00000005ff007c0c */ /* 0x000fe2000bf05300 */
[----:B------:R0:W5:Y:S04]  /*12b40*/  @P1 LDG.E R0, desc[UR40][R2.64] ;  /* 0x0000002802001981 */ /* 0x000168000c1e1900 */
[----:B------:R-:W-:Y:S08]  /*12b50*/  STL [R1+0x8], R12 ;  /* 0x0000080c01007387 */ /* 0x000ff00000100800 */
[----:B------:R-:W-:-:S04]  /*12b60*/  @P0 IADD3 R8, P2, R14, UR4, RZ ;  /* 0x000000040e080c10 */ /* 0x000fc8000ff5e0ff */
[----:B------:R-:W-:Y:S01]  /*12b70*/  @P0 IADD3.X R9, R12, UR5, RZ, P2, !PT ;  /* 0x000000050c090c10 */ /* 0x000fe200097fe4ff */
[----:B------:R-:W-:Y:S02]  /*12b80*/  ULDC.64 UR4, c[0x0][0xa00] ;  /* 0x0002800000047ab9 */ /* 0x000fe40000000a00 */
[----:B------:R-:W-:-:S04]  /*12b90*/  ISETP.NE.U32.AND P2, PT, RZ, UR4, PT ;  /* 0x00000004ff007c0c */ /* 0x000fc8000bf45070 */
[----:B------:R-:W-:Y:S02]  /*12ba0*/  ISETP.NE.AND.EX P2, PT, RZ, UR5, PT, P2 ;  /* 0x00000005ff007c0c */ /* 0x000fe4000bf45320 */
[----:B0-----:R-:W-:-:S04]  /*12bb0*/  IADD3 R2, P1, R14, UR4, RZ ;  /* 0x000000040e027c10 */ /* 0x001fc8000ff3e0ff */
[----:B------:R-:W-:-:S07]  /*12bc0*/  IADD3.X R3, R12, UR5, RZ, P1, !PT ;  /* 0x000000050c037c10 */ /* 0x000fce0008ffe4ff */
[----:B------:R-:W2:Y:S01]  /*12bd0*/  @P2 LDG.E R10, desc[UR40][R2.64] ;  /* 0x00000028020a2981 */ /* 0x000ea2000c1e1900 */
[----:B------:R-:W-:Y:S01]  /*12be0*/  ULDC UR4, c[0x0][0x288] ;  /* 0x0000a20000047ab9 */ /* 0x000fe20000000800 */
[----:B------:R-:W-:-:S04]  /*12bf0*/  IADD3 R6, P1, R14, UR8, RZ ;  /* 0x000000080e067c10 */ /* 0x000fc8000ff3e0ff */
[----:B------:R-:W-:Y:S02]  /*12c00*/  IADD3.X R7, R12, UR9, RZ, P1, !PT ;  /* 0x000000090c077c10 */ /* 0x000fe40008ffe4ff */
[----:B------:R-:W-:-:S04]  /*12c10*/  IADD3 R4, P1, R14, UR10, RZ ;  /* 0x0000000a0e047c10 */ /* 0x000fc8000ff3e0ff */
[----:B------:R-:W-:Y:S02]  /*12c20*/  IADD3.X R5, R12, UR11, RZ, P1, !PT ;  /* 0x0000000b0c057c10 */ /* 0x000fe40008ffe4ff */
[----:B------:R-:W-:Y:S01]  /*12c30*/  ISETP.NE.U32.AND P1, PT, RZ, UR8, PT ;  /* 0x00000008ff007c0c */ /* 0x000fe2000bf25070 */
[----:B------:R-:W-:-:S03]  /*12c40*/  ULDC UR6, c[0x0][0x338] ;  /* 0x0000ce0000067ab9 */ /* 0x000fc60000000800 */
[----:B------:R-:W-:Y:S02]  /*12c50*/  ISETP.NE.AND.EX P3, PT, RZ, UR9, PT, P1 ;  /* 0x00000009ff007c0c */ /* 0x000fe4000bf65310 */
[----:B------:R-:W-:-:S04]  /*12c60*/  ISETP.NE.U32.AND P1, PT, RZ, UR10, PT ;  /* 0x0000000aff007c0c */ /* 0x000fc8000bf25070 */
[----:B------:R-:W-:Y:S01]  /*12c70*/  ISETP.NE.AND.EX P1, PT, RZ, UR11, PT, P1 ;  /* 0x0000000bff007c0c */ /* 0x000fe2000bf25310 */
[----:B--2---:R0:W-:Y:S02]  /*12c80*/  STL [R1+0x10], R10 ;  /* 0x0000100a01007387 */ /* 0x0041e40000100800 */
[----:B0-----:R-:W-:Y:S01]  /*12c90*/  IMAD.U32 R10, RZ, RZ, UR4 ;  /* 0x00000004ff0a7e24 */ /* 0x001fe2000f8e00ff */
[----:B------:R-:W-:Y:S02]  /*12ca0*/  ULDC.64 UR4, c[0x0][0x3f8] ;  /* 0x0000fe0000047ab9 */ /* 0x000fe40000000a00 */
[----:B------:R-:W-:-:S03]  /*12cb0*/  UISETP.NE.U32.AND UP0, UPT, UR4, URZ, UPT ;  /* 0x0000003f0400728c */ /* 0x000fc6000bf05070 */
[----:B------:R-:W-:Y:S01]  /*12cc0*/  ULDC UR4, c[0x0][0x404] ;  /* 0x0001010000047ab9 */ /* 0x000fe20000000800 */
[----:B------:R-:W-:Y:S01]  /*12cd0*/  UISETP.NE.AND.EX UP0, UPT, UR5, URZ, UPT, UP0 ;  /* 0x0000003f0500728c */ /* 0x000fe2000bf05300 */
[----:B------:R0:W5:Y:S02]  /*12ce0*/  @P0 LDG.E R10, desc[UR40][R8.64] ;  /* 0x00000028080a0981 */ /* 0x000164000c1e1900 */
[----:B------:R-:W-:Y:S01]  /*12cf0*/  ULDC UR5, c[0x0][0x2e0] ;  /* 0x0000b80000057ab9 */ /* 0x000fe20000000800 */
[----:B------:R-:W-:-:S04]  /*12d00*/  USEL UR4, UR4, 0x1, UP0 ;  /* 0x0000000104047887 */ /* 0x000fc80008000000 */
[----:B------:R-:W-:Y:S01]  /*12d10*/  UIMAD UR4, UR4, UR5, URZ ;  /* 0x00000005040472a4 */ /* 0x000fe2000f8e023f */
[----:B0-----:R-:W-:-:S05]  /*12d20*/  IMAD.U32 R9, RZ, RZ, UR6 ;  /* 0x00000006ff097e24 */ /* 0x001fca000f8e00ff */
[----:B------:R-:W-:Y:S01]  /*12d30*/  IMAD.U32 R11, RZ, RZ, UR4 ;  /* 0x00000004ff0b7e24 */ /* 0x000fe2000f8e00ff */
[----:B------:R-:W-:Y:S06]  /*12d40*/  @P0 BRA `(.L_x_2062) ;  /* 0x0000000000100947 */ /* 0x000fec0003800000 */
[----:B------:R-:W-:Y:S05]  /*12d50*/  @!P2 BRA `(.L_x_2062) ;  /* 0x00000000000ca947 */ /* 0x000fea0003800000 */
[----:B------:R-:W2:Y:S04]  /*12d60*/  LDG.E R13, desc[UR40][R2.64] ;  /* 0x00000028020d7981 */ /* 0x000ea8000c1e1900 */
[----:B-----5:R-:W2:Y:S02]  /*12d70*/  LDG.E R10, desc[UR40][R2.64+0x4] ;  /* 0x00000428020a7981 */ /* 0x020ea4000c1e1900 */
[----:B--2---:R-:W-:-:S07]  /*12d80*/  IMAD.IADD R10, R10, 0x1, -R13 ;  /* 0x000000010a0a7824 */ /* 0x004fce00078e0a0d */
.L_x_2062:
[----:B------:R-:W-:Y:S01]  /*12d90*/  IMAD.MOV.U32 R23, RZ, RZ, RZ ;  /* 0x000000ffff177224 */ /* 0x000fe200078e00ff */
[----:B------:R-:W-:Y:S01]  /*12da0*/  ULDC.64 UR4, c[0x0][0xa20] ;  /* 0x0002880000047ab9 */ /* 0x000fe20000000a00 */
[----:B------:R-:W-:-:S04]  /*12db0*/  IMAD.MOV.U32 R8, RZ, RZ, RZ ;  /* 0x000000ffff087224 */ /* 0x000fc800078e00ff */
[----:B------:R-:W2:Y:S04]  /*12dc0*/  @P3 LDG.E R23, desc[UR40][R6.64] ;  /* 0x0000002806173981 */ /* 0x000ea8000c1e1900 */
[----:B------:R0:W5:Y:S01]  /*12dd0*/  @P1 LDG.E R8, desc[UR40][R4.64] ;  /* 0x0000002804081981 */ /* 0x000162000c1e1900 */
[----:B------:R-:W-:-:S04]  /*12de0*/  ISETP.NE.U32.AND P0, PT, RZ, UR4, PT ;  /* 0x00000004ff007c0c */ /* 0x000fc8000bf05070 */
[----:B------:R-:W-:Y:S01]  /*12df0*/  ISETP.NE.AND.EX P0, PT, RZ, UR5, PT, P0 ;  /* 0x00000005ff007c0c */ /* 0x000fe2000bf05300 */
[----:B--2--5:R-:W-:-:S12]  /*12e00*/  IMAD.IADD R23, R23, 0x1, R0 ;  /* 0x0000000117177824 */ /* 0x024fd800078e0200 */
[----:B0-----:R-:W-:Y:S05]  /*12e10*/  @!P0 BRA `(.L_x_2063) ;  /* 0x0000000000108947 */ /* 0x001fea0003800000 */
[----:B------:R-:W-:-:S04]  /*12e20*/  IADD3 R2, P0, R14, UR4, RZ ;  /* 0x000000040e027c10 */ /* 0x000fc8000ff1e0ff */
[----:B------:R-:W-:-:S05]  /*12e30*/  IADD3.X R3, R12, UR5, RZ, P0, !PT ;  /* 0x000000050c037c10 */ /* 0x000fca00087fe4ff */
[----:B------:R0:W5:Y:S01]  /*12e40*/  LDG.E R11, desc[UR40][R2.64] ;  /* 0x00000028020b7981 */ /* 0x000162000c1e1900 */
[----:B------:R-:W-:Y:S05]  /*12e50*/  BRA `(.L_x_2064) ;  /* 0x0000000000107947 */ /* 0x000fea0003800000 */
.L_x_2063:
[----:B------:R-:W-:Y:S05]  /*12e60*/  @!P3 BRA `(.L_x_2064) ;  /* 0x00000000000cb947 */ /* 0x000fea0003800000 */
[----:B------:R-:W2:Y:S04]  /*12e70*/  LDG.E R2, desc[UR40][R6.64] ;  /* 0x0000002806027981 */ /* 0x000ea8000c1e1900 */
[----:B------:R-:W2:Y:S02]  /*12e80*/  LDG.E R11, desc[UR40][R6.64+0x4] ;  /* 0x00000428060b7981 */ /* 0x000ea4000c1e1900 */
[----:B--2---:R-:W-:-:S07]  /*12e90*/  IMAD.IADD R11, R11, 0x1, -R2 ;  /* 0x000000010b0b7824 */ /* 0x004fce00078e0a02 */
.L_x_2064:
[----:B0-----:R-:W2:Y:S04]  /*12ea0*/  @P1 LDG.E R3, desc[UR40][R4.64] ;  /* 0x0000002804031981 */ /* 0x001ea8000c1e1900 */
[----:B------:R-:W2:Y:S01]  /*12eb0*/  @P1 LDG.E R2, desc[UR40][R4.64+0x4] ;  /* 0x0000042804021981 */ /* 0x000ea2000c1e1900 */
[----:B-----5:R-:W-:Y:S01]  /*12ec0*/  IMAD.IADD R0, R11, 0x1, -R0 ;  /* 0x000000010b007824 */ /* 0x020fe200078e0a00 */
[----:B------:R-:W-:Y:S01]  /*12ed0*/  BSSY B0, `(.L_x_2065) ;  /* 0x00000b7000007945 */ /* 0x000fe20003800000 */
[----:B------:R-:W-:Y:S01]  /*12ee0*/  PLOP3.LUT P2, PT, PT, PT, PT, 0x80, 0x0 ;  /* 0x000000000000781c */ /* 0x000fe20003f4f070 */
[----:B--2---:R-:W-:Y:S02]  /*12ef0*/  @P1 IMAD.IADD R9, R2, 0x1, -R3 ;  /* 0x0000000102091824 */ /* 0x004fe400078e0a03 */
[----:B------:R-:W-:-:S02]  /*12f00*/  IMAD R3, R17, 0xc0, RZ ;  /* 0x000000c011037824 */ /* 0x000fc400078e02ff */
[----:B------:R-:W-:-:S03]  /*12f10*/  IMAD.IADD R2, R0, 0x1, R9 ;  /* 0x0000000100027824 */ /* 0x000fc600078e0209 */
        /* <DEDUP_REMOVED lines=9> */
[----:B------:R-:W-:-:S05]  /*12fb0*/  VIMNMX R12, R2, R3, PT ;  /* 0x00000003020c7248 */ /* 0x000fca0003fe0100 */
[--C-:B------:R-:W-:Y:S01]  /*12fc0*/  IMAD R2, R12, 0x80, -R0.reuse ;  /* 0x000000800c027824 */ /* 0x100fe200078e0a00 */
[----:B------:R0:W-:Y:S01]  /*12fd0*/  STL [R1], R12 ;  /* 0x0000000c01007387 */ /* 0x0001e20000100800 */
[----:B------:R-:W-:-:S03]  /*12fe0*/  IMAD.MOV R0, RZ, RZ, -R0 ;  /* 0x000000ffff007224 */ /* 0x000fc600078e0a00 */
[----:B------:R-:W-:Y:S02]  /*12ff0*/  VIMNMX R9, R2, R9, PT ;  /* 0x0000000902097248 */ /* 0x000fe40003fe0100 */
[----:B------:R-:W-:-:S04]  /*13000*/  VIMNMX R2, RZ, R0, !PT ;  /* 0x00000000ff027248 */ /* 0x000fc80007fe0100 */
[----:B------:R-:W-:Y:S02]  /*13010*/  ISETP.GT.AND P0, PT, R9, R2, PT ;  /* 0x000000020900720c */ /* 0x000fe40003f04270 */
[----:B------:R-:W-:-:S11]  /*13020*/  SHF.R.U32.HI R2, RZ, 0x7, R2 ;  /* 0x00000007ff027819 */ /* 0x000fd60000011602 */
[----:B------:R-:W-:-:S05]  /*13030*/  @P0 VIADD R0, R9, 0x7f ;  /* 0x0000007f09000836 */ /* 0x000fca0000000000 */
[----:B------:R-:W-:-:S04]  /*13040*/  @P0 SHF.R.S32.HI R3, RZ, 0x1f, R0 ;  /* 0x0000001fff030819 */ /* 0x000fc80000011400 */
[----:B------:R-:W-:Y:S01]  /*13050*/  @P0 LEA.HI R0, R3, R0, RZ, 0x7 ;  /* 0x0000000003000211 */ /* 0x000fe200078f38ff */
[----:B------:R-:W-:-:S03]  /*13060*/  IMAD.MOV.U32 R3, RZ, RZ, R2 ;  /* 0x000000ffff037224 */ /* 0x000fc600078e0002 */
[----:B------:R-:W-:-:S04]  /*13070*/  @P0 SHF.R.S32.HI R3, RZ, 0x7, R0 ;  /* 0x00000007ff030819 */ /* 0x000fc80000011400 */
[----:B------:R-:W-:-:S13]  /*13080*/  ISETP.GT.AND P0, PT, R3, R2, PT ;  /* 0x000000020300720c */ /* 0x000fda0003f04270 */
[----:B0-----:R-:W-:Y:S05]  /*13090*/  @!P0 BRA `(.L_x_2066) ;  /* 0x0000000800688947 */ /* 0x001fea0003800000 */
[----:B------:R-:W0:Y:S01]  /*130a0*/  LDC R0, c[0x0][0x428] ;  /* 0x00010a00ff007b82 */ /* 0x000e220000000800 */
[----:B------:R-:W-:Y:S01]  /*130b0*/  UMOV UR4, 0xffffffff ;  /* 0xffffffff00047882 */ /* 0x000fe20000000000 */
[----:B0-----:R-:W-:Y:S01]  /*130c0*/  ISETP.NE.AND P0, PT, R0, 0x1, PT ;  /* 0x000000010000780c */ /* 0x001fe20003f05270 */
[----:B------:R-:W-:-:S12]  /*130d0*/  IMAD.MOV.U32 R0, RZ, RZ, R18 ;  /* 0x000000ffff007224 */ /* 0x000fd800078e0012 */
[----:B------:R-:W0:Y:S08]  /*130e0*/  @P0 LDC R5, c[0x0][0x42c] ;  /* 0x00010b00ff050b82 */ /* 0x000e300000000800 */
[----:B------:R-:W2:Y:S01]  /*130f0*/  @P0 LDC R7, c[0x0][0x430] ;  /* 0x00010c00ff070b82 */ /* 0x000ea20000000800 */
[----:B0-----:R-:W-:-:S05]  /*13100*/  @P0 IMAD.HI.U32 R4, R18, R5, RZ ;  /* 0x0000000512040227 */ /* 0x001fca00078e00ff */
[----:B--2---:R-:W-:Y:S02]  /*13110*/  @P0 SHF.R.U32.HI R0, RZ, R7, R4 ;  /* 0x00000007ff000219 */ /* 0x004fe40000011604 */
[----:B------:R-:W-:Y:S01]  /*13120*/  SEL R4, R29, RZ, !P1 ;  /* 0x000000ff1d047207 */ /* 0x000fe20004800000 */
[----:B------:R-:W-:Y:S06]  /*13130*/  BRA.DIV UR4, `(.L_x_2067) ;  /* 0x0000004a046c7947 */ /* 0x000fec000b800000 */
.L_x_2215:
[----:B------:R-:W-:-:S03]  /*13140*/  UMOV UR4, 0xffffffff ;  /* 0xffffffff00047882 */ /* 0x000fc60000000000 */
[----:B------:R-:W-:Y:S05]  /*13150*/  BRA.DIV UR4, `(.L_x_2068) ;  /* 0x0000004a04987947 */ /* 0x000fea000b800000 */
[----:B------:R-:W-:-:S13]  /*13160*/  ELECT P6, URZ, PT ;  /* 0x00000000003f782f */ /* 0x000fda00038c0000 */
.L_x_2218:
        /* <DEDUP_REMOVED lines=12> */
.L_x_2219:
[----:B------:R-:W-:Y:S05]  /*13230*/  BSYNC B1 ;  /* 0x0000000000017941 */ /* 0x000fea0003800000 */
.L_x_2069:
[----:B------:R-:W-:Y:S04]  /*13240*/  BSSY B1, `(.L_x_2071) ;  /* 0x0000037000017945 */ /* 0x000fe80003800000 */
[----:B------:R-:W-:Y:S05]  /*13250*/  @!P6 BRA `(.L_x_2072) ;  /* 0x0000000000d4e947 */ /* 0x000fea0003800000 */
[----:B0-----:R-:W-:Y:S01]  /*13260*/  IMAD R5, R25, 0x8, R6 ;  /* 0x0000000819057824 */ /* 0x001fe200078e0206 */
[----:B------:R-:W-:-:S04]  /*13270*/  SHF.L.U32 R10, R26, 0x1f, RZ ;  /* 0x0000001f1a0a7819 */ /* 0x000fc800000006ff */
[----:B------:R-:W0:Y:S02]  /*13280*/  SYNCS.PHASECHK.TRANS64.TRYWAIT P0, [R5+URZ+0x168a0], R10 ;  /* 0x0168a00a050075a7 */ /* 0x000e24000800017f */
[----:B0-----:R-:W-:Y:S05]  /*13290*/  @!P0 BRA `(.L_x_2073) ;  /* 0x00000048007c8947 */ /* 0x001fea0003800000 */
.L_x_2220:
        /* <DEDUP_REMOVED lines=9> */
.L_x_2074:
        /* <DEDUP_REMOVED lines=18> */
.L_x_2221:
[----:B------:R-:W-:Y:S01]  /*13450*/  IMAD.SHL.U32 R9, R25, 0x2000, RZ ;  /* 0x0000200019097824 */ /* 0x000fe200078e00ff */
[----:B------:R-:W-:Y:S06]  /*13460*/  @P1 BRA `(.L_x_2076) ;  /* 0x0000000000141947 */ /* 0x000fec0003800000 */
[----:B------:R-:W-:Y:S01]  /*13470*/  ISETP.NE.AND P0, PT, R28, RZ, PT ;  /* 0x000000ff1c00720c */ /* 0x000fe20003f05270 */
[----:B0--3--:R-:W-:-:S04]  /*13480*/  IMAD.MOV.U32 R10, RZ, RZ, 0x4000 ;  /* 0x00004000ff0a7424 */ /* 0x009fc800078e00ff */
[----:B------:R4:W-:Y:S08]  /*13490*/  SYNCS.ARRIVE.TRANS64 RZ, [R5+URZ+0x168b0], R10 ;  /* 0x0168b00a05ff79a7 */ /* 0x0009f0000800003f */
[----:B------:R-:W-:Y:S05]  /*134a0*/  @!P0 BRA `(.L_x_2076) ;  /* 0x0000000000048947 */ /* 0x000fea0003800000 */
[----:B------:R-:W-:Y:S01]  /*134b0*/  BPT.TRAP 0x1 ;  /* 0x000000040000795c */ /* 0x000fe20000300000 */
.L_x_2076:
        /* <DEDUP_REMOVED lines=15> */
.L_x_2072:
[----:B------:R-:W-:Y:S05]  /*135b0*/  BSYNC B1 ;  /* 0x0000000000017941 */ /* 0x000fea0003800000 */
.L_x_2071:
        /* <DEDUP_REMOVED lines=9> */
.L_x_2083:
[----:B------:R-:W-:Y:S05]  /*13650*/  YIELD ;  /* 0x0000000000007946 */ /* 0x000fea0003800000 */
[----:B------:R-:W-:Y:S04]  /*13660*/  BSSY B1, `(.L_x_2077) ;  /* 0x0000034000017945 */ /* 0x000fe80003800000 */
[----:B------:R-:W-:Y:S05]  /*13670*/  @!P6 BRA `(.L_x_2078) ;  /* 0x0000000000c8e947 */ /* 0x000fea0003800000 */
[----:B------:R-:W-:Y:S01]  /*13680*/  IMAD R10, R25, 0x8, R6 ;  /* 0x00000008190a7824 */ /* 0x000fe200078e0206 */
[----:B------:R-:W-:-:S04]  /*13690*/  SHF.L.U32 R5, R26, 0x1f, RZ ;  /* 0x0000001f1a057819 */ /* 0x000fc800000006ff */
[----:B------:R-:W0:Y:S02]  /*136a0*/  SYNCS.PHASECHK.TRANS64.TRYWAIT P0, [R10+URZ+0x168a0], R5 ;  /* 0x0168a0050a0075a7 */ /* 0x000e24000800017f */
[----:B0-----:R-:W-:Y:S05]  /*136b0*/  @!P0 BRA `(.L_x_2079) ;  /* 0x00000044009c8947 */ /* 0x001fea0003800000 */
.L_x_2222:
        /* <DEDUP_REMOVED lines=9> */
.L_x_2080:
        /* <DEDUP_REMOVED lines=17> */
.L_x_2223:
[----:B------:R-:W-:Y:S05]  /*13860*/  @P0 BRA `(.L_x_2082) ;  /* 0x0000000000140947 */ /* 0x000fea0003800000 */
[----:B------:R-:W-:Y:S01]  /*13870*/  ISETP.NE.AND P1, PT, R28, RZ, PT ;  /* 0x000000ff1c00720c */ /* 0x000fe20003f25270 */
[----:B0-2---:R-:W-:-:S04]  /*13880*/  IMAD.MOV.U32 R5, RZ, RZ, 0x4000 ;  /* 0x00004000ff057424 */ /* 0x005fc800078e00ff */
[----:B------:R3:W-:Y:S08]  /*13890*/  SYNCS.ARRIVE.TRANS64 RZ, [R10+URZ+0x168b0], R5 ;  /* 0x0168b0050aff79a7 */ /* 0x0007f0000800003f */
[----:B------:R-:W-:Y:S05]  /*138a0*/  @!P1 BRA `(.L_x_2082) ;  /* 0x0000000000049947 */ /* 0x000fea0003800000 */
[----:B------:R-:W-:Y:S01]  /*138b0*/  BPT.TRAP 0x1 ;  /* 0x000000040000795c */ /* 0x000fe20000300000 */
.L_x_2082:
        /* <DEDUP_REMOVED lines=14> */
.L_x_2078:
[----:B------:R-:W-:Y:S05]  /*139a0*/  BSYNC B1 ;  /* 0x0000000000017941 */ /* 0x000fea0003800000 */
.L_x_2077:
        /* <DEDUP_REMOVED lines=9> */
.L_x_2066:
[----:B------:R-:W-:Y:S05]  /*13a40*/  BSYNC B0 ;  /* 0x0000000000007941 */ /* 0x000fea0003800000 */
.L_x_2065:
[----:B------:R-:W2:Y:S01]  /*13a50*/  LDL R5, [R1] ;  /* 0x0000000001057983 */ /* 0x000ea20000100800 */
        /* <DEDUP_REMOVED lines=20> */
.L_x_2085:
        /* <DEDUP_REMOVED lines=22> */
.L_x_2087:
        /* <DEDUP_REMOVED lines=19> */
.L_x_2089:
        /* <DEDUP_REMOVED lines=16> */
.L_x_2088:
[----:B------:R-:W2:Y:S01]  /*13f30*/  LDL.LU R2, [R1+0x4] ;  /* 0x0000040001027983 */ /* 0x000ea20000300800 */
        /* <DEDUP_REMOVED lines=27> */
.L_x_2090:
        /* <DEDUP_REMOVED lines=19> */
.L_x_2226:
[----:B------:R-:W-:Y:S01]  /*14220*/  UMOV UR4, 0xffffffff ;  /* 0xffffffff00047882 */ /* 0x000fe20000000000 */
[----:B------:R-:W-:Y:S02]  /*14230*/  SHF.R.S32.HI R12, RZ, 0x1f, R6 ;  /* 0x0000001fff0c7819 */ /* 0x000fe40000011406 */
[----:B------:R-:W-:Y:S05]  /*14240*/  BRA.DIV UR4, `(.L_x_2092) ;  /* 0x0000003e04147947 */ /* 0x000fea000b800000 */
[----:B------:R-:W-:-:S13]  /*14250*/  ELECT P6, URZ, PT ;  /* 0x00000000003f782f */ /* 0x000fda00038c0000 */
.L_x_2229:
        /* <DEDUP_REMOVED lines=21> */
.L_x_2094:
[----:B------:R-:W-:Y:S01]  /*143b0*/  IMAD R5, R22, 0x8, R27 ;  /* 0x0000000816057824 */ /* 0x000fe200078e021b */
[----:B------:R-:W-:-:S04]  /*143c0*/  SHF.L.U32 R4, R24, 0x1f, RZ ;  /* 0x0000001f18047819 */ /* 0x000fc800000006ff */
[----:B------:R-:W2:Y:S02]  /*143d0*/  SYNCS.PHASECHK.TRANS64.TRYWAIT P0, [R5+URZ+0x16840], R4 ;  /* 0x01684004050075a7 */ /* 0x000ea4000800017f */
[----:B--2---:R-:W-:Y:S05]  /*143e0*/  @!P0 BRA `(.L_x_2095) ;  /* 0x0000003800cc8947 */ /* 0x004fea0003800000 */
.L_x_2230:
        /* <DEDUP_REMOVED lines=9> */
.L_x_2096:
        /* <DEDUP_REMOVED lines=17> */
.L_x_2093:
        /* <DEDUP_REMOVED lines=27> */
.L_x_2231:
[----:B------:R-:W-:Y:S05]  /*14740*/  BSYNC B0 ;  /* 0x0000000000007941 */ /* 0x000fea0003800000 */
.L_x_2097:
[----:B------:R-:W2:Y:S01]  /*14750*/  LDL R5, [R1] ;  /* 0x0000000001057983 */ /* 0x000ea20000100800 */
[----:B------:R-:W-:Y:S01]  /*14760*/  BSSY B0, `(.L_x_2099) ;  /* 0x0000127000007945 */ /* 0x000fe20003800000 */
[----:B--2---:R-:W-:-:S13]  /*14770*/  ISETP.GE.AND P0, PT, R5, 0x2, PT ;  /* 0x000000020500780c */ /* 0x004fda0003f06270 */
[----:B------:R-:W-:Y:S05]  /*14780*/  @!P0 BRA `(.L_x_2100) ;  /* 0x0000001000908947 */ /* 0x000fea0003800000 */
[C---:B0-----:R-:W-:Y:S01]  /*14790*/  LOP3.LUT R4, R5.reuse, 0x1, RZ, 0xc0, !PT ;  /* 0x0000000105047812 */ /* 0x041fe200078ec0ff */
[----:B------:R-:W-:Y:S01]  /*147a0*/  VIADD R11, R5, 0xfffffffe ;  /* 0xfffffffe050b7836 */ /* 0x000fe20000000000 */
[----:B------:R-:W-:Y:S02]  /*147b0*/  BSSY B1, `(.L_x_2101) ;  /* 0x0000064000017945 */ /* 0x000fe40003800000 */
[----:B------:R-:W-:Y:S01]  /*147c0*/  ISETP.NE.U32.AND P0, PT, R4, 0x1, PT ;  /* 0x000000010400780c */ /* 0x000fe20003f05070 */
[----:B------:R-:W-:-:S12]  /*147d0*/  IMAD.MOV.U32 R9, RZ, RZ, R11 ;  /* 0x000000ffff097224 */ /* 0x000fd800078e000b */
[----:B------:R-:W-:Y:S05]  /*147e0*/  @!P0 BRA `(.L_x_2102) ;  /* 0x0000000400808947 */ /* 0x000fea0003800000 */
        /* <DEDUP_REMOVED lines=30> */
.L_x_2105:
[----:B0-----:R-:W-:Y:S01]  /*149d0*/  IMAD R3, R10, 0x8, R27 ;  /* 0x000000080a037824 */ /* 0x001fe200078e021b */
[----:B------:R-:W-:-:S04]  /*149e0*/  SHF.L.U32 R2, R13, 0x1f, RZ ;  /* 0x0000001f0d027819 */ /* 0x000fc800000006ff */
[----:B------:R-:W0:Y:S02]  /*149f0*/  SYNCS.PHASECHK.TRANS64.TRYWAIT P0, [R3+URZ+0x16840], R2 ;  /* 0x01684002030075a7 */ /* 0x000e24000800017f */
[----:B0-----:R-:W-:Y:S05]  /*14a00*/  @!P0 BRA `(.L_x_2106) ;  /* 0x00000034006c8947 */ /* 0x001fea0003800000 */
.L_x_2232:
        /* <DEDUP_REMOVED lines=9> */
.L_x_2107:
        /* <DEDUP_REMOVED lines=21> */
.L_x_2233:
[----:B------:R-:W-:Y:S05]  /*14bf0*/  @P1 BRA `(.L_x_2109) ;  /* 0x0000000000181947 */ /* 0x000fea0003800000 */
[----:B------:R-:W-:Y:S01]  /*14c00*/  ISETP.NE.AND P0, PT, R28, RZ, PT ;  /* 0x000000ff1c00720c */ /* 0x000fe20003f05270 */
[----:B0-----:R-:W-:Y:S02]  /*14c10*/  IMAD R2, R22, 0x8, R27 ;  /* 0x0000000816027824 */ /* 0x001fe400078e021b */
[----:B------:R-:W-:-:S04]  /*14c20*/  IMAD.MOV.U32 R3, RZ, RZ, 0x4000 ;  /* 0x00004000ff037424 */ /* 0x000fc800078e00ff */
[----:B------:R2:W-:Y:S06]  /*14c30*/  SYNCS.ARRIVE.TRANS64 RZ, [R2+URZ+0x16850], R3 ;  /* 0x0168500302ff79a7 */ /* 0x0005ec000800003f */
[----:B------:R-:W-:Y:S05]  /*14c40*/  @!P0 BRA `(.L_x_2109) ;  /* 0x0000000000048947 */ /* 0x000fea0003800000 */
[----:B------:R-:W-:Y:S01]  /*14c50*/  BPT.TRAP 0x1 ;  /* 0x000000040000795c */ /* 0x000fe20000300000 */
.L_x_2109:
        /* <DEDUP_REMOVED lines=20> */
.L_x_2104:
[----:B------:R-:W-:Y:S05]  /*14da0*/  BSYNC B2 ;  /* 0x0000000000027941 */ /* 0x000fea0003800000 */
.L_x_2103:
[----:B------:R-:W2:Y:S01]  /*14db0*/  LDL.LU R2, [R1] ;  /* 0x0000000001027983 */ /* 0x000ea20000300800 */
[----:B------:R-:W-:Y:S02]  /*14dc0*/  IMAD.MOV.U32 R22, RZ, RZ, R10 ;  /* 0x000000ffff167224 */ /* 0x000fe400078e000a */
[----:B------:R-:W-:Y:S02]  /*14dd0*/  IMAD.MOV.U32 R24, RZ, RZ, R13 ;  /* 0x000000ffff187224 */ /* 0x000fe400078e000d */
[----:B--2---:R-:W-:-:S07]  /*14de0*/  VIADD R9, R2, 0xfffffffd ;  /* 0xfffffffd02097836 */ /* 0x004fce0000000000 */
.L_x_2102:
[----:B------:R-:W-:Y:S05]  /*14df0*/  BSYNC B1 ;  /* 0x0000000000017941 */ /* 0x000fea0003800000 */
.L_x_2101:
[----:B------:R-:W-:-:S13]  /*14e00*/  ISETP.NE.AND P0, PT, R11, RZ, PT ;  /* 0x000000ff0b00720c */ /* 0x000fda0003f05270 */
[----:B------:R-:W-:Y:S05]  /*14e10*/  @!P0 BRA `(.L_x_2100) ;  /* 0x0000000800ec8947 */ /* 0x000fea0003800000 */
[----:B------:R-:W-:-:S07]  /*14e20*/  IMAD.MOV.U32 R4, RZ, RZ, R8 ;  /* 0x000000ffff047224 */ /* 0x000fce00078e0008 */
.L_x_2124:
        /* <DEDUP_REMOVED lines=31> */
.L_x_2112:
[----:B------:R-:W-:Y:S01]  /*15020*/  IMAD R3, R10, 0x8, R27 ;  /* 0x000000080a037824 */ /* 0x000fe200078e021b */
[----:B------:R-:W-:-:S04]  /*15030*/  SHF.L.U32 R2, R11, 0x1f, RZ ;  /* 0x0000001f0b027819 */ /* 0x000fc800000006ff */
[----:B------:R-:W2:Y:S02]  /*15040*/  SYNCS.PHASECHK.TRANS64.TRYWAIT P0, [R3+URZ+0x16840], R2 ;  /* 0x01684002030075a7 */ /* 0x000ea4000800017f */
[----:B--2---:R-:W-:Y:S05]  /*15050*/  @!P0 BRA `(.L_x_2113) ;  /* 0x0000003000008947 */ /* 0x004fea0003800000 */
.L_x_2234:
        /* <DEDUP_REMOVED lines=9> */
.L_x_2114:
        /* <DEDUP_REMOVED lines=21> */
.L_x_2235:
[----:B------:R-:W-:Y:S05]  /*15240*/  @P0 BRA `(.L_x_2116) ;  /* 0x0000000000140947 */ /* 0x000fea0003800000 */
[----:B------:R-:W-:Y:S01]  /*15250*/  ISETP.NE.AND P1, PT, R28, RZ, PT ;  /* 0x000000ff1c00720c */ /* 0x000fe20003f25270 */
[----:B------:R-:W-:-:S04]  /*15260*/  IMAD.MOV.U32 R2, RZ, RZ, 0x4000 ;  /* 0x00004000ff027424 */ /* 0x000fc800078e00ff */
[----:B------:R2:W-:Y:S08]  /*15270*/  SYNCS.ARRIVE.TRANS64 RZ, [R3+URZ+0x50], R2 ;  /* 0x0000500203ff79a7 */ /* 0x0005f0000800003f */
[----:B------:R-:W-:Y:S05]  /*15280*/  @!P1 BRA `(.L_x_2116) ;  /* 0x0000000000049947 */ /* 0x000fea0003800000 */
[----:B------:R-:W-:Y:S01]  /*15290*/  BPT.TRAP 0x1 ;  /* 0x000000040000795c */ /* 0x000fe20000300000 */
.L_x_2116:
        /* <DEDUP_REMOVED lines=19> */
.L_x_2111:
[----:B------:R-:W-:Y:S05]  /*153d0*/  BSYNC B1 ;  /* 0x0000000000017941 */ /* 0x000fea0003800000 */
.L_x_2110:
        /* <DEDUP_REMOVED lines=30> */
.L_x_2119:
[----:B--2---:R-:W-:Y:S01]  /*155c0*/  IMAD R2, R22, 0x8, R27 ;  /* 0x0000000816027824 */ /* 0x004fe200078e021b */
[----:B------:R-:W-:-:S04]  /*155d0*/  SHF.L.U32 R3, R24, 0x1f, RZ ;  /* 0x0000001f18037819 */ /* 0x000fc800000006ff */
[----:B------:R-:W2:Y:S02]  /*155e0*/  SYNCS.PHASECHK.TRANS64.TRYWAIT P0, [R2+URZ+0x16840], R3 ;  /* 0x01684003020075a7 */ /* 0x000ea4000800017f */
[----:B--2---:R-:W-:Y:S05]  /*155f0*/  @!P0 BRA `(.L_x_2120) ;  /* 0x0000002800c08947 */ /* 0x004fea0003800000 */
.L_x_2236:
        /* <DEDUP_REMOVED lines=9> */
.L_x_2121:
        /* <DEDUP_REMOVED lines=15> */
[----:B------:R-:W-:Y:S02]  /*15780*/  ULEA UR11, UR11, UR4, 0x7 ;  /* 0x000000040b0b7291 */ /* 0x000fe4000f8e383f */
[----:B------:R-:W-:Y:S01]  /*15790*/  UIADD3 UR8, UR8, 0xe400, URZ ;  /* 0x0000e40008087890 */ /* 0x000fe2000fffe03f */
[----:B------:R-:W-:-:S05]  /*157a0*/  UMOV UR4, 0x0 ;  /* 0x0000000000047882 */ /* 0x000fca0000000000 */
[----:B------:R-:W-:-:S09]  /*157b0*/  UIADD3 UR9, UR9, 0x30, URZ ;  /* 0x0000003009097890 */ /* 0x000fd2000fffe03f */
[----:B------:R0:W-:Y:S01]  /*157c0*/  UTMALDG.4D [UR8], [UR6], desc[UR4] ;  /* 0x00000408060075b4 */ /* 0x0001e20008019000 */
[----:B------:R-:W2:Y:S02]  /*157d0*/  SYNCS.PHASECHK.TRANS64.TRYWAIT P1, [R2+URZ+0x60], R11 ;  /* 0x0000600b020075a7 */ /* 0x000ea4000802017f */
[----:B0-2---:R-:W-:Y:S05]  /*157e0*/  @!P1 BRA `(.L_x_2122) ;  /* 0x0000002800589947 */ /* 0x005fea0003800000 */
.L_x_2237:
[----:B------:R-:W-:Y:S05]  /*157f0*/  @P0 BRA `(.L_x_2123) ;  /* 0x0000000000140947 */ /* 0x000fea0003800000 */
[----:B------:R-:W-:Y:S01]  /*15800*/  ISETP.NE.AND P1, PT, R28, RZ, PT ;  /* 0x000000ff1c00720c */ /* 0x000fe20003f25270 */
[----:B------:R-:W-:-:S04]  /*15810*/  IMAD.MOV.U32 R3, RZ, RZ, 0x4000 ;  /* 0x00004000ff037424 */ /* 0x000fc800078e00ff */
[----:B------:R2:W-:Y:S08]  /*15820*/  SYNCS.ARRIVE.TRANS64 RZ, [R2+URZ+0x50], R3 ;  /* 0x0000500302ff79a7 */ /* 0x0005f0000800003f */
[----:B------:R-:W-:Y:S05]  /*15830*/  @!P1 BRA `(.L_x_2123) ;  /* 0x0000000000049947 */ /* 0x000fea0003800000 */
[----:B------:R-:W-:Y:S01]  /*15840*/  BPT.TRAP 0x1 ;  /* 0x000000040000795c */ /* 0x000fe20000300000 */
.L_x_2123:
        /* <DEDUP_REMOVED lines=19> */
.L_x_2118:
[----:B------:R-:W-:Y:S05]  /*15980*/  BSYNC B1 ;  /* 0x0000000000017941 */ /* 0x000fea0003800000 */
.L_x_2117:
[C---:B------:R-:W-:Y:S01]  /*15990*/  ISETP.GT.AND P0, PT, R9.reuse, 0x1, PT ;  /* 0x000000010900780c */ /* 0x040fe20003f04270 */
[----:B0-2---:R-:W-:-:S04]  /*159a0*/  VIADD R2, R9, 0xfffffffe ;  /* 0xfffffffe09027836 */ /* 0x005fc80000000000 */
[----:B------:R-:W-:-:S08]  /*159b0*/  IMAD.MOV.U32 R9, RZ, RZ, R2 ;  /* 0x000000ffff097224 */ /* 0x000fd000078e0002 */
[----:B------:R-:W-:Y:S05]  /*159c0*/  @P0 BRA `(.L_x_2124) ;  /* 0xfffffff400180947 */ /* 0x000fea000383ffff */
.L_x_2100:
[----:B------:R-:W-:Y:S05]  /*159d0*/  BSYNC B0 ;  /* 0x0000000000007941 */ /* 0x000fea0003800000 */
.L_x_2099:
[----:B------:R-:W-:Y:S01]  /*159e0*/  ISETP.NE.AND P0, PT, R28, RZ, PT ;  /* 0x000000ff1c00720c */ /* 0x000fe20003f05270 */
[----:B------:R-:W-:-:S12]  /*159f0*/  BSSY B0, `(.L_x_2125) ;  /* 0x000000e000007945 */ /* 0x000fd80003800000 */
[----:B------:R-:W-:Y:S05]  /*15a00*/  @P0 BRA `(.L_x_2126) ;  /* 0x0000000000300947 */ /* 0x000fea0003800000 */
[----:B------:R-:W2:Y:S01]  /*15a10*/  S2R R9, SR_LANEID ;  /* 0x0000000000097919 */ /* 0x000ea20000000000 */
[----:B------:R-:W-:Y:S01]  /*15a20*/  VOTEU.ANY UR4, UPT, PT ;  /* 0x0000000000047886 */ /* 0x000fe200038e0100 */
[----:B------:R-:W3:Y:S01]  /*15a30*/  LDC.64 R2, c[0x0][0xc38] ;  /* 0x00030e00ff027b82 */ /* 0x000ee20000000a00 */
[----:B0-----:R-:W2:Y:S08]  /*15a40*/  FLO.U32 R4, UR4 ;  /* 0x0000000400047d00 */ /* 0x001eb000080e0000 */
[----:B------:R-:W3:Y:S01]  /*15a50*/  POPC R5, UR4 ;  /* 0x0000000400057d09 */ /* 0x000ee20008000000 */
[----:B--2---:R-:W-:-:S13]  /*15a60*/  ISETP.EQ.U32.AND P0, PT, R4, R9, PT ;  /* 0x000000090400720c */ /* 0x004fda0003f02070 */
[----:B---3--:R-:W2:Y:S01]  /*15a70*/  @P0 ATOMG.E.ADD.STRONG.GPU PT, R3, desc[UR40][R2.64], R5 ;  /* 0x00000005020309a8 */ /* 0x008ea200081ee1e8 */
[----:B------:R-:W0:Y:S02]  /*15a80*/  S2R R6, SR_LTMASK ;  /* 0x0000000000067919 */ /* 0x000e240000003900 */
[----:B0-----:R-:W-:-:S04]  /*15a90*/  LOP3.LUT R6, R6, UR4, RZ, 0xc0, !PT ;  /* 0x0000000406067c12 */ /* 0x001fc8000f8ec0ff */
[----:B------:R-:W0:Y:S01]  /*15aa0*/  POPC R9, R6 ;  /* 0x0000000600097309 */ /* 0x000e220000000000 */
[----:B--2---:R-:W0:Y:S02]  /*15ab0*/  SHFL.IDX PT, R4, R3, R4, 0x1f ;  /* 0x00001f0403047589 */ /* 0x004e2400000e0000 */
[----:B0-----:R-:W-:-:S07]  /*15ac0*/  IADD3 R16, R4, UR36, R9 ;  /* 0x0000002404107c10 */ /* 0x001fce000fffe009 */
.L_x_2126:
[----:B------:R-:W-:Y:S05]  /*15ad0*/  BSYNC B0 ;  /* 0x0000000000007941 */ /* 0x000fea0003800000 */
.L_x_2125:
[----:B------:R-:W-:Y:S04]  /*15ae0*/  BSSY B0, `(.L_x_2127) ;  /* 0x0000020000007945 */ /* 0x000fe80003800000 */
[----:B------:R-:W-:Y:S05]  /*15af0*/  @!P6 BRA `(.L_x_2128) ;  /* 0x000000000078e947 */ /* 0x000fea0003800000 */
[----:B------:R-:W-:Y:S01]  /*15b00*/  IMAD R3, R22, 0x8, R27 ;  /* 0x0000000816037824 */ /* 0x000fe200078e021b */
[----:B------:R-:W-:-:S04]  /*15b10*/  SHF.L.U32 R2, R24, 0x1f, RZ ;  /* 0x0000001f18027819 */ /* 0x000fc800000006ff */
[----:B------:R-:W2:Y:S02]  /*15b20*/  SYNCS.PHASECHK.TRANS64.TRYWAIT P0, [R3+URZ+0x16860], R2 ;  /* 0x01686002030075a7 */ /* 0x000ea4000800017f */
[----:B--2---:R-:W-:Y:S05]  /*15b30*/  @!P0 BRA `(.L_x_2129) ;  /* 0x0000002400988947 */ /* 0x004fea0003800000 */
.L_x_2238:
        /* <DEDUP_REMOVED lines=9> */
.L_x_2130:
        /* <DEDUP_REMOVED lines=17> */
.L_x_2128:
[----:B------:R-:W-:Y:S05]  /*15ce0*/  BSYNC B0 ;  /* 0x0000000000007941 */ /* 0x000fea0003800000 */
.L_x_2127:
[----:B------:R-:W-:-:S05]  /*15cf0*/  VIADD R22, R22, 0x1 ;  /* 0x0000000116167836 */ /* 0x000fca0000000000 */
[----:B------:R-:W-:-:S04]  /*15d00*/  ISETP.NE.AND P0, PT, R22, 0x2, PT ;  /* 0x000000021600780c */ /* 0x000fc80003f05270 */
[----:B0-2---:R-:W-:Y:S02]  /*15d10*/  SEL R3, RZ, 0x1, P0 ;  /* 0x00000001ff037807 */ /* 0x005fe40000000000 */
[----:B------:R-:W-:Y:S02]  /*15d20*/  SEL R22, R22, RZ, P0 ;  /* 0x000000ff16167207 */ /* 0x000fe40000000000 */
[----:B------:R-:W-:-:S07]  /*15d30*/  LOP3.LUT R24, R24, R3, RZ, 0x3c, !PT ;  /* 0x0000000318187212 */ /* 0x000fce00078e3cff */
.L_x_2086:
[----:B------:R-:W-:Y:S05]  /*15d40*/  BSYNC B6 ;  /* 0x0000000000067941 */ /* 0x000fea0003800000 */
.L_x_2084:
[----:B------:R-:W-:-:S03]  /*15d50*/  UMOV UR4, 0xffffffff ;  /* 0xffffffff00047882 */ /* 0x000fc60000000000 */
[----:B------:R-:W-:Y:S05]  /*15d60*/  BRA.DIV UR4, `(.L_x_2131) ;  /* 0x0000002604207947 */ /* 0x000fea000b800000 */
[----:B------:R0:W2:Y:S04]  /*15d70*/  SHFL.IDX PT, R4, R16, RZ, 0x1f ;  /* 0x00001fff10047589 */ /* 0x0000a800000e0000 */
[----:B------:R0:W3:Y:S02]  /*15d80*/  SHFL.IDX PT, R5, R16, 0x1, 0x1f ;  /* 0x00201f0010057f89 */ /* 0x0000e400000e0000 */
.L_x_2242:
        /* <DEDUP_REMOVED lines=8> */
[----:B------:R-:W4:Y:S02]  /*15e10*/  LDC.64 R2, c[0x0][0xc58] ;  /* 0x00031600ff027b82 */ /* 0x000f240000000a00 */
[----:B----4-:R-:W-:-:S06]  /*15e20*/  IMAD.WIDE R2, R7, 0x4, R2 ;  /* 0x0000000407027825 */ /* 0x010fcc00078e0202 */
[----:B------:R4:W5:Y:S02]  /*15e30*/  LDG.E R2, desc[UR40][R2.64] ;  /* 0x0000002802027981 */ /* 0x000964000c1e1900 */
.L_x_2133:
[----:B------:R-:W-:Y:S05]  /*15e40*/  BSYNC B0 ;  /* 0x0000000000007941 */ /* 0x000fea0003800000 */
.L_x_2132:
        /* <DEDUP_REMOVED lines=11> */
[----:B----4-:R-:W-:-:S05]  /*15f00*/  IMAD.IADD R3, R13, 0x1, R14 ;  /* 0x000000010d037824 */ /* 0x010fca00078e020e */
        /* <DEDUP_REMOVED lines=10> */
[----:B------:R0:W4:Y:S02]  /*15fb0*/  SHFL.IDX PT, R14, R3, 0x1f, 0x1f ;  /* 0x03e01f00030e7f89 */ /* 0x00012400000e0000 */
.L_x_2250:
[----:B------:R-:W-:Y:S02]  /*15fc0*/  ULDC UR4, c[0x0][0xc10] ;  /* 0x0003040000047ab9 */ /* 0x000fe40000000800 */
[----:B------:R-:W-:-:S04]  /*15fd0*/  IMAD.U32 R6, RZ, RZ, UR4 ;  /* 0x00000004ff067e24 */ /* 0x000fc8000f8e00ff */
[----:B----4-:R-:W-:-:S04]  /*15fe0*/  IMAD R14, R14, R6, RZ ;  /* 0x000000060e0e7224 */ /* 0x010fc800078e02ff */
[----:B---3--:R-:W-:-:S05]  /*15ff0*/  IMAD.IADD R5, R5, 0x1, R14 ;  /* 0x0000000105057824 */ /* 0x008fca00078e020e */
[----:B--2---:R-:W-:-:S13]  /*16000*/  ISETP.GT.AND P0, PT, R5, R4, PT ;  /* 0x000000040500720c */ /* 0x004fda0003f04270 */
[----:B------:R-:W-:Y:S05]  /*16010*/  @P0 BRA `(.L_x_2135) ;  /* 0x0000000000ac0947 */ /* 0x000fea0003800000 */
[----:B------:R-:W2:Y:S02]  /*16020*/  LDC R0, c[0x0][0xc14] ;  /* 0x00030500ff007b82 */ /* 0x000ea40000000800 */
.L_x_2140:
[----:B------:R-:W-:-:S05]  /*16030*/  VIADD R19, R19, 0x1f ;  /* 0x0000001f13137836 */ /* 0x000fca0000000000 */
[----:B--2---:R-:W-:-:S13]  /*16040*/  ISETP.GE.AND P0, PT, R19, R0, PT ;  /* 0x000000001300720c */ /* 0x004fda0003f06270 */
[----:B------:R-:W-:Y:S05]  /*16050*/  @P0 BRA `(.L_x_2136) ;  /* 0x0000000400e40947 */ /* 0x000fea0003800000 */
[C---:B------:R-:W-:Y:S01]  /*16060*/  IMAD.IADD R7, R28.reuse, 0x1, R19 ;  /* 0x000000011c077824 */ /* 0x040fe200078e0213 */
[----:B------:R-:W-:Y:S01]  /*16070*/  ISETP.NE.AND P1, PT, R28, 0x1f, PT ;  /* 0x0000001f1c00780c */ /* 0x000fe20003f25270 */
[----:B------:R-:W-:Y:S01]  /*16080*/  BSSY B0, `(.L_x_2137) ;  /* 0x0000007000007945 */ /* 0x000fe20003800000 */
[----:B------:R-:W-:Y:S02]  /*16090*/  IMAD.MOV.U32 R2, RZ, RZ, RZ ;  /* 0x000000ffff027224 */ /* 0x000fe400078e00ff */
[----:B------:R-:W-:-:S13]  /*160a0*/  ISETP.GE.OR P0, PT, R7, R0, !P1 ;  /* 0x000000000700720c */ /* 0x000fda0004f06670 */
[----:B------:R-:W-:Y:S05]  /*160b0*/  @P0 BRA `(.L_x_2138) ;  /* 0x00000000000c0947 */ /* 0x000fea0003800000 */
[----:B0-----:R-:W0:Y:S02]  /*160c0*/  LDC.64 R2, c[0x0][0xc58] ;  /* 0x00031600ff027b82 */ /* 0x001e240000000a00 */
[----:B0-----:R-:W-:-:S06]  /*160d0*/  IMAD.WIDE R2, R7, 0x4, R2 ;  /* 0x0000000407027825 */ /* 0x001fcc00078e0202 */
[----:B------:R2:W5:Y:S02]  /*160e0*/  LDG.E R2, desc[UR40][R2.64] ;  /* 0x0000002802027981 */ /* 0x000564000c1e1900 */
.L_x_2138:
[----:B------:R-:W-:Y:S05]  /*160f0*/  BSYNC B0 ;  /* 0x0000000000007941 */ /* 0x000fea0003800000 */
.L_x_2137:
        /* <DEDUP_REMOVED lines=11> */
[----:B0-2---:R-:W-:-:S05]  /*161b0*/  IMAD.IADD R3, R13, 0x1, R14 ;  /* 0x000000010d037824 */ /* 0x005fca00078e020e */
        /* <DEDUP_REMOVED lines=11> */
.L_x_2258:
[----:B------:R-:W-:Y:S02]  /*16270*/  ULDC UR4, c[0x0][0xc10] ;  /* 0x0003040000047ab9 */ /* 0x000fe40000000800 */
[----:B------:R-:W-:-:S04]  /*16280*/  IMAD.U32 R6, RZ, RZ, UR4 ;  /* 0x00000004ff067e24 */ /* 0x000fc8000f8e00ff */
[----:B--2---:R-:W-:-:S04]  /*16290*/  IMAD R14, R14, R6, RZ ;  /* 0x000000060e0e7224 */ /* 0x004fc800078e02ff */
[----:B------:R-:W-:-:S05]  /*162a0*/  IMAD.IADD R5, R14, 0x1, R5 ;  /* 0x000000010e057824 */ /* 0x000fca00078e0205 */
[----:B------:R-:W-:-:S13]  /*162b0*/  ISETP.GT.AND P0, PT, R5, R4, PT ;  /* 0x000000040500720c */ /* 0x000fda0003f04270 */
[----:B------:R-:W-:Y:S05]  /*162c0*/  @!P0 BRA `(.L_x_2140) ;  /* 0xfffffffc00588947 */ /* 0x000fea000383ffff */
.L_x_2135:
        /* <DEDUP_REMOVED lines=8> */
.L_x_2262:
[----:B------:R-:W-:Y:S01]  /*16350*/  ISETP.NE.AND P0, PT, R5, RZ, PT ;  /* 0x000000ff0500720c */ /* 0x000fe20003f05270 */
[----:B------:R-:W-:-:S12]  /*16360*/  IMAD.MOV.U32 R14, RZ, RZ, RZ ;  /* 0x000000ffff0e7224 */ /* 0x000fd800078e00ff */
[----:B------:R-:W-:Y:S05]  /*16370*/  @!P0 BRA `(.L_x_2142) ;  /* 0x0000000000108947 */ /* 0x000fea0003800000 */
[----:B------:R-:W-:Y:S01]  /*16380*/  UMOV UR4, 0xffffffff ;  /* 0xffffffff00047882 */ /* 0x000fe20000000000 */
[----:B------:R-:W-:Y:S02]  /*16390*/  VIADD R12, R8, 0xffffffff ;  /* 0xffffffff080c7836 */ /* 0x000fe40000000000 */
[----:B------:R-:W-:Y:S05]  /*163a0*/  BRA.DIV UR4, `(.L_x_2143) ;  /* 0x0000002604c47947 */ /* 0x000fea000b800000 */
[----:B------:R4:W0:Y:S02]  /*163b0*/  SHFL.IDX PT, R14, R3, R12, 0x1f ;  /* 0x00001f0c030e7589 */ /* 0x00082400000e0000 */
.L_x_2142:
[----:B0-2-4-:R-:W0:Y:S01]  /*163c0*/  LDC.64 R2, c[0x0][0xc68] ;  /* 0x00031a00ff027b82 */ /* 0x015e220000000a00 */
[----:B------:R-:W-:-:S04]  /*163d0*/  IMAD.IADD R19, R8, 0x1, R19 ;  /* 0x0000000108137824 */ /* 0x000fc800078e0213 */
[----:B0-----:R-:W-:-:S05]  /*163e0*/  IMAD.WIDE R2, R19, 0x4, R2 ;  /* 0x0000000413027825 */ /* 0x001fca00078e0202 */
[----:B------:R0:W3:Y:S01]  /*163f0*/  LDG.E R8, desc[UR40][R2.64] ;  /* 0x0000002802087981 */ /* 0x0000e2000c1e1900 */
[----:B------:R-:W-:Y:S02]  /*16400*/  IMAD R16, R14, R6, R7 ;  /* 0x000000060e107224 */ /* 0x000fe400078e0207 */
[----:B0-----:R-:W-:Y:S02]  /*16410*/  IMAD.MOV.U32 R2, RZ, RZ, RZ ;  /* 0x000000ffff027224 */ /* 0x001fe400078e00ff */
[----:B---3--:R-:W-:-:S05]  /*16420*/  IMAD R5, R17, R8, RZ ;  /* 0x0000000811057224 */ /* 0x008fca00078e02ff */
        /* <DEDUP_REMOVED lines=8> */
[----:B------:R-:W-:-:S03]  /*164b0*/  IABS R7, R5 ;  /* 0x0000000500077213 */ /* 0x000fc60000000000 */
[----:B------:R-:W-:Y:S02]  /*164c0*/  IMAD.IADD R2, R4, 0x1, -R16 ;  /* 0x0000000104027824 */ /* 0x000fe400078e0a10 */
[----:B------:R-:W-:-:S03]  /*164d0*/  IMAD.MOV R7, RZ, RZ, -R7 ;  /* 0x000000ffff077224 */ /* 0x000fc600078e0a07 */
[----:B------:R-:W-:-:S05]  /*164e0*/  IABS R4, R2 ;  /* 0x0000000200047213 */ /* 0x000fca0000000000 */
        /* <DEDUP_REMOVED lines=48> */
.L_x_2136:
[----:B------:R-:W-:Y:S01]  /*167f0*/  UMOV UR4, URZ ;  /* 0x0000003f00047c82 */ /* 0x000fe20008000000 */
[----:B------:R-:W-:Y:S01]  /*16800*/  UMOV UR5, URZ ;  /* 0x0000003f00057c82 */ /* 0x000fe20008000000 */
[----:B------:R-:W-:Y:S01]  /*16810*/  ULDC UR6, c[0x0][0xc14] ;  /* 0x0003050000067ab9 */ /* 0x000fe20000000800 */
[----:B------:R-:W-:Y:S02]  /*16820*/  IMAD.MOV.U32 R16, RZ, RZ, R4 ;  /* 0x000000ffff107224 */ /* 0x000fe400078e0004 */
[----:B------:R-:W-:Y:S02]  /*16830*/  IMAD.U32 R17, RZ, RZ, UR4 ;  /* 0x00000004ff117e24 */ /* 0x000fe4000f8e00ff */
[----:B------:R-:W-:Y:S02]  /*16840*/  IMAD.U32 R18, RZ, RZ, UR5 ;  /* 0x00000005ff127e24 */ /* 0x000fe4000f8e00ff */
[----:B------:R-:W-:-:S07]  /*16850*/  IMAD.U32 R19, RZ, RZ, UR6 ;  /* 0x00000006ff137e24 */ /* 0x000fce000f8e00ff */
.L_x_2144:
[----:B------:R-:W-:Y:S01]  /*16860*/  ISETP.NE.AND P0, PT, R28, RZ, PT ;  /* 0x000000ff1c00720c */ /* 0x000fe20003f05270 */
[----:B------:R-:W-:Y:S05]  /*16870*/  WARPSYNC.ALL ;  /* 0x0000000000007948 */ /* 0x000fea0003800000 */
[----:B------:R-:W-:Y:S07]  /*16880*/  BAR.SYNC.DEFER_BLOCKING 0x4, 0x1a0 ;  /* 0x0106800000007b1d */ /* 0x000fee0000010000 */
[----:B------:R-:W-:Y:S01]  /*16890*/  @!P0 MOV R2, 0x400 ;  /* 0x0000040000028802 */ /* 0x000fe20000000f00 */
[----:B0-----:R-:W0:Y:S03]  /*168a0*/  @!P0 S2R R3, SR_CgaCtaId ;  /* 0x0000000000038919 */ /* 0x001e260000008800 */
[----:B0-----:R-:W-:-:S05]  /*168b0*/  @!P0 LEA R2, R3, R2, 0x18 ;  /* 0x0000000203028211 */ /* 0x001fca00078ec0ff */
[----:B------:R2:W-:Y:S01]  /*168c0*/  @!P0 STS.128 [R2+0x168d0], R16 ;  /* 0x0168d01002008388 */ /* 0x0005e20000000c00 */
[----:B------:R-:W-:Y:S06]  /*168d0*/  BAR.ARV 0x5, 0x1a0 ;  /* 0x0146800000007b1d */ /* 0x000fec0000002000 */
[----:B------:R-:W-:-:S13]  /*168e0*/  ISETP.GE.AND P0, PT, R19, R0, PT ;  /* 0x000000001300720c */ /* 0x000fda0003f06270 */
[----:B------:R-:W-:Y:S05]  /*168f0*/  @!P0 BRA `(.L_x_2145) ;  /* 0xffffffc000408947 */ /* 0x000fea000383ffff */
.L_x_2061:
        /* <DEDUP_REMOVED lines=12> */
.L_x_2265:
[----:B------:R-:W-:Y:S05]  /*169c0*/  BSYNC B0 ;  /* 0x0000000000007941 */ /* 0x000fea0003800000 */
.L_x_2146:
[----:B------:R-:W-:-:S03]  /*169d0*/  UMOV UR4, 0xffffffff ;  /* 0xffffffff00047882 */ /* 0x000fc60000000000 */
[----:B------:R-:W-:Y:S05]  /*169e0*/  BRA.DIV UR4, `(.L_x_2148) ;  /* 0x00000022046c7947 */ /* 0x000fea000b800000 */
[----:B0-----:R-:W0:Y:S02]  /*169f0*/  S2R R0, SR_TID.X ;  /* 0x0000000000007919 */ /* 0x001e240000002100 */
[----:B0-----:R-:W-:-:S04]  /*16a00*/  SHF.R.U32.HI R0, RZ, 0x5, R0 ;  /* 0x00000005ff007819 */ /* 0x001fc80000011600 */
[----:B------:R-:W-:-:S05]  /*16a10*/  LOP3.LUT R0, R0, 0x3, RZ, 0xc0, !PT ;  /* 0x0000000300007812 */ /* 0x000fca00078ec0ff */
[----:B------:R0:W2:Y:S02]  /*16a20*/  SHFL.IDX PT, R14, R0, RZ, 0x1f ;  /* 0x00001fff000e7589 */ /* 0x0000a400000e0000 */
.L_x_2268:
[----:B--2---:R-:W-:-:S13]  /*16a30*/  ISETP.NE.AND P0, PT, R14, RZ, PT ;  /* 0x000000ff0e00720c */ /* 0x004fda0003f05270 */
[----:B------:R-:W-:Y:S05]  /*16a40*/  @P0 BRA `(.L_x_1898) ;  /* 0x0000000000880947 */ /* 0x000fea0003800000 */
[----:B------:R-:W-:-:S03]  /*16a50*/  UMOV UR4, 0xffffffff ;  /* 0xffffffff00047882 */ /* 0x000fc60000000000 */
[----:B------:R-:W-:Y:S05]  /*16a60*/  BRA.DIV UR4, `(.L_x_2149) ;  /* 0x0000002204807947 */ /* 0x000fea000b800000 */
[----:B------:R-:W-:-:S13]  /*16a70*/  ELECT P6, URZ, PT ;  /* 0x00000000003f782f */ /* 0x000fda00038c0000 */
.L_x_2271:
[----:B------:R-:W-:Y:S05]  /*16a80*/  @!P6 BRA `(.L_x_1898) ;  /* 0x000000000078e947 */ /* 0x000fea0003800000 */
[----:B0-----:R-:W2:Y:S02]  /*16a90*/  LDL.LU R0, [R1+0x14] ;  /* 0x0000140001007983 */ /* 0x001ea40000300800 */
[----:B--2---:R-:W-:-:S04]  /*16aa0*/  LOP3.LUT R0, R0, 0x2, RZ, 0xfc, !PT ;  /* 0x0000000200007812 */ /* 0x004fc800078efcff */
[----:B------:R-:W-:-:S13]  /*16ab0*/  ISETP.NE.AND P2, PT, R0, 0x3, PT ;  /* 0x000000030000780c */ /* 0x000fda0003f45270 */
[----:B------:R-:W-:Y:S05]  /*16ac0*/  @!P2 BRA `(.L_x_2150) ;  /* 0x000000000004a947 */ /* 0x000fea0003800000 */
[----:B------:R-:W-:Y:S01]  /*16ad0*/  BPT.TRAP 0x1 ;  /* 0x000000040000795c */ /* 0x000fe20000300000 */
.L_x_2150:
        /* <DEDUP_REMOVED lines=12> */
.L_x_2272:
[----:B------:R-:W2:Y:S02]  /*16ba0*/  SYNCS.PHASECHK.TRANS64.TRYWAIT P0, [R3+URZ], R0 ;  /* 0x00000000030075a7 */ /* 0x000ea4000800017f */
[----:B--2---:R-:W-:Y:S05]  /*16bb0*/  @!P0 BRA `(.L_x_2152) ;  /* 0x0000002000608947 */ /* 0x004fea0003800000 */
.L_x_2273:
[----:B------:R-:W-:Y:S05]  /*16bc0*/  @!P2 BRA `(.L_x_2153) ;  /* 0x000000000004a947 */ /* 0x000fea0003800000 */
[----:B------:R-:W-:Y:S01]  /*16bd0*/  BPT.TRAP 0x1 ;  /* 0x000000040000795c */ /* 0x000fe20000300000 */
.L_x_2153:
[----:B--2---:R-:W-:-:S04]  /*16be0*/  VIADD R3, R9, 0x16860 ;  /* 0x0001686009037836 */ /* 0x004fc80000000000 */
[----:B------:R-:W-:-:S04]  /*16bf0*/  IMAD R5, R22, 0x8, R3 ;  /* 0x0000000816057824 */ /* 0x000fc800078e0203 */
[----:B------:R-:W2:Y:S02]  /*16c00*/  SYNCS.PHASECHK.TRANS64.TRYWAIT P0, [R5+URZ], R2 ;  /* 0x00000002050075a7 */ /* 0x000ea4000800017f */
[----:B--2---:R-:W-:Y:S05]  /*16c10*/  @!P0 BRA `(.L_x_2154) ;  /* 0x00000020005c8947 */ /* 0x004fea0003800000 */
.L_x_2274:
[----:B------:R-:W-:-:S07]  /*16c20*/  IMAD R3, R4, 0x8, R3 ;  /* 0x0000000804037824 */ /* 0x000fce00078e0203 */
.L_x_2155:
[----:B---3--:R3:W4:Y:S02]  /*16c30*/  SYNCS.PHASECHK.TRANS64.TRYWAIT P0, [R3+URZ], R0 ;  /* 0x00000000030075a7 */ /* 0x008724000800017f */
[----:B----4-:R-:W-:Y:S05]  /*16c40*/  @!P0 NANOSLEEP.SYNCS 0x989680 ;  /* 0x009896800000895d */ /* 0x010fea0003900000 */
[----:B------:R-:W4:Y:S02]  /*16c50*/  @!P0 SYNCS.PHASECHK.TRANS64 P0, [R3+URZ], R0 ;  /* 0x00000000030085a7 */ /* 0x000f24000800007f */
[----:B----4-:R-:W-:Y:S05]  /*16c60*/  @!P0 BRA `(.L_x_2155) ;  /* 0xfffffffc00f08947 */ /* 0x010fea000383ffff */
.L_x_1898:
[----:B------:R-:W-:Y:S05]  /*16c70*/  BSYNC B7 ;  /* 0x0000000000077941 */ /* 0x000fea0003800000 */
.L_x_1895:
[----:B------:R-:W-:Y:S05]  /*16c80*/  EXIT ;  /* 0x000000000000794d */ /* 0x000fea0003800000 */
.L_x_1916:
[----:B0-----:R0:W1:Y:S02]  /*16c90*/  SYNCS.PHASECHK.TRANS64.TRYWAIT P6, [R78+URZ+0x16890], R90 ;  /* 0x0168905a4e0075a7 */ /* 0x00106400080c017f */
[----:B-1----:R-:W-:Y:S05]  /*16ca0*/  @!P6 NANOSLEEP.SYNCS 0x989680 ;  /* 0x009896800000e95d */ /* 0x002fea0003900000 */
[----:B------:R-:W1:Y:S02]  /*16cb0*/  @!P6 SYNCS.PHASECHK.TRANS64 P6, [R78+URZ+0x16890], R90 ;  /* 0x0168905a4e00e5a7 */ /* 0x000e6400080c007f */
[----:B-1----:R-:W-:Y:S05]  /*16cc0*/  @!P6 BRA `(.L_x_1916) ;  /* 0xfffffffc00f0e947 */ /* 0x002fea000383ffff */
[----:B------:R-:W-:Y:S05]  /*16cd0*/  BRA `(.L_x_2156) ;  /* 0xfffffebc00e87947 */ /* 0x000fea000383ffff */
.L_x_1936:
[----:B0-----:R0:W1:Y:S02]  /*16ce0*/  SYNCS.PHASECHK.TRANS64.TRYWAIT P5, [R78+URZ+0x16890], R90 ;  /* 0x0168905a4e0075a7 */ /* 0x00106400080a017f */
[----:B-1----:R-:W-:Y:S05]  /*16cf0*/  @!P5 NANOSLEEP.SYNCS 0x989680 ;  /* 0x009896800000d95d */ /* 0x002fea0003900000 */
[----:B------:R-:W1:Y:S02]  /*16d00*/  @!P5 SYNCS.PHASECHK.TRANS64 P5, [R78+URZ+0x16890], R90 ;  /* 0x0168905a4e00d5a7 */ /* 0x000e6400080a007f */
[----:B-1----:R-:W-:Y:S05]  /*16d10*/  @!P5 BRA `(.L_x_1936) ;  /* 0xfffffffc00f0d947 */ /* 0x002fea000383ffff */
[----:B------:R-:W-:Y:S05]  /*16d20*/  BRA `(.L_x_2157) ;  /* 0xfffffed000bc7947 */ /* 0x000fea000383ffff */
.L_x_1945:
[----:B-1----:R1:W2:Y:S02]  /*16d30*/  SYNCS.PHASECHK.TRANS64.TRYWAIT P4, [R78+URZ+0x16890], R90 ;  /* 0x0168905a4e0075a7 */ /* 0x0022a4000808017f */
[----:B--2---:R-:W-:Y:S05]  /*16d40*/  @!P4 NANOSLEEP.SYNCS 0x989680 ;  /* 0x009896800000c95d */ /* 0x004fea0003900000 */
[----:B------:R-:W2:Y:S02]  /*16d50*/  @!P4 SYNCS.PHASECHK.TRANS64 P4, [R78+URZ+0x16890], R90 ;  /* 0x0168905a4e00c5a7 */ /* 0x000ea4000808007f */
[----:B--2---:R-:W-:Y:S05]  /*16d60*/  @!P4 BRA `(.L_x_1945) ;  /* 0xfffffffc00f0c947 */ /* 0x004fea000383ffff */
[----:B------:R-:W-:Y:S05]  /*16d70*/  BRA `(.L_x_2158) ;  /* 0xfffffee400107947 */ /* 0x000fea000383ffff */
.L_x_1951:
[----:B0-----:R0:W2:Y:S02]  /*16d80*/  SYNCS.PHASECHK.TRANS64.TRYWAIT P3, [R78+URZ+0x168b0], R90 ;  /* 0x0168b05a4e0075a7 */ /* 0x0010a4000806017f */
[----:B--2---:R-:W-:Y:S05]  /*16d90*/  @!P3 NANOSLEEP.SYNCS 0x989680 ;  /* 0x009896800000b95d */ /* 0x004fea0003900000 */
[----:B------:R-:W2:Y:S02]  /*16da0*/  @!P3 SYNCS.PHASECHK.TRANS64 P3, [R78+URZ+0x168b0], R90 ;  /* 0x0168b05a4e00b5a7 */ /* 0x000ea4000806007f */
[----:B--2---:R-:W-:Y:S05]  /*16db0*/  @!P3 BRA `(.L_x_1951) ;  /* 0xfffffffc00f0b947 */ /* 0x004fea000383ffff */
[----:B------:R-:W-:Y:S05]  /*16dc0*/  BRA `(.L_x_2159) ;  /* 0xfffffee400a47947 */ /* 0x000fea000383ffff */
.L_x_1959:
[----:B------:R-:W-:Y:S01]  /*16dd0*/  BSSY B0, `(.L_x_2160) ;  /* 0x0000007000007945 */ /* 0x000fe20003800000 */
[----:B------:R-:W-:Y:S02]  /*16de0*/  IMAD.MOV.U32 R12, RZ, RZ, RZ ;  /* 0x000000ffff0c7224 */ /* 0x000fe400078e00ff */
[----:B-1----:R-:W-:Y:S02]  /*16df0*/  IMAD.MOV.U32 R11, RZ, RZ, 0x1f ;  /* 0x0000001fff0b7424 */ /* 0x002fe400078e00ff */
[----:B------:R-:W-:-:S07]  /*16e00*/  IMAD.MOV.U32 R15, RZ, RZ, -0x1 ;  /* 0xffffffffff0f7424 */ /* 0x000fce00078e00ff */
[----:B-----5:R-:W-:Y:S05]  /*16e10*/  WARPSYNC.COLLECTIVE R15, `(.L_x_2161) ;  /* 0x000000000f087348 */ /* 0x020fea0003c00000 */
[----:B------:R0:W1:Y:S02]  /*16e20*/  SHFL.IDX P6, R14, R13, R12, R11 ;  /* 0x0000000c0d0e7389 */ /* 0x00006400000c000b */
[----:B01---5:R-:W-:Y:S01]  /*16e30*/  ENDCOLLECTIVE ;  /* 0x000000000000791b */ /* 0x023fe20003800000 */
.L_x_2161:
[----:B------:R-:W-:Y:S05]  /*16e40*/  BSYNC B0 ;  /* 0x0000000000007941 */ /* 0x000fea0003800000 */
.L_x_2160:
[----:B------:R-:W-:Y:S01]  /*16e50*/  IMAD.MOV.U32 R155, RZ, RZ, R14 ;  /* 0x000000ffff9b7224 */ /* 0x000fe200078e000e */
[----:B------:R-:W-:Y:S06]  /*16e60*/  BRA `(.L_x_2162) ;  /* 0xfffffeec000c7947 */ /* 0x000fec000383ffff */
.L_x_1975:
        /* <DEDUP_REMOVED lines=8> */
.L_x_2164:
[----:B------:R-:W-:Y:S05]  /*16ef0*/  BSYNC B1 ;  /* 0x0000000000017941 */ /* 0x000fea0003800000 */
.L_x_2163:
[----:B------:R-:W-:Y:S05]  /*16f00*/  BRA `(.L_x_2165) ;  /* 0xfffffef800a47947 */ /* 0x000fea000383ffff */
.L_x_1976:
        /* <DEDUP_REMOVED lines=8> */
.L_x_2167:
[----:B------:R-:W-:Y:S05]  /*16f90*/  BSYNC B1 ;  /* 0x0000000000017941 */ /* 0x000fea0003800000 */
.L_x_2166:
[----:B------:R-:W-:Y:S05]  /*16fa0*/  BRA `(.L_x_2168) ;  /* 0xfffffef800847947 */ /* 0x000fea000383ffff */
.L_x_1977:
        /* <DEDUP_REMOVED lines=8> */
.L_x_2170:
[----:B------:R-:W-:Y:S05]  /*17030*/  BSYNC B1 ;  /* 0x0000000000017941 */ /* 0x000fea0003800000 */
.L_x_2169:
[----:B------:R-:W-:Y:S05]  /*17040*/  BRA `(.L_x_2171) ;  /* 0xfffffef800647947 */ /* 0x000fea000383ffff */
.L_x_1978:
        /* <DEDUP_REMOVED lines=8> */
.L_x_2173:
[----:B------:R-:W-:Y:S05]  /*170d0*/  BSYNC B1 ;  /* 0x0000000000017941 */ /* 0x000fea0003800000 */
.L_x_2172:
[----:B------:R-:W-:Y:S05]  /*170e0*/  BRA `(.L_x_2174) ;  /* 0xfffffef800447947 */ /* 0x000fea000383ffff */
.L_x_1979:
        /* <DEDUP_REMOVED lines=8> */
.L_x_2176:
[----:B------:R-:W-:Y:S05]  /*17170*/  BSYNC B1 ;  /* 0x0000000000017941 */ /* 0x000fea0003800000 */
.L_x_2175:
[----:B------:R-:W-:Y:S05]  /*17180*/  BRA `(.L_x_2177) ;  /* 0xfffffef800247947 */ /* 0x000fea000383ffff */
.L_x_1980:
        /* <DEDUP_REMOVED lines=8> */
.L_x_2179:
[----:B------:R-:W-:Y:S05]  /*17210*/  BSYNC B1 ;  /* 0x0000000000017941 */ /* 0x000fea0003800000 */
.L_x_2178:
[----:B------:R-:W-:Y:S05]  /*17220*/  BRA `(.L_x_2180) ;  /* 0xfffffef800047947 */ /* 0x000fea000383ffff */
.L_x_1981:
        /* <DEDUP_REMOVED lines=8> */
.L_x_2182:
[----:B------:R-:W-:Y:S05]  /*172b0*/  BSYNC B1 ;  /* 0x0000000000017941 */ /* 0x000fea0003800000 */
.L_x_2181:
[----:B------:R-:W-:Y:S05]  /*172c0*/  BRA `(.L_x_2183) ;  /* 0xfffffef400e47947 */ /* 0x000fea000383ffff */
.L_x_1982:
        /* <DEDUP_REMOVED lines=8> */
.L_x_2185:
[----:B------:R-:W-:Y:S05]  /*17350*/  BSYNC B1 ;  /* 0x0000000000017941 */ /* 0x000fea0003800000 */
.L_x_2184:
[----:B------:R-:W-:Y:S05]  /*17360*/  BRA `(.L_x_2186) ;  /* 0xfffffef400c47947 */ /* 0x000fea000383ffff */
.L_x_1984:
[----:B0-----:R0:W1:Y:S02]  /*17370*/  SYNCS.PHASECHK.TRANS64.TRYWAIT P2, [R2+URZ+0x16800], R7 ;  /* 0x01680007020075a7 */ /* 0x001064000804017f */
[----:B-1----:R-:W-:Y:S05]  /*17380*/  @!P2 NANOSLEEP.SYNCS 0x989680 ;  /* 0x009896800000a95d */ /* 0x002fea0003900000 */
[----:B------:R-:W1:Y:S02]  /*17390*/  @!P2 SYNCS.PHASECHK.TRANS64 P2, [R2+URZ+0x16800], R7 ;  /* 0x016800070200a5a7 */ /* 0x000e64000804007f */
[----:B-1----:R-:W-:Y:S05]  /*173a0*/  @!P2 BRA `(.L_x_1984) ;  /* 0xfffffffc00f0a947 */ /* 0x002fea000383ffff */
[----:B------:R-:W-:Y:S05]  /*173b0*/  BRA `(.L_x_2187) ;  /* 0xfffffef8005c7947 */ /* 0x000fea000383ffff */
.L_x_1992:
        /* <DEDUP_REMOVED lines=8> */
.L_x_2189:
[----:B------:R-:W-:Y:S05]  /*17440*/  BSYNC B1 ;  /* 0x0000000000017941 */ /* 0x000fea0003800000 */
.L_x_2188:
[----:B------:R-:W-:Y:S05]  /*17450*/  BRA `(.L_x_2190) ;  /* 0xffffff0800b07947 */ /* 0x000fea000383ffff */
.L_x_1993:
        /* <DEDUP_REMOVED lines=8> */
.L_x_2192:
[----:B------:R-:W-:Y:S05]  /*174e0*/  BSYNC B1 ;  /* 0x0000000000017941 */ /* 0x000fea0003800000 */
.L_x_2191:
[----:B------:R-:W-:Y:S05]  /*174f0*/  BRA `(.L_x_2193) ;  /* 0xffffff0800907947 */ /* 0x000fea000383ffff */
.L_x_1994:
        /* <DEDUP_REMOVED lines=8> */
.L_x_2195:
[----:B------:R-:W-:Y:S05]  /*17580*/  BSYNC B1 ;  /* 0x0000000000017941 */ /* 0x000fea0003800000 */
.L_x_2194:
[----:B------:R-:W-:Y:S05]  /*17590*/  BRA `(.L_x_2196) ;  /* 0xffffff0800707947 */ /* 0x000fea000383ffff */
.L_x_1995:
        /* <DEDUP_REMOVED lines=8> */
.L_x_2198:
[----:B------:R-:W-:Y:S05]  /*17620*/  BSYNC B1 ;  /* 0x0000000000017941 */ /* 0x000fea0003800000 */
.L_x_2197:
[----:B------:R-:W-:Y:S05]  /*17630*/  BRA `(.L_x_2199) ;  /* 0xffffff0800507947 */ /* 0x000fea000383ffff */
.L_x_1996:
        /* <DEDUP_REMOVED lines=8> */
.L_x_2201:
[----:B------:R-:W-:Y:S05]  /*176c0*/  BSYNC B1 ;  /* 0x0000000000017941 */ /* 0x000fea0003800000 */
.L_x_2200:
[----:B------:R-:W-:Y:S05]  /*176d0*/  BRA `(.L_x_2202) ;  /* 0xffffff0800307947 */ /* 0x000fea000383ffff */
.L_x_1997:
        /* <DEDUP_REMOVED lines=8> */
.L_x_2204:
[----:B------:R-:W-:Y:S05]  /*17760*/  BSYNC B1 ;  /* 0x0000000000017941 */ /* 0x000fea0003800000 */
.L_x_2203:
[----:B------:R-:W-:Y:S05]  /*17770*/  BRA `(.L_x_2205) ;  /* 0xffffff0800147947 */ /* 0x000fea000383ffff */
.L_x_1998:
        /* <DEDUP_REMOVED lines=8> */
.L_x_2207:
[----:B------:R-:W-:Y:S05]  /*17800*/  BSYNC B1 ;  /* 0x0000000000017941 */ /* 0x000fea0003800000 */
.L_x_2206:
[----:B------:R-:W-:Y:S05]  /*17810*/  BRA `(.L_x_2208) ;  /* 0xffffff0400f87947 */ /* 0x000fea000383ffff */
.L_x_1999:
        /* <DEDUP_REMOVED lines=8> */
.L_x_2210:
[----:B------:R-:W-:Y:S05]  /*178a0*/  BSYNC B1 ;  /* 0x0000000000017941 */ /* 0x000fea0003800000 */
.L_x_2209:
[----:B------:R-:W-:Y:S05]  /*178b0*/  BRA `(.L_x_2211) ;  /* 0xffffff0400dc7947 */ /* 0x000fea000383ffff */
.L_x_2001:
[----:B0-----:R0:W1:Y:S02]  /*178c0*/  SYNCS.PHASECHK.TRANS64.TRYWAIT P1, [R2+URZ+0x16800], R9 ;  /* 0x01680009020075a7 */ /* 0x001064000802017f */
[----:B-1----:R-:W-:Y:S05]  /*178d0*/  @!P1 NANOSLEEP.SYNCS 0x989680 ;  /* 0x009896800000995d */ /* 0x002fea0003900000 */
[----:B------:R-:W1:Y:S02]  /*178e0*/  @!P1 SYNCS.PHASECHK.TRANS64 P1, [R2+URZ+0x16800], R9 ;  /* 0x01680009020095a7 */ /* 0x000e64000802007f */
[----:B-1----:R-:W-:Y:S05]  /*178f0*/  @!P1 BRA `(.L_x_2001) ;  /* 0xfffffffc00f09947 */ /* 0x002fea000383ffff */
[----:B------:R-:W-:Y:S05]  /*17900*/  BRA `(.L_x_2212) ;  /* 0xffffff0800587947 */ /* 0x000fea000383ffff */
.L_x_2007:
[----:B--2---:R2:W3:Y:S02]  /*17910*/  SYNCS.PHASECHK.TRANS64.TRYWAIT P1, [R4+URZ+0x16830], R3 ;  /* 0x01683003040075a7 */ /* 0x0044e4000802017f */
[----:B---3--:R-:W-:Y:S05]  /*17920*/  @!P1 NANOSLEEP.SYNCS 0x989680 ;  /* 0x009896800000995d */ /* 0x008fea0003900000 */
[----:B------:R-:W3:Y:S02]  /*17930*/  @!P1 SYNCS.PHASECHK.TRANS64 P1, [R4+URZ+0x16830], R3 ;  /* 0x01683003040095a7 */ /* 0x000ee4000802007f */
[----:B---3--:R-:W-:Y:S05]  /*17940*/  @!P1 BRA `(.L_x_2007) ;  /* 0xfffffffc00f09947 */ /* 0x008fea000383ffff */
[----:B------:R-:W-:Y:S05]  /*17950*/  BRA `(.L_x_2006) ;  /* 0xffffff18002c7947 */ /* 0x000fea000383ffff */
.L_x_2013:
[----:B-1----:R1:W2:Y:S02]  /*17960*/  SYNCS.PHASECHK.TRANS64.TRYWAIT P3, [R0+URZ+0x16830], R3 ;  /* 0x01683003000075a7 */ /* 0x0022a4000806017f */
[----:B--2---:R-:W-:Y:S05]  /*17970*/  @!P3 NANOSLEEP.SYNCS 0x989680 ;  /* 0x009896800000b95d */ /* 0x004fea0003900000 */
[----:B------:R-:W2:Y:S02]  /*17980*/  @!P3 SYNCS.PHASECHK.TRANS64 P3, [R0+URZ+0x16830], R3 ;  /* 0x016830030000b5a7 */ /* 0x000ea4000806007f */
[----:B--2---:R-:W-:Y:S05]  /*17990*/  @!P3 BRA `(.L_x_2013) ;  /* 0xfffffffc00f0b947 */ /* 0x004fea000383ffff */
[----:B------:R-:W-:Y:S05]  /*179a0*/  BRA `(.L_x_2012) ;  /* 0xffffff3c00107947 */ /* 0x000fea000383ffff */
.L_x_2017:
[----:B-1----:R1:W2:Y:S02]  /*179b0*/  SYNCS.PHASECHK.TRANS64.TRYWAIT P2, [R3+URZ+0x16850], R0 ;  /* 0x01685000030075a7 */ /* 0x0022a4000804017f */
[----:B--2---:R-:W-:Y:S05]  /*179c0*/  @!P2 NANOSLEEP.SYNCS 0x989680 ;  /* 0x009896800000a95d */ /* 0x004fea0003900000 */
[----:B------:R-:W2:Y:S02]  /*179d0*/  @!P2 SYNCS.PHASECHK.TRANS64 P2, [R3+URZ+0x16850], R0 ;  /* 0x016850000300a5a7 */ /* 0x000ea4000804007f */
[----:B--2---:R-:W-:Y:S05]  /*179e0*/  @!P2 BRA `(.L_x_2017) ;  /* 0xfffffffc00f0a947 */ /* 0x004fea000383ffff */
[----:B------:R-:W-:Y:S05]  /*179f0*/  BRA `(.L_x_2014) ;  /* 0xffffff3c00d47947 */ /* 0x000fea000383ffff */
.L_x_2024:
[----:B-1----:R1:W2:Y:S02]  /*17a00*/  SYNCS.PHASECHK.TRANS64.TRYWAIT P3, [R0+URZ+0x16830], R3 ;  /* 0x01683003000075a7 */ /* 0x0022a4000806017f */
[----:B--2---:R-:W-:Y:S05]  /*17a10*/  @!P3 NANOSLEEP.SYNCS 0x989680 ;  /* 0x009896800000b95d */ /* 0x004fea0003900000 */
[----:B------:R-:W2:Y:S02]  /*17a20*/  @!P3 SYNCS.PHASECHK.TRANS64 P3, [R0+URZ+0x16830], R3 ;  /* 0x016830030000b5a7 */ /* 0x000ea4000806007f */
[----:B--2---:R-:W-:Y:S05]  /*17a30*/  @!P3 BRA `(.L_x_2024) ;  /* 0xfffffffc00f0b947 */ /* 0x004fea000383ffff */
[----:B------:R-:W-:Y:S05]  /*17a40*/  BRA `(.L_x_2023) ;  /* 0xffffff6000f87947 */ /* 0x000fea000383ffff */
.L_x_2028:
[----:B-1----:R1:W2:Y:S02]  /*17a50*/  SYNCS.PHASECHK.TRANS64.TRYWAIT P2, [R3+URZ+0x16850], R0 ;  /* 0x01685000030075a7 */ /* 0x0022a4000804017f */
[----:B--2---:R-:W-:Y:S05]  /*17a60*/  @!P2 NANOSLEEP.SYNCS 0x989680 ;  /* 0x009896800000a95d */ /* 0x004fea0003900000 */
[----:B------:R-:W2:Y:S02]  /*17a70*/  @!P2 SYNCS.PHASECHK.TRANS64 P2, [R3+URZ+0x16850], R0 ;  /* 0x016850000300a5a7 */ /* 0x000ea4000804007f */
[----:B--2---:R-:W-:Y:S05]  /*17a80*/  @!P2 BRA `(.L_x_2028) ;  /* 0xfffffffc00f0a947 */ /* 0x004fea000383ffff */
[----:B------:R-:W-:Y:S05]  /*17a90*/  BRA `(.L_x_2025) ;  /* 0xffffff6400bc7947 */ /* 0x000fea000383ffff */
.L_x_2033:
[----:B-1----:R1:W2:Y:S02]  /*17aa0*/  SYNCS.PHASECHK.TRANS64.TRYWAIT P0, [R13+URZ+0x16850], R6 ;  /* 0x016850060d0075a7 */ /* 0x0022a4000800017f */
[----:B--2---:R-:W-:Y:S05]  /*17ab0*/  @!P0 NANOSLEEP.SYNCS 0x989680 ;  /* 0x009896800000895d */ /* 0x004fea0003900000 */
[----:B------:R-:W2:Y:S02]  /*17ac0*/  @!P0 SYNCS.PHASECHK.TRANS64 P0, [R13+URZ+0x16850], R6 ;  /* 0x016850060d0085a7 */ /* 0x000ea4000800007f */
[----:B--2---:R-:W-:Y:S05]  /*17ad0*/  @!P0 BRA `(.L_x_2033) ;  /* 0xfffffffc00f08947 */ /* 0x004fea000383ffff */
[----:B------:R-:W-:Y:S05]  /*17ae0*/  BRA `(.L_x_2032) ;  /* 0xffffff8000707947 */ /* 0x000fea000383ffff */
.L_x_2067:
[----:B------:R-:W0:Y:S01]  /*17af0*/  S2R R12, SR_TID.X ;  /* 0x00000000000c7919 */ /* 0x000e220000002100 */
[----:B------:R-:W-:Y:S01]  /*17b00*/  BSSY B1, `(.L_x_2213) ;  /* 0x000000a000017945 */ /* 0x000fe20003800000 */
[----:B------:R-:W-:Y:S02]  /*17b10*/  IMAD.MOV.U32 R11, RZ, RZ, 0x1f ;  /* 0x0000001fff0b7424 */ /* 0x000fe400078e00ff */
[----:B------:R-:W-:Y:S01]  /*17b20*/  IMAD.MOV.U32 R15, RZ, RZ, -0x1 ;  /* 0xffffffffff0f7424 */ /* 0x000fe200078e00ff */
[----:B0-----:R-:W-:-:S04]  /*17b30*/  SHF.R.U32.HI R12, RZ, 0x5, R12 ;  /* 0x00000005ff0c7819 */ /* 0x001fc8000001160c */
[----:B------:R-:W-:-:S05]  /*17b40*/  LOP3.LUT R12, R12, 0x3, RZ, 0xc0, !PT ;  /* 0x000000030c0c7812 */ /* 0x000fca00078ec0ff */
[----:B------:R-:W-:Y:S02]  /*17b50*/  IMAD.MOV.U32 R13, RZ, RZ, R12 ;  /* 0x000000ffff0d7224 */ /* 0x000fe400078e000c */
[----:B------:R-:W-:-:S07]  /*17b60*/  IMAD.MOV.U32 R12, RZ, RZ, RZ ;  /* 0x000000ffff0c7224 */ /* 0x000fce00078e00ff */
[----:B-1----:R-:W-:Y:S05]  /*17b70*/  WARPSYNC.COLLECTIVE R15, `(.L_x_2214) ;  /* 0x000000000f087348 */ /* 0x002fea0003c00000 */
[----:B------:R0:W2:Y:S02]  /*17b80*/  SHFL.IDX P6, R14, R13, R12, R11 ;  /* 0x0000000c0d0e7389 */ /* 0x0000a400000c000b */
[----:B012---:R-:W-:Y:S01]  /*17b90*/  ENDCOLLECTIVE ;  /* 0x000000000000791b */ /* 0x007fe20003800000 */
.L_x_2214:
[----:B------:R-:W-:Y:S05]  /*17ba0*/  BSYNC B1 ;  /* 0x0000000000017941 */ /* 0x000fea0003800000 */
.L_x_2213:
[----:B------:R-:W-:Y:S05]  /*17bb0*/  BRA `(.L_x_2215) ;  /* 0xffffffb400607947 */ /* 0x000fea000383ffff */
.L_x_2068:
[----:B------:R-:W-:Y:S01]  /*17bc0*/  BSSY B1, `(.L_x_2216) ;  /* 0x0000006000017945 */ /* 0x000fe20003800000 */
[----:B------:R-:W-:-:S07]  /*17bd0*/  IMAD.MOV.U32 R15, RZ, RZ, -0x1 ;  /* 0xffffffffff0f7424 */ /* 0x000fce00078e00ff */
[----:B-1----:R-:W-:Y:S05]  /*17be0*/  WARPSYNC.COLLECTIVE R15, `(.L_x_2217) ;  /* 0x000000000f0c7348 */ /* 0x002fea0003c00000 */
[----:B------:R-:W-:Y:S02]  /*17bf0*/  ELECT P6, UR62, PT ;  /* 0x00000000003e782f */ /* 0x000fe400038c0000 */
[----:B------:R-:W-:Y:S01]  /*17c00*/  MOV R14, UR62 ;  /* 0x0000003e000e7c02 */ /* 0x000fe20008000f00 */
[----:B-1----:R-:W-:Y:S10]  /*17c10*/  ENDCOLLECTIVE ;  /* 0x000000000000791b */ /* 0x002ff40003800000 */
.L_x_2217:
[----:B------:R-:W-:Y:S05]  /*17c20*/  BSYNC B1 ;  /* 0x0000000000017941 */ /* 0x000fea0003800000 */
.L_x_2216:
[----:B------:R-:W-:Y:S05]  /*17c30*/  BRA `(.L_x_2218) ;  /* 0xffffffb4004c7947 */ /* 0x000fea000383ffff */
.L_x_2070:
[----:B0-----:R0:W2:Y:S02]  /*17c40*/  SYNCS.PHASECHK.TRANS64.TRYWAIT P0, [R6+URZ+0x16820], R5 ;  /* 0x01682005060075a7 */ /* 0x0010a4000800017f */
[----:B--2---:R-:W-:Y:S05]  /*17c50*/  @!P0 NANOSLEEP.SYNCS 0x989680 ;  /* 0x009896800000895d */ /* 0x004fea0003900000 */
[----:B------:R-:W2:Y:S02]  /*17c60*/  @!P0 SYNCS.PHASECHK.TRANS64 P0, [R6+URZ+0x16820], R5 ;  /* 0x01682005060085a7 */ /* 0x000ea4000800007f */
[----:B--2---:R-:W-:Y:S05]  /*17c70*/  @!P0 BRA `(.L_x_2070) ;  /* 0xfffffffc00f08947 */ /* 0x004fea000383ffff */
[----:B------:R-:W-:Y:S05]  /*17c80*/  BRA `(.L_x_2219) ;  /* 0xffffffb400687947 */ /* 0x000fea000383ffff */
.L_x_2073:
[----:B0-----:R0:W2:Y:S02]  /*17c90*/  SYNCS.PHASECHK.TRANS64.TRYWAIT P0, [R5+URZ+0x168a0], R10 ;  /* 0x0168a00a050075a7 */ /* 0x0010a4000800017f */
[----:B--2---:R-:W-:Y:S05]  /*17ca0*/  @!P0 NANOSLEEP.SYNCS 0x989680 ;  /* 0x009896800000895d */ /* 0x004fea0003900000 */
[----:B------:R-:W2:Y:S02]  /*17cb0*/  @!P0 SYNCS.PHASECHK.TRANS64 P0, [R5+URZ+0x168a0], R10 ;  /* 0x0168a00a050085a7 */ /* 0x000ea4000800007f */
[----:B--2---:R-:W-:Y:S05]  /*17cc0*/  @!P0 BRA `(.L_x_2073) ;  /* 0xfffffffc00f08947 */ /* 0x004fea000383ffff */
[----:B------:R-:W-:Y:S05]  /*17cd0*/  BRA `(.L_x_2220) ;  /* 0xffffffb400707947 */ /* 0x000fea000383ffff */
.L_x_2075:
[----:B---3--:R3:W4:Y:S02]  /*17ce0*/  SYNCS.PHASECHK.TRANS64.TRYWAIT P0, [R5+URZ+0x168c0], R10 ;  /* 0x0168c00a050075a7 */ /* 0x008724000800017f */
[----:B----4-:R-:W-:Y:S05]  /*17cf0*/  @!P0 NANOSLEEP.SYNCS 0x989680 ;  /* 0x009896800000895d */ /* 0x010fea0003900000 */
[----:B------:R-:W4:Y:S02]  /*17d00*/  @!P0 SYNCS.PHASECHK.TRANS64 P0, [R5+URZ+0x168c0], R10 ;  /* 0x0168c00a050085a7 */ /* 0x000f24000800007f */
[----:B----4-:R-:W-:Y:S05]  /*17d10*/  @!P0 BRA `(.L_x_2075) ;  /* 0xfffffffc00f08947 */ /* 0x010fea000383ffff */
[----:B------:R-:W-:Y:S05]  /*17d20*/  BRA `(.L_x_2221) ;  /* 0xffffffb400c87947 */ /* 0x000fea000383ffff */
.L_x_2079:
[----:B0-----:R0:W2:Y:S02]  /*17d30*/  SYNCS.PHASECHK.TRANS64.TRYWAIT P0, [R10+URZ+0x168a0], R5 ;  /* 0x0168a0050a0075a7 */ /* 0x0010a4000800017f */
[----:B--2---:R-:W-:Y:S05]  /*17d40*/  @!P0 NANOSLEEP.SYNCS 0x989680 ;  /* 0x009896800000895d */ /* 0x004fea0003900000 */
[----:B------:R-:W2:Y:S02]  /*17d50*/  @!P0 SYNCS.PHASECHK.TRANS64 P0, [R10+URZ+0x168a0], R5 ;  /* 0x0168a0050a0085a7 */ /* 0x000ea4000800007f */
[----:B--2---:R-:W-:Y:S05]  /*17d60*/  @!P0 BRA `(.L_x_2079) ;  /* 0xfffffffc00f08947 */ /* 0x004fea000383ffff */
[----:B------:R-:W-:Y:S05]  /*17d70*/  BRA `(.L_x_2222) ;  /* 0xffffffb800507947 */ /* 0x000fea000383ffff */
.L_x_2081:
[----:B--2---:R2:W3:Y:S02]  /*17d80*/  SYNCS.PHASECHK.TRANS64.TRYWAIT P1, [R10+URZ+0x168c0], R5 ;  /* 0x0168c0050a0075a7 */ /* 0x0044e4000802017f */
[----:B---3--:R-:W-:Y:S05]  /*17d90*/  @!P1 NANOSLEEP.SYNCS 0x989680 ;  /* 0x009896800000995d */ /* 0x008fea0003900000 */
[----:B------:R-:W3:Y:S02]  /*17da0*/  @!P1 SYNCS.PHASECHK.TRANS64 P1, [R10+URZ+0x168c0], R5 ;  /* 0x0168c0050a0095a7 */ /* 0x000ee4000802007f */
[----:B---3--:R-:W-:Y:S05]  /*17db0*/  @!P1 BRA `(.L_x_2081) ;  /* 0xfffffffc00f09947 */ /* 0x008fea000383ffff */
[----:B------:R-:W-:Y:S05]  /*17dc0*/  BRA `(.L_x_2223) ;  /* 0xffffffb800a47947 */ /* 0x000fea000383ffff */
.L_x_2091:
        /* <DEDUP_REMOVED lines=11> */
.L_x_2225:
[----:B------:R-:W-:Y:S05]  /*17e80*/  BSYNC B0 ;  /* 0x0000000000007941 */ /* 0x000fea0003800000 */
.L_x_2224:
[----:B------:R-:W-:Y:S05]  /*17e90*/  BRA `(.L_x_2226) ;  /* 0xffffffc000e07947 */ /* 0x000fea000383ffff */
.L_x_2092:
[----:B------:R-:W-:Y:S01]  /*17ea0*/  BSSY B0, `(.L_x_2227) ;  /* 0x0000006000007945 */ /* 0x000fe20003800000 */
[----:B------:R-:W-:-:S07]  /*17eb0*/  IMAD.MOV.U32 R15, RZ, RZ, -0x1 ;  /* 0xffffffffff0f7424 */ /* 0x000fce00078e00ff */
[----:B-1----:R-:W-:Y:S05]  /*17ec0*/  WARPSYNC.COLLECTIVE R15, `(.L_x_2228) ;  /* 0x000000000f0c7348 */ /* 0x002fea0003c00000 */
[----:B------:R-:W-:Y:S02]  /*17ed0*/  ELECT P6, UR62, PT ;  /* 0x00000000003e782f */ /* 0x000fe400038c0000 */
[----:B------:R-:W-:Y:S01]  /*17ee0*/  MOV R14, UR62 ;  /* 0x0000003e000e7c02 */ /* 0x000fe20008000f00 */
[----:B-1----:R-:W-:Y:S10]  /*17ef0*/  ENDCOLLECTIVE ;  /* 0x000000000000791b */ /* 0x002ff40003800000 */
.L_x_2228:
[----:B------:R-:W-:Y:S05]  /*17f00*/  BSYNC B0 ;  /* 0x0000000000007941 */ /* 0x000fea0003800000 */
.L_x_2227:
[----:B------:R-:W-:Y:S05]  /*17f10*/  BRA `(.L_x_2229) ;  /* 0xffffffc000d07947 */ /* 0x000fea000383ffff */
.L_x_2095:
[----:B--2---:R2:W3:Y:S02]  /*17f20*/  SYNCS.PHASECHK.TRANS64.TRYWAIT P0, [R5+URZ+0x16840], R4 ;  /* 0x01684004050075a7 */ /* 0x0044e4000800017f */
[----:B---3--:R-:W-:Y:S05]  /*17f30*/  @!P0 NANOSLEEP.SYNCS 0x989680 ;  /* 0x009896800000895d */ /* 0x008fea0003900000 */
[----:B------:R-:W3:Y:S02]  /*17f40*/  @!P0 SYNCS.PHASECHK.TRANS64 P0, [R5+URZ+0x16840], R4 ;  /* 0x01684004050085a7 */ /* 0x000ee4000800007f */
[----:B---3--:R-:W-:Y:S05]  /*17f50*/  @!P0 BRA `(.L_x_2095) ;  /* 0xfffffffc00f08947 */ /* 0x008fea000383ffff */
[----:B------:R-:W-:Y:S05]  /*17f60*/  BRA `(.L_x_2230) ;  /* 0xffffffc400207947 */ /* 0x000fea000383ffff */
.L_x_2098:
[----:B0-----:R0:W2:Y:S02]  /*17f70*/  SYNCS.PHASECHK.TRANS64.TRYWAIT P0, [R27+URZ+0x16820], R4 ;  /* 0x016820041b0075a7 */ /* 0x0010a4000800017f */
[----:B--2---:R-:W-:Y:S05]  /*17f80*/  @!P0 NANOSLEEP.SYNCS 0x989680 ;  /* 0x009896800000895d */ /* 0x004fea0003900000 */
[----:B------:R-:W2:Y:S02]  /*17f90*/  @!P0 SYNCS.PHASECHK.TRANS64 P0, [R27+URZ+0x16820], R4 ;  /* 0x016820041b0085a7 */ /* 0x000ea4000800007f */
[----:B--2---:R-:W-:Y:S05]  /*17fa0*/  @!P0 BRA `(.L_x_2098) ;  /* 0xfffffffc00f08947 */ /* 0x004fea000383ffff */
[----:B------:R-:W-:Y:S05]  /*17fb0*/  BRA `(.L_x_2231) ;  /* 0xffffffc400e07947 */ /* 0x000fea000383ffff */
.L_x_2106:
[----:B0-----:R0:W2:Y:S02]  /*17fc0*/  SYNCS.PHASECHK.TRANS64.TRYWAIT P0, [R3+URZ+0x16840], R2 ;  /* 0x01684002030075a7 */ /* 0x0010a4000800017f */
[----:B--2---:R-:W-:Y:S05]  /*17fd0*/  @!P0 NANOSLEEP.SYNCS 0x989680 ;  /* 0x009896800000895d */ /* 0x004fea0003900000 */
[----:B------:R-:W2:Y:S02]  /*17fe0*/  @!P0 SYNCS.PHASECHK.TRANS64 P0, [R3+URZ+0x16840], R2 ;  /* 0x01684002030085a7 */ /* 0x000ea4000800007f */
[----:B--2---:R-:W-:Y:S05]  /*17ff0*/  @!P0 BRA `(.L_x_2106) ;  /* 0xfffffffc00f08947 */ /* 0x004fea000383ffff */
[----:B------:R-:W-:Y:S05]  /*18000*/  BRA `(.L_x_2232) ;  /* 0xffffffc800807947 */ /* 0x000fea000383ffff */
.L_x_2108:
[----:B0-----:R0:W2:Y:S02]  /*18010*/  SYNCS.PHASECHK.TRANS64.TRYWAIT P0, [R2+URZ+0x60], R5 ;  /* 0x00006005020075a7 */ /* 0x0010a4000800017f */
[----:B--2---:R-:W-:Y:S05]  /*18020*/  @!P0 NANOSLEEP.SYNCS 0x989680 ;  /* 0x009896800000895d */ /* 0x004fea0003900000 */
[----:B------:R-:W2:Y:S02]  /*18030*/  @!P0 SYNCS.PHASECHK.TRANS64 P0, [R2+URZ+0x60], R5 ;  /* 0x00006005020085a7 */ /* 0x000ea4000800007f */
[----:B--2---:R-:W-:Y:S05]  /*18040*/  @!P0 BRA `(.L_x_2108) ;  /* 0xfffffffc00f08947 */ /* 0x004fea000383ffff */
[----:B------:R-:W-:Y:S05]  /*18050*/  BRA `(.L_x_2233) ;  /* 0xffffffc800e47947 */ /* 0x000fea000383ffff */
.L_x_2113:
[----:B--2---:R2:W3:Y:S02]  /*18060*/  SYNCS.PHASECHK.TRANS64.TRYWAIT P0, [R3+URZ+0x16840], R2 ;  /* 0x01684002030075a7 */ /* 0x0044e4000800017f */
[----:B---3--:R-:W-:Y:S05]  /*18070*/  @!P0 NANOSLEEP.SYNCS 0x989680 ;  /* 0x009896800000895d */ /* 0x008fea0003900000 */
[----:B------:R-:W3:Y:S02]  /*18080*/  @!P0 SYNCS.PHASECHK.TRANS64 P0, [R3+URZ+0x16840], R2 ;  /* 0x01684002030085a7 */ /* 0x000ee4000800007f */
[----:B---3--:R-:W-:Y:S05]  /*18090*/  @!P0 BRA `(.L_x_2113) ;  /* 0xfffffffc00f08947 */ /* 0x008fea000383ffff */
[----:B------:R-:W-:Y:S05]  /*180a0*/  BRA `(.L_x_2234) ;  /* 0xffffffcc00ec7947 */ /* 0x000fea000383ffff */
.L_x_2115:
[----:B0-----:R0:W2:Y:S02]  /*180b0*/  SYNCS.PHASECHK.TRANS64.TRYWAIT P1, [R3+URZ+0x60], R24 ;  /* 0x00006018030075a7 */ /* 0x0010a4000802017f */
[----:B--2---:R-:W-:Y:S05]  /*180c0*/  @!P1 NANOSLEEP.SYNCS 0x989680 ;  /* 0x009896800000995d */ /* 0x004fea0003900000 */
[----:B------:R-:W2:Y:S02]  /*180d0*/  @!P1 SYNCS.PHASECHK.TRANS64 P1, [R3+URZ+0x60], R24 ;  /* 0x00006018030095a7 */ /* 0x000ea4000802007f */
[----:B--2---:R-:W-:Y:S05]  /*180e0*/  @!P1 BRA `(.L_x_2115) ;  /* 0xfffffffc00f09947 */ /* 0x004fea000383ffff */
[----:B------:R-:W-:Y:S05]  /*180f0*/  BRA `(.L_x_2235) ;  /* 0xffffffd000507947 */ /* 0x000fea000383ffff */
.L_x_2120:
[----:B--2---:R2:W3:Y:S02]  /*18100*/  SYNCS.PHASECHK.TRANS64.TRYWAIT P0, [R2+URZ+0x16840], R3 ;  /* 0x01684003020075a7 */ /* 0x0044e4000800017f */
[----:B---3--:R-:W-:Y:S05]  /*18110*/  @!P0 NANOSLEEP.SYNCS 0x989680 ;  /* 0x009896800000895d */ /* 0x008fea0003900000 */
[----:B------:R-:W3:Y:S02]  /*18120*/  @!P0 SYNCS.PHASECHK.TRANS64 P0, [R2+URZ+0x16840], R3 ;  /* 0x01684003020085a7 */ /* 0x000ee4000800007f */
[----:B---3--:R-:W-:Y:S05]  /*18130*/  @!P0 BRA `(.L_x_2120) ;  /* 0xfffffffc00f08947 */ /* 0x008fea000383ffff */
[----:B------:R-:W-:Y:S05]  /*18140*/  BRA `(.L_x_2236) ;  /* 0xffffffd4002c7947 */ /* 0x000fea000383ffff */
.L_x_2122:
[----:B0-----:R0:W2:Y:S02]  /*18150*/  SYNCS.PHASECHK.TRANS64.TRYWAIT P1, [R2+URZ+0x60], R11 ;  /* 0x0000600b020075a7 */ /* 0x0010a4000802017f */
[----:B--2---:R-:W-:Y:S05]  /*18160*/  @!P1 NANOSLEEP.SYNCS 0x989680 ;  /* 0x009896800000995d */ /* 0x004fea0003900000 */
[----:B------:R-:W2:Y:S02]  /*18170*/  @!P1 SYNCS.PHASECHK.TRANS64 P1, [R2+URZ+0x60], R11 ;  /* 0x0000600b020095a7 */ /* 0x000ea4000802007f */
[----:B--2---:R-:W-:Y:S05]  /*18180*/  @!P1 BRA `(.L_x_2122) ;  /* 0xfffffffc00f09947 */ /* 0x004fea000383ffff */
[----:B------:R-:W-:Y:S05]  /*18190*/  BRA `(.L_x_2237) ;  /* 0xffffffd400947947 */ /* 0x000fea000383ffff */
.L_x_2129:
[----:B--2---:R2:W3:Y:S02]  /*181a0*/  SYNCS.PHASECHK.TRANS64.TRYWAIT P0, [R3+URZ+0x16860], R2 ;  /* 0x01686002030075a7 */ /* 0x0044e4000800017f */
[----:B---3--:R-:W-:Y:S05]  /*181b0*/  @!P0 NANOSLEEP.SYNCS 0x989680 ;  /* 0x009896800000895d */ /* 0x008fea0003900000 */
[----:B------:R-:W3:Y:S02]  /*181c0*/  @!P0 SYNCS.PHASECHK.TRANS64 P0, [R3+URZ+0x16860], R2 ;  /* 0x01686002030085a7 */ /* 0x000ee4000800007f */
[----:B---3--:R-:W-:Y:S05]  /*181d0*/  @!P0 BRA `(.L_x_2129) ;  /* 0xfffffffc00f08947 */ /* 0x008fea000383ffff */
[----:B------:R-:W-:Y:S05]  /*181e0*/  BRA `(.L_x_2238) ;  /* 0xffffffd800547947 */ /* 0x000fea000383ffff */
.L_x_2131:
[----:B------:R-:W-:Y:S01]  /*181f0*/  BSSY B0, `(.L_x_2239) ;  /* 0x0000008000007945 */ /* 0x000fe20003800000 */
[----:B------:R-:W-:Y:S02]  /*18200*/  IMAD.MOV.U32 R13, RZ, RZ, R16 ;  /* 0x000000ffff0d7224 */ /* 0x000fe400078e0010 */
[----:B------:R-:W-:Y:S02]  /*18210*/  IMAD.MOV.U32 R12, RZ, RZ, RZ ;  /* 0x000000ffff0c7224 */ /* 0x000fe400078e00ff */
[----:B------:R-:W-:Y:S02]  /*18220*/  IMAD.MOV.U32 R11, RZ, RZ, 0x1f ;  /* 0x0000001fff0b7424 */ /* 0x000fe400078e00ff */
[----:B------:R-:W-:-:S07]  /*18230*/  IMAD.MOV.U32 R15, RZ, RZ, -0x1 ;  /* 0xffffffffff0f7424 */ /* 0x000fce00078e00ff */
[----:B-1----:R-:W-:Y:S05]  /*18240*/  WARPSYNC.COLLECTIVE R15, `(.L_x_2240) ;  /* 0x000000000f087348 */ /* 0x002fea0003c00000 */
[----:B------:R0:W2:Y:S02]  /*18250*/  SHFL.IDX P6, R14, R13, R12, R11 ;  /* 0x0000000c0d0e7389 */ /* 0x0000a400000c000b */
[----:B012---:R-:W-:Y:S01]  /*18260*/  ENDCOLLECTIVE ;  /* 0x000000000000791b */ /* 0x007fe20003800000 */
.L_x_2240:
[----:B------:R-:W-:Y:S05]  /*18270*/  BSYNC B0 ;  /* 0x0000000000007941 */ /* 0x000fea0003800000 */
.L_x_2239:
        /* <DEDUP_REMOVED lines=8> */
.L_x_2241:
[----:B------:R-:W-:Y:S01]  /*18300*/  IMAD.MOV.U32 R5, RZ, RZ, R14 ;  /* 0x000000ffff057224 */ /* 0x000fe200078e000e */
[----:B------:R-:W-:Y:S06]  /*18310*/  BRA `(.L_x_2242) ;  /* 0xffffffd8009c7947 */ /* 0x000fec000383ffff */
.L_x_2134:
        /* <DEDUP_REMOVED lines=8> */
.L_x_2244:
[----:B------:R-:W-:Y:S05]  /*183a0*/  BSYNC B0 ;  /* 0x0000000000007941 */ /* 0x000fea0003800000 */
.L_x_2243:
        /* <DEDUP_REMOVED lines=10> */
.L_x_2245:
        /* <DEDUP_REMOVED lines=8> */
.L_x_2246:
        /* <DEDUP_REMOVED lines=8> */
.L_x_2247:
        /* <DEDUP_REMOVED lines=8> */
.L_x_2248:
        /* <DEDUP_REMOVED lines=8> */
.L_x_2249:
[----:B------:R-:W-:Y:S05]  /*18650*/  BRA `(.L_x_2250) ;  /* 0xffffffd800587947 */ /* 0x000fea000383ffff */
.L_x_2139:
        /* <DEDUP_REMOVED lines=8> */
.L_x_2252:
[----:B------:R-:W-:Y:S05]  /*186e0*/  BSYNC B0 ;  /* 0x0000000000007941 */ /* 0x000fea0003800000 */
.L_x_2251:
        /* <DEDUP_REMOVED lines=10> */
.L_x_2253:
        /* <DEDUP_REMOVED lines=8> */
.L_x_2254:
        /* <DEDUP_REMOVED lines=8> */
.L_x_2255:
        /* <DEDUP_REMOVED lines=8> */
.L_x_2256:
        /* <DEDUP_REMOVED lines=8> */
.L_x_2257:
[----:B------:R-:W-:Y:S05]  /*18990*/  BRA `(.L_x_2258) ;  /* 0xffffffd800347947 */ /* 0x000fea000383ffff */
.L_x_2141:
[----:B------:R-:W-:Y:S01]  /*189a0*/  BSSY B0, `(.L_x_2259) ;  /* 0x0000006000007945 */ /* 0x000fe20003800000 */
[----:B------:R-:W-:Y:S01]  /*189b0*/  PLOP3.LUT P6, PT, P6, PT, PT, 0x8, 0x0 ;  /* 0x000000000000781c */ /* 0x000fe200037ce170 */
[----:B------:R-:W-:-:S12]  /*189c0*/  IMAD.MOV.U32 R15, RZ, RZ, -0x1 ;  /* 0xffffffffff0f7424 */ /* 0x000fd800078e00ff */
[----:B01----:R-:W-:Y:S05]  /*189d0*/  WARPSYNC.COLLECTIVE R15, `(.L_x_2260) ;  /* 0x000000000f087348 */ /* 0x003fea0003c00000 */
[----:B------:R-:W-:Y:S01]  /*189e0*/  VOTE.ANY R14, PT, P6 ;  /* 0x00000000000e7806 */ /* 0x000fe200030e0100 */
[----:B01----:R-:W-:Y:S06]  /*189f0*/  ENDCOLLECTIVE ;  /* 0x000000000000791b */ /* 0x003fec0003800000 */
.L_x_2260:
[----:B------:R-:W-:Y:S05]  /*18a00*/  BSYNC B0 ;  /* 0x0000000000007941 */ /* 0x000fea0003800000 */
.L_x_2259:
        /* <DEDUP_REMOVED lines=9> */
.L_x_2261:
[----:B------:R-:W-:Y:S01]  /*18aa0*/  IMAD.MOV.U32 R17, RZ, RZ, R14 ;  /* 0x000000ffff117224 */ /* 0x000fe200078e000e */
[----:B------:R-:W-:Y:S06]  /*18ab0*/  BRA `(.L_x_2262) ;  /* 0xffffffd800247947 */ /* 0x000fec000383ffff */
.L_x_2143:
[----:B------:R-:W-:Y:S01]  /*18ac0*/  BSSY B0, `(.L_x_2263) ;  /* 0x0000007000007945 */ /* 0x000fe20003800000 */
[----:B------:R-:W-:Y:S02]  /*18ad0*/  IMAD.MOV.U32 R13, RZ, RZ, R3 ;  /* 0x000000ffff0d7224 */ /* 0x000fe400078e0003 */
[----:B------:R-:W-:Y:S02]  /*18ae0*/  IMAD.MOV.U32 R11, RZ, RZ, 0x1f ;  /* 0x0000001fff0b7424 */ /* 0x000fe400078e00ff */
[----:B------:R-:W-:-:S07]  /*18af0*/  IMAD.MOV.U32 R15, RZ, RZ, -0x1 ;  /* 0xffffffffff0f7424 */ /* 0x000fce00078e00ff */
[----:B0123--:R-:W-:Y:S05]  /*18b00*/  WARPSYNC.COLLECTIVE R15, `(.L_x_2264) ;  /* 0x000000000f087348 */ /* 0x00ffea0003c00000 */
[----:B------:R4:W0:Y:S02]  /*18b10*/  SHFL.IDX P6, R14, R13, R12, R11 ;  /* 0x0000000c0d0e7389 */ /* 0x00082400000c000b */
[----:B01234-:R-:W-:Y:S01]  /*18b20*/  ENDCOLLECTIVE ;  /* 0x000000000000791b */ /* 0x01ffe20003800000 */
.L_x_2264:
[----:B------:R-:W-:Y:S05]  /*18b30*/  BSYNC B0 ;  /* 0x0000000000007941 */ /* 0x000fea0003800000 */
.L_x_2263:
[----:B------:R-:W-:Y:S05]  /*18b40*/  BRA `(.L_x_2142) ;  /* 0xffffffd8001c7947 */ /* 0x000fea000383ffff */
.L_x_2147:
[----:B0-----:R0:W2:Y:S02]  /*18b50*/  SYNCS.PHASECHK.TRANS64.TRYWAIT P0, [R9+URZ+0x16820], R0 ;  /* 0x01682000090075a7 */ /* 0x0010a4000800017f */
[----:B--2---:R-:W-:Y:S05]  /*18b60*/  @!P0 NANOSLEEP.SYNCS 0x989680 ;  /* 0x009896800000895d */ /* 0x004fea0003900000 */
[----:B------:R-:W2:Y:S02]  /*18b70*/  @!P0 SYNCS.PHASECHK.TRANS64 P0, [R9+URZ+0x16820], R0 ;  /* 0x01682000090085a7 */ /* 0x000ea4000800007f */
[----:B--2---:R-:W-:Y:S05]  /*18b80*/  @!P0 BRA `(.L_x_2147) ;  /* 0xfffffffc00f08947 */ /* 0x004fea000383ffff */
[----:B------:R-:W-:Y:S05]  /*18b90*/  BRA `(.L_x_2265) ;  /* 0xffffffdc00887947 */ /* 0x000fea000383ffff */
.L_x_2148:
        /* <DEDUP_REMOVED lines=11> */
.L_x_2267:
[----:B------:R-:W-:Y:S05]  /*18c50*/  BSYNC B0 ;  /* 0x0000000000007941 */ /* 0x000fea0003800000 */
.L_x_2266:
[----:B------:R-:W-:Y:S05]  /*18c60*/  BRA `(.L_x_2268) ;  /* 0xffffffdc00707947 */ /* 0x000fea000383ffff */
.L_x_2149:
[----:B------:R-:W-:Y:S01]  /*18c70*/  BSSY B0, `(.L_x_2269) ;  /* 0x0000006000007945 */ /* 0x000fe20003800000 */
[----:B------:R-:W-:-:S07]  /*18c80*/  IMAD.MOV.U32 R15, RZ, RZ, -0x1 ;  /* 0xffffffffff0f7424 */ /* 0x000fce00078e00ff */
[----:B01----:R-:W-:Y:S05]  /*18c90*/  WARPSYNC.COLLECTIVE R15, `(.L_x_2270) ;  /* 0x000000000f0c7348 */ /* 0x003fea0003c00000 */
[----:B------:R-:W-:Y:S02]  /*18ca0*/  ELECT P6, UR62, PT ;  /* 0x00000000003e782f */ /* 0x000fe400038c0000 */
[----:B------:R-:W-:Y:S01]  /*18cb0*/  MOV R14, UR62 ;  /* 0x0000003e000e7c02 */ /* 0x000fe20008000f00 */
[----:B01----:R-:W-:Y:S10]  /*18cc0*/  ENDCOLLECTIVE ;  /* 0x000000000000791b */ /* 0x003ff40003800000 */
.L_x_2270:
[----:B------:R-:W-:Y:S05]  /*18cd0*/  BSYNC B0 ;  /* 0x0000000000007941 */ /* 0x000fea0003800000 */
.L_x_2269:
[----:B------:R-:W-:Y:S05]  /*18ce0*/  BRA `(.L_x_2271) ;  /* 0xffffffdc00647947 */ /* 0x000fea000383ffff */
.L_x_2151:
[----:B0-----:R0:W2:Y:S02]  /*18cf0*/  SYNCS.PHASECHK.TRANS64.TRYWAIT P0, [R7+URZ], R2 ;  /* 0x00000002070075a7 */ /* 0x0010a4000800017f */
[----:B--2---:R-:W-:Y:S05]  /*18d00*/  @!P0 NANOSLEEP.SYNCS 0x989680 ;  /* 0x009896800000895d */ /* 0x004fea0003900000 */
[----:B------:R-:W2:Y:S02]  /*18d10*/  @!P0 SYNCS.PHASECHK.TRANS64 P0, [R7+URZ], R2 ;  /* 0x00000002070085a7 */ /* 0x000ea4000800007f */
[----:B--2---:R-:W-:Y:S05]  /*18d20*/  @!P0 BRA `(.L_x_2151) ;  /* 0xfffffffc00f08947 */ /* 0x004fea000383ffff */
[----:B------:R-:W-:Y:S05]  /*18d30*/  BRA `(.L_x_2272) ;  /* 0xffffffdc00987947 */ /* 0x000fea000383ffff */
.L_x_2152:
[----:B--2---:R2:W3:Y:S02]  /*18d40*/  SYNCS.PHASECHK.TRANS64.TRYWAIT P0, [R3+URZ], R0 ;  /* 0x00000000030075a7 */ /* 0x0044e4000800017f */
[----:B---3--:R-:W-:Y:S05]  /*18d50*/  @!P0 NANOSLEEP.SYNCS 0x989680 ;  /* 0x009896800000895d */ /* 0x008fea0003900000 */
[----:B------:R-:W3:Y:S02]  /*18d60*/  @!P0 SYNCS.PHASECHK.TRANS64 P0, [R3+URZ], R0 ;  /* 0x00000000030085a7 */ /* 0x000ee4000800007f */
[----:B---3--:R-:W-:Y:S05]  /*18d70*/  @!P0 BRA `(.L_x_2152) ;  /* 0xfffffffc00f08947 */ /* 0x008fea000383ffff */
[----:B------:R-:W-:Y:S05]  /*18d80*/  BRA `(.L_x_2273) ;  /* 0xffffffdc008c7947 */ /* 0x000fea000383ffff */
.L_x_2154:
[----:B--2---:R2:W3:Y:S02]  /*18d90*/  SYNCS.PHASECHK.TRANS64.TRYWAIT P0, [R5+URZ], R2 ;  /* 0x00000002050075a7 */ /* 0x0044e4000800017f */
[----:B---3--:R-:W-:Y:S05]  /*18da0*/  @!P0 NANOSLEEP.SYNCS 0x989680 ;  /* 0x009896800000895d */ /* 0x008fea0003900000 */
[----:B------:R-:W3:Y:S02]  /*18db0*/  @!P0 SYNCS.PHASECHK.TRANS64 P0, [R5+URZ], R2 ;  /* 0x00000002050085a7 */ /* 0x000ee4000800007f */
[----:B---3--:R-:W-:Y:S05]  /*18dc0*/  @!P0 BRA `(.L_x_2154) ;  /* 0xfffffffc00f08947 */ /* 0x008fea000383ffff */
[----:B------:R-:W-:Y:S05]  /*18dd0*/  BRA `(.L_x_2274) ;  /* 0xffffffdc00907947 */ /* 0x000fea000383ffff */
.L_x_2275:
        /* <DEDUP_REMOVED lines=10> */
.L_x_2284:


//--------------------- .nv.global.init           --------------------------
	.section	.nv.global.init,"aw",@progbits
.nv.global.init:
	.type		$str$20,@object
	.size		$str$20,($str$21 - $str$20)
$str$20:
        /*0000*/ 	.byte	0x28, 0x61, 0x64, 0x64, 0x72, 0x65, 0x73, 0x73, 0x20, 0x26, 0x20, 0x6d, 0x61, 0x73, 0x6b, 0x29
        /*0010*/ 	.byte	0x20, 0x3d, 0x3d, 0x20, 0x30, 0x00
	.type		$str$21,@object
	.size		$str$21,(__unnamed_5 - $str$21)
$str$21:
        /*0016*/ 	.byte	0x2f, 0x74, 0x6d, 0x70, 0x2f, 0x6f, 0x73, 0x73, 0x5f, 0x6b, 0x65, 0x72, 0x6e, 0x65, 0x6c, 0x73
        /*0026*/ 	.byte	0x5f, 0x73, 0x72, 0x63, 0x2f, 0x66, 0x6c, 0x61, 0x73, 0x68, 0x5f, 0x61, 0x74, 0x74, 0x65, 0x6e
        /*0036*/ 	.byte	0x74, 0x69, 0x6f, 0x6e, 0x2f, 0x63, 0x73, 0x72, 0x63, 0x2f, 0x63, 0x75, 0x74, 0x6c, 0x61, 0x73
        /*0046*/ 	.byte	0x73, 0x2f, 0x69, 0x6e, 0x63, 0x6c, 0x75, 0x64, 0x65, 0x2f, 0x63, 0x75, 0x74, 0x65, 0x2f, 0x70
        /*0056*/ 	.byte	0x6f, 0x69, 0x6e, 0x74, 0x65, 0x72, 0x5f, 0x66, 0x6c, 0x61, 0x67, 0x67, 0x65, 0x64, 0x2e, 0x68
        /*0066*/ 	.byte	0x70, 0x70, 0x00
	.type		__unnamed_5,@object
	.size		__unnamed_5,(__unnamed_9 - __unnamed_5)
__unnamed_5:
        /* <DEDUP_REMOVED lines=24> */
        /*01e9*/ 	.byte	0x00
	.type		__unnamed_9,@object
	.size		__unnamed_9,(__unnamed_4 - __unnamed_9)
__unnamed_9:
        /* <DEDUP_REMOVED lines=24> */
        /*036a*/ 	.byte	0x3e, 0x20, 0x26, 0x5d, 0x00
	.type		__unnamed_4,@object
	.size		__unnamed_4,(__unnamed_3 - __unnamed_4)
__unnamed_4:
        /* <DEDUP_REMOVED lines=25> */
	.type		__unnamed_3,@object
	.size		__unnamed_3,(__unnamed_2 - __unnamed_3)
__unnamed_3:
        /* <DEDUP_REMOVED lines=29> */
	.type		__unnamed_2,@object
	.size		__unnamed_2,(__unnamed_7 - __unnamed_2)
__unnamed_2:
        /* <DEDUP_REMOVED lines=29> */
	.type		__unnamed_7,@object
	.size		__unnamed_7,(__unnamed_8 - __unnamed_7)
__unnamed_7:
        /* <DEDUP_REMOVED lines=28> */
        /*0a4c*/ 	.byte	0x3c, 0x31, 0x32, 0x32, 0x38, 0x38, 0x3e, 0x3e, 0x3e, 0x3e, 0x3e, 0x5d, 0x00
	.type		__unnamed_8,@object
	.size		__unnamed_8,(__unnamed_1 - __unnamed_8)
__unnamed_8:
        /* <DEDUP_REMOVED lines=29> */
	.type		__unnamed_1,@object
	.size		__unnamed_1,(__unnamed_6 - __unnamed_1)
__unnamed_1:
        /* <DEDUP_REMOVED lines=28> */
        /*0de6*/ 	.byte	0x3c, 0x38, 0x31, 0x39, 0x32, 0x3e, 0x3e, 0x3e, 0x3e, 0x3e, 0x20, 0x26, 0x5d, 0x00
	.type		__unnamed_6,@object
	.size		__unnamed_6,(.L_5 - __unnamed_6)
__unnamed_6:
        /* <DEDUP_REMOVED lines=28> */
        /*0fb4*/ 	.byte	0x3c, 0x31, 0x32, 0x32, 0x38, 0x38, 0x3e, 0x3e, 0x3e, 0x3e, 0x3e, 0x20, 0x26, 0x5d, 0x00
.L_5:


//--------------------- .nv.shared._ZN7cutlass13device_kernelIN5flash11enable_sm90INS1_16FlashAttnFwdSm90INS1_25CollectiveMainloopFwdSm90ILi2EN4cute5tupleIJNS5_1CILi1EEES8_S8_EEENS6_IJNS7_ILi192EEESA_NS7_ILi64EEEEEELi64ENS_10bfloat16_tEfNS_4arch4Sm90ELb0ELb0ELb0ELb0ELb0ELb0ELb0ELb0ELb1ELb0ELb0ELb0EEENS1_21CollectiveEpilogueFwdINS6_IJSA_SB_SA_EEES9_SD_SF_Li384ELb0ELb0ELb0ELb0EEENS1_29StaticPersistentTileSchedulerILb0EEEEEEEEEvNT_6ParamsE --------------------------
	.section	.nv.shared._ZN7cutlass13device_kernelIN5flash11enable_sm90INS1_16FlashAttnFwdSm90INS1_25CollectiveMainloopFwdSm90ILi2EN4cute5tupleIJNS5_1CILi1EEES8_S8_EEENS6_IJNS7_ILi192EEESA_NS7_ILi64EEEEEELi64ENS_10bfloat16_tEfNS_4arch4Sm90ELb0ELb0ELb0ELb0ELb0ELb0ELb0ELb0ELb1ELb0ELb0ELb0EEENS1_21CollectiveEpilogueFwdINS6_IJSA_SB_SA_EEES9_SD_SF_Li384ELb0ELb0ELb0ELb0EEENS1_29StaticPersistentTileSchedulerILb0EEEEEEEEEvNT_6ParamsE,"aw",@nobits
	.sectionflags	@""
	.align	16
	.zero		1024


//--------------------- .nv.shared.reserved.0     --------------------------
	.section	.nv.shared.reserved.0,"aw",@nobits
	.weak		__nv_reservedSMEM_offset_0_alias
	.size		__nv_reservedSMEM_offset_0_alias, 0, 0
	.other		__nv_reservedSMEM_offset_0_alias,@"STO_CUDA_RESERVED_SHARED STV_DEFAULT"
__nv_reservedSMEM_offset_0_alias:
	.zero		0


//--------------------- .nv.global                --------------------------
	.section	.nv.global,"aw",@nobits
.nv.global:
	.type		_ZN65_INTERNAL_d682dc15_29_flash_fwd_hdim64_bf16_sm90_cu_49158569_35284cute1_E,@object
	.size		_ZN65_INTERNAL_d682dc15_29_flash_fwd_hdim64_bf16_sm90_cu_49158569_35284cute1_E,(_ZN65_INTERNAL_d682dc15_29_flash_fwd_hdim64_bf16_sm90_cu_49158569_35284cuda3std3__45__cpo6cbeginE - _ZN65_INTERNAL_d682dc15_29_flash_fwd_hdim64_bf16_sm90_cu_49158569_35284cute1_E)
_ZN65_INTERNAL_d682dc15_29_flash_fwd_hdim64_bf16_sm90_cu_49158569_35284cute1_E:
	.zero		1
	.type		_ZN65_INTERNAL_d682dc15_29_flash_fwd_hdim64_bf16_sm90_cu_49158569_35284cuda3std3__45__cpo6cbeginE,@object
	.size		_ZN65_INTERNAL_d682dc15_29_flash_fwd_hdim64_bf16_sm90_cu_49158569_35284cuda3std3__45__cpo6cbeginE,(_ZN65_INTERNAL_d682dc15_29_flash_fwd_hdim64_bf16_sm90_cu_49158569_35284cuda3std3__48in_placeE - _ZN65_INTERNAL_d682dc15_29_flash_fwd_hdim64_bf16_sm90_cu_49158569_35284cuda3std3__45__cpo6cbeginE)
_ZN65_INTERNAL_d682dc15_29_flash_fwd_hdim64_bf16_sm90_cu_49158569_35284cuda3std3__45__cpo6cbeginE:
	.zero		1
	.type		_ZN65_INTERNAL_d682dc15_29_flash_fwd_hdim64_bf16_sm90_cu_49158569_35284cuda3std3__48in_placeE,@object
	.size		_ZN65_INTERNAL_d682dc15_29_flash_fwd_hdim64_bf16_sm90_cu_49158569_35284cuda3std3__48in_placeE,(_ZN65_INTERNAL_d682dc15_29_flash_fwd_hdim64_bf16_sm90_cu_49158569_35284cuda3std6ranges3__45__cpo9iter_moveE - _ZN65_INTERNAL_d682dc15_29_flash_fwd_hdim64_bf16_sm90_cu_49158569_35284cuda3std3__48in_placeE)
_ZN65_INTERNAL_d682dc15_29_flash_fwd_hdim64_bf16_sm90_cu_49158569_35284cuda3std3__48in_placeE:
	.zero		1
	.type		_ZN65_INTERNAL_d682dc15_29_flash_fwd_hdim64_bf16_sm90_cu_49158569_35284cuda3std6ranges3__45__cpo9iter_moveE,@object
	.size		_ZN65_INTERNAL_d682dc15_29_flash_fwd_hdim64_bf16_sm90_cu_49158569_35284cuda3std6ranges3__45__cpo9iter_moveE,(_ZN65_INTERNAL_d682dc15_29_flash_fwd_hdim64_bf16_sm90_cu_49158569_35284cuda3std3__45__cpo5beginE - _ZN65_INTERNAL_d682dc15_29_flash_fwd_hdim64_bf16_sm90_cu_49158569_35284cuda3std6ranges3__45__cpo9iter_moveE)
_ZN65_INTERNAL_d682dc15_29_flash_fwd_hdim64_bf16_sm90_cu_49158569_35284cuda3std6ranges3__45__cpo9iter_moveE:
	.zero		1
	.type		_ZN65_INTERNAL_d682dc15_29_flash_fwd_hdim64_bf16_sm90_cu_49158569_35284cuda3std3__45__cpo5beginE,@object
	.size		_ZN65_INTERNAL_d682dc15_29_flash_fwd_hdim64_bf16_sm90_cu_49158569_35284cuda3std3__45__cpo5beginE,(_ZN65_INTERNAL_d682dc15_29_flash_fwd_hdim64_bf16_sm90_cu_49158569_35284cuda3std3__467_GLOBAL__N__d682dc15_29_flash_fwd_hdim64_bf16_sm90_cu_49158569_35286ignoreE - _ZN65_INTERNAL_d682dc15_29_flash_fwd_hdim64_bf16_sm90_cu_49158569_35284cuda3std3__45__cpo5beginE)
_ZN65_INTERNAL_d682dc15_29_flash_fwd_hdim64_bf16_sm90_cu_49158569_35284cuda3std3__45__cpo5beginE:
	.zero		1
	.type		_ZN65_INTERNAL_d682dc15_29_flash_fwd_hdim64_bf16_sm90_cu_49158569_35284cuda3std3__467_GLOBAL__N__d682dc15_29_flash_fwd_hdim64_bf16_sm90_cu_49158569_35286ignoreE,@object
	.size		_ZN65_INTERNAL_d682dc15_29_flash_fwd_hdim64_bf16_sm90_cu_49158569_35284cuda3std3__467_GLOBAL__N__d682dc15_29_flash_fwd_hdim64_bf16_sm90_cu_49158569_35286ignoreE,(_ZN65_INTERNAL_d682dc15_29_flash_fwd_hdim64_bf16_sm90_cu_49158569_35284cute7productE - _ZN65_INTERNAL_d682dc15_29_flash_fwd_hdim64_bf16_sm90_cu_49158569_35284cuda3std3__467_GLOBAL__N__d682dc15_29_flash_fwd_hdim64_bf16_sm90_cu_49158569_35286ignoreE)
_ZN65_INTERNAL_d682dc15_29_flash_fwd_hdim64_bf16_sm90_cu_49158569_35284cuda3std3__467_GLOBAL__N__d682dc15_29_flash_fwd_hdim64_bf16_sm90_cu_49158569_35286ignoreE:
	.zero		1
	.type		_ZN65_INTERNAL_d682dc15_29_flash_fwd_hdim64_bf16_sm90_cu_49158569_35284cute7productE,@object
	.size		_ZN65_INTERNAL_d682dc15_29_flash_fwd_hdim64_bf16_sm90_cu_49158569_35284cute7productE,(_ZN65_INTERNAL_d682dc15_29_flash_fwd_hdim64_bf16_sm90_cu_49158569_35284cuda3std3__45__cpo3endE - _ZN65_INTERNAL_d682dc15_29_flash_fwd_hdim64_bf16_sm90_cu_49158569_35284cute7productE)
_ZN65_INTERNAL_d682dc15_29_flash_fwd_hdim64_bf16_sm90_cu_49158569_35284cute7productE:
	.zero		1
	.type		_ZN65_INTERNAL_d682dc15_29_flash_fwd_hdim64_bf16_sm90_cu_49158569_35284cuda3std3__45__cpo3endE,@object
	.size		_ZN65_INTERNAL_d682dc15_29_flash_fwd_hdim64_bf16_sm90_cu_49158569_35284cuda3std3__45__cpo3endE,(_ZN65_INTERNAL_d682dc15_29_flash_fwd_hdim64_bf16_sm90_cu_49158569_35284cuda3std3__419piecewise_constructE - _ZN65_INTERNAL_d682dc15_29_flash_fwd_hdim64_bf16_sm90_cu_49158569_35284cuda3std3__45__cpo3endE)
_ZN65_INTERNAL_d682dc15_29_flash_fwd_hdim64_bf16_sm90_cu_49158569_35284cuda3std3__45__cpo3endE:
	.zero		1
	.type		_ZN65_INTERNAL_d682dc15_29_flash_fwd_hdim64_bf16_sm90_cu_49158569_35284cuda3std3__419piecewise_constructE,@object
	.size		_ZN65_INTERNAL_d682dc15_29_flash_fwd_hdim64_bf16_sm90_cu_49158569_35284cuda3std3__419piecewise_constructE,(_ZN65_INTERNAL_d682dc15_29_flash_fwd_hdim64_bf16_sm90_cu_49158569_35284cuda3std3__45__cpo4cendE - _ZN65_INTERNAL_d682dc15_29_flash_fwd_hdim64_bf16_sm90_cu_49158569_35284cuda3std3__419piecewise_constructE)
_ZN65_INTERNAL_d682dc15_29_flash_fwd_hdim64_bf16_sm90_cu_49158569_35284cuda3std3__419piecewise_constructE:
	.zero		1
	.type		_ZN65_INTERNAL_d682dc15_29_flash_fwd_hdim64_bf16_sm90_cu_49158569_35284cuda3std3__45__cpo4cendE,@object
	.size		_ZN65_INTERNAL_d682dc15_29_flash_fwd_hdim64_bf16_sm90_cu_49158569_35284cuda3std3__45__cpo4cendE,(_ZN65_INTERNAL_d682dc15_29_flash_fwd_hdim64_bf16_sm90_cu_49158569_35284cuda3std6ranges3__45__cpo4swapE - _ZN65_INTERNAL_d682dc15_29_flash_fwd_hdim64_bf16_sm90_cu_49158569_35284cuda3std3__45__cpo4cendE)
_ZN65_INTERNAL_d682dc15_29_flash_fwd_hdim64_bf16_sm90_cu_49158569_35284cuda3std3__45__cpo4cendE:
	.zero		1
	.type		_ZN65_INTERNAL_d682dc15_29_flash_fwd_hdim64_bf16_sm90_cu_49158569_35284cuda3std6ranges3__45__cpo4swapE,@object
	.size		_ZN65_INTERNAL_d682dc15_29_flash_fwd_hdim64_bf16_sm90_cu_49158569_35284cuda3std6ranges3__45__cpo4swapE,(.L_16 - _ZN65_INTERNAL_d682dc15_29_flash_fwd_hdim64_bf16_sm90_cu_49158569_35284cuda3std6ranges3__45__cpo4swapE)
_ZN65_INTERNAL_d682dc15_29_flash_fwd_hdim64_bf16_sm90_cu_49158569_35284cuda3std6ranges3__45__cpo4swapE:
	.zero		1
.L_16:


//--------------------- .nv.shared._ZN7cutlass13device_kernelIN5flash11enable_sm90INS1_16FlashAttnFwdSm90INS1_25CollectiveMainloopFwdSm90ILi2EN4cute5tupleIJNS5_1CILi1EEES8_S8_EEENS6_IJNS7_ILi192EEESA_NS7_ILi64EEEEEELi64ENS_10bfloat16_tEfNS_4arch4Sm90ELb0ELb0ELb0ELb1ELb0ELb0ELb0ELb0ELb1ELb0ELb0ELb0EEENS1_21CollectiveEpilogueFwdINS6_IJSA_SB_SA_EEES9_SD_SF_Li384ELb1ELb0ELb0ELb0EEENS1_36VarlenDynamicPersistentTileSchedulerILi192ELi192ELi384ELi32ELb0ELb0ELb1ELb0ELb1ELb1EEEEEEEEEvNT_6ParamsE --------------------------
	.section	.nv.shared._ZN7cutlass13device_kernelIN5flash11enable_sm90INS1_16FlashAttnFwdSm90INS1_25CollectiveMainloopFwdSm90ILi2EN4cute5tupleIJNS5_1CILi1EEES8_S8_EEENS6_IJNS7_ILi192EEESA_NS7_ILi64EEEEEELi64ENS_10bfloat16_tEfNS_4arch4Sm90ELb0ELb0ELb0ELb1ELb0ELb0ELb0ELb0ELb1ELb0ELb0ELb0EEENS1_21CollectiveEpilogueFwdINS6_IJSA_SB_SA_EEES9_SD_SF_Li384ELb1ELb0ELb0ELb0EEENS1_36VarlenDynamicPersistentTileSchedulerILi192ELi192ELi384ELi32ELb0ELb0ELb1ELb0ELb1ELb1EEEEEEEEEvNT_6ParamsE,"aw",@nobits
	.sectionflags	@""
	.align	16
	.zero		1024


//--------------------- .nv.shared._ZN7cutlass13device_kernelIN5flash11enable_sm90INS1_16FlashAttnFwdSm90INS1_25CollectiveMainloopFwdSm90ILi2EN4cute5tupleIJNS5_1CILi1EEES8_S8_EEENS6_IJNS7_ILi192EEESA_NS7_ILi64EEEEEELi64ENS_10bfloat16_tEfNS_4arch4Sm90ELb0ELb0ELb0ELb1ELb0ELb1ELb0ELb0ELb1ELb0ELb0ELb0EEENS1_21CollectiveEpilogueFwdINS6_IJSA_SB_SA_EEES9_SD_SF_Li384ELb1ELb0ELb0ELb0EEENS1_36VarlenDynamicPersistentTileSchedulerILi192ELi192ELi384ELi32ELb0ELb0ELb1ELb0ELb1ELb1EEEEEEEEEvNT_6ParamsE --------------------------
	.section	.nv.shared._ZN7cutlass13device_kernelIN5flash11enable_sm90INS1_16FlashAttnFwdSm90INS1_25CollectiveMainloopFwdSm90ILi2EN4cute5tupleIJNS5_1CILi1EEES8_S8_EEENS6_IJNS7_ILi192EEESA_NS7_ILi64EEEEEELi64ENS_10bfloat16_tEfNS_4arch4Sm90ELb0ELb0ELb0ELb1ELb0ELb1ELb0ELb0ELb1ELb0ELb0ELb0EEENS1_21CollectiveEpilogueFwdINS6_IJSA_SB_SA_EEES9_SD_SF_Li384ELb1ELb0ELb0ELb0EEENS1_36VarlenDynamicPersistentTileSchedulerILi192ELi192ELi384ELi32ELb0ELb0ELb1ELb0ELb1ELb1EEEEEEEEEvNT_6ParamsE,"aw",@nobits
	.sectionflags	@""
	.align	16
	.zero		1024


//--------------------- .nv.shared._ZN7cutlass13device_kernelIN5flash11enable_sm90INS1_16FlashAttnFwdSm90INS1_25CollectiveMainloopFwdSm90ILi2EN4cute5tupleIJNS5_1CILi1EEES8_S8_EEENS6_IJNS7_ILi192EEENS7_ILi128EEENS7_ILi64EEEEEELi64ENS_10bfloat16_tEfNS_4arch4Sm90ELb0ELb1ELb0ELb0ELb0ELb0ELb0ELb1ELb1ELb0ELb0ELb0EEENS1_21CollectiveEpilogueFwdINS6_IJSA_SC_SB_EEES9_SE_SG_Li384ELb0ELb0ELb0ELb0EEENS1_30DynamicPersistentTileSchedulerILi384ELi32ELb0ELb0ELb1EEEEEEEEEvNT_6ParamsE --------------------------
	.section	.nv.shared._ZN7cutlass13device_kernelIN5flash11enable_sm90INS1_16FlashAttnFwdSm90INS1_25CollectiveMainloopFwdSm90ILi2EN4cute5tupleIJNS5_1CILi1EEES8_S8_EEENS6_IJNS7_ILi192EEENS7_ILi128EEENS7_ILi64EEEEEELi64ENS_10bfloat16_tEfNS_4arch4Sm90ELb0ELb1ELb0ELb0ELb0ELb0ELb0ELb1ELb1ELb0ELb0ELb0EEENS1_21CollectiveEpilogueFwdINS6_IJSA_SC_SB_EEES9_SE_SG_Li384ELb0ELb0ELb0ELb0EEENS1_30DynamicPersistentTileSchedulerILi384ELi32ELb0ELb0ELb1EEEEEEEEEvNT_6ParamsE,"aw",@nobits
	.sectionflags	@""
	.align	16
	.zero		1024


//--------------------- .nv.shared._ZN7cutlass13device_kernelIN5flash11enable_sm90INS1_16FlashAttnFwdSm90INS1_25CollectiveMainloopFwdSm90ILi2EN4cute5tupleIJNS5_1CILi1EEES8_S8_EEENS6_IJNS7_ILi192EEENS7_ILi128EEENS7_ILi64EEEEEELi64ENS_10bfloat16_tEfNS_4arch4Sm90ELb0ELb1ELb0ELb1ELb0ELb0ELb0ELb1ELb1ELb0ELb0ELb0EEENS1_21CollectiveEpilogueFwdINS6_IJSA_SC_SB_EEES9_SE_SG_Li384ELb1ELb0ELb0ELb0EEENS1_36VarlenDynamicPersistentTileSchedulerILi192ELi128ELi384ELi32ELb0ELb0ELb1ELb1ELb0ELb1EEEEEEEEEvNT_6ParamsE --------------------------
	.section	.nv.shared._ZN7cutlass13device_kernelIN5flash11enable_sm90INS1_16FlashAttnFwdSm90INS1_25CollectiveMainloopFwdSm90ILi2EN4cute5tupleIJNS5_1CILi1EEES8_S8_EEENS6_IJNS7_ILi192EEENS7_ILi128EEENS7_ILi64EEEEEELi64ENS_10bfloat16_tEfNS_4arch4Sm90ELb0ELb1ELb0ELb1ELb0ELb0ELb0ELb1ELb1ELb0ELb0ELb0EEENS1_21CollectiveEpilogueFwdINS6_IJSA_SC_SB_EEES9_SE_SG_Li384ELb1ELb0ELb0ELb0EEENS1_36VarlenDynamicPersistentTileSchedulerILi192ELi128ELi384ELi32ELb0ELb0ELb1ELb1ELb0ELb1EEEEEEEEEvNT_6ParamsE,"aw",@nobits
	.sectionflags	@""
	.align	16
	.zero		1024


//--------------------- .nv.shared._ZN7cutlass13device_kernelIN5flash11enable_sm90INS1_16FlashAttnFwdSm90INS1_25CollectiveMainloopFwdSm90ILi2EN4cute5tupleIJNS5_1CILi1EEES8_S8_EEENS6_IJNS7_ILi192EEENS7_ILi128EEENS7_ILi64EEEEEELi64ENS_10bfloat16_tEfNS_4arch4Sm90ELb0ELb1ELb0ELb1ELb0ELb1ELb0ELb1ELb1ELb0ELb0ELb0EEENS1_21CollectiveEpilogueFwdINS6_IJSA_SC_SB_EEES9_SE_SG_Li384ELb1ELb0ELb0ELb0EEENS1_36VarlenDynamicPersistentTileSchedulerILi192ELi128ELi384ELi32ELb0ELb0ELb1ELb1ELb0ELb1EEEEEEEEEvNT_6ParamsE --------------------------
	.section	.nv.shared._ZN7cutlass13device_kernelIN5flash11enable_sm90INS1_16FlashAttnFwdSm90INS1_25CollectiveMainloopFwdSm90ILi2EN4cute5tupleIJNS5_1CILi1EEES8_S8_EEENS6_IJNS7_ILi192EEENS7_ILi128EEENS7_ILi64EEEEEELi64ENS_10bfloat16_tEfNS_4arch4Sm90ELb0ELb1ELb0ELb1ELb0ELb1ELb0ELb1ELb1ELb0ELb0ELb0EEENS1_21CollectiveEpilogueFwdINS6_IJSA_SC_SB_EEES9_SE_SG_Li384ELb1ELb0ELb0ELb0EEENS1_36VarlenDynamicPersistentTileSchedulerILi192ELi128ELi384ELi32ELb0ELb0ELb1ELb1ELb0ELb1EEEEEEEEEvNT_6ParamsE,"aw",@nobits
	.sectionflags	@""
	.align	16
	.zero		1024


//--------------------- .nv.shared._ZN7cutlass13device_kernelIN5flash11enable_sm90INS1_16FlashAttnFwdSm90INS1_25CollectiveMainloopFwdSm90ILi2EN4cute5tupleIJNS5_1CILi1EEES8_S8_EEENS6_IJNS7_ILi192EEENS7_ILi128EEENS7_ILi64EEEEEELi64ENS_10bfloat16_tEfNS_4arch4Sm90ELb1ELb0ELb0ELb0ELb0ELb0ELb0ELb1ELb1ELb0ELb0ELb0EEENS1_21CollectiveEpilogueFwdINS6_IJSA_SC_SB_EEES9_SE_SG_Li384ELb0ELb0ELb0ELb0EEENS1_30DynamicPersistentTileSchedulerILi384ELi32ELb0ELb0ELb1EEEEEEEEEvNT_6ParamsE --------------------------
	.section	.nv.shared._ZN7cutlass13device_kernelIN5flash11enable_sm90INS1_16FlashAttnFwdSm90INS1_25CollectiveMainloopFwdSm90ILi2EN4cute5tupleIJNS5_1CILi1EEES8_S8_EEENS6_IJNS7_ILi192EEENS7_ILi128EEENS7_ILi64EEEEEELi64ENS_10bfloat16_tEfNS_4arch4Sm90ELb1ELb0ELb0ELb0ELb0ELb0ELb0ELb1ELb1ELb0ELb0ELb0EEENS1_21CollectiveEpilogueFwdINS6_IJSA_SC_SB_EEES9_SE_SG_Li384ELb0ELb0ELb0ELb0EEENS1_30DynamicPersistentTileSchedulerILi384ELi32ELb0ELb0ELb1EEEEEEEEEvNT_6ParamsE,"aw",@nobits
	.sectionflags	@""
	.align	16
	.zero		1024


//--------------------- .nv.shared._ZN7cutlass13device_kernelIN5flash11enable_sm90INS1_16FlashAttnFwdSm90INS1_25CollectiveMainloopFwdSm90ILi2EN4cute5tupleIJNS5_1CILi1EEES8_S8_EEENS6_IJNS7_ILi192EEENS7_ILi128EEENS7_ILi64EEEEEELi64ENS_10bfloat16_tEfNS_4arch4Sm90ELb1ELb0ELb0ELb1ELb0ELb0ELb0ELb1ELb1ELb0ELb0ELb0EEENS1_21CollectiveEpilogueFwdINS6_IJSA_SC_SB_EEES9_SE_SG_Li384ELb1ELb0ELb0ELb0EEENS1_36VarlenDynamicPersistentTileSchedulerILi192ELi128ELi384ELi32ELb0ELb0ELb1ELb1ELb1ELb1EEEEEEEEEvNT_6ParamsE --------------------------
	.section	.nv.shared._ZN7cutlass13device_kernelIN5flash11enable_sm90INS1_16FlashAttnFwdSm90INS1_25CollectiveMainloopFwdSm90ILi2EN4cute5tupleIJNS5_1CILi1EEES8_S8_EEENS6_IJNS7_ILi192EEENS7_ILi128EEENS7_ILi64EEEEEELi64ENS_10bfloat16_tEfNS_4arch4Sm90ELb1ELb0ELb0ELb1ELb0ELb0ELb0ELb1ELb1ELb0ELb0ELb0EEENS1_21CollectiveEpilogueFwdINS6_IJSA_SC_SB_EEES9_SE_SG_Li384ELb1ELb0ELb0ELb0EEENS1_36VarlenDynamicPersistentTileSchedulerILi192ELi128ELi384ELi32ELb0ELb0ELb1ELb1ELb1ELb1EEEEEEEEEvNT_6ParamsE,"aw",@nobits
	.sectionflags	@""
	.align	16
	.zero		1024


//--------------------- .nv.shared._ZN7cutlass13device_kernelIN5flash11enable_sm90INS1_16FlashAttnFwdSm90INS1_25CollectiveMainloopFwdSm90ILi2EN4cute5tupleIJNS5_1CILi1EEES8_S8_EEENS6_IJNS7_ILi192EEENS7_ILi128EEENS7_ILi64EEEEEELi64ENS_10bfloat16_tEfNS_4arch4Sm90ELb1ELb0ELb0ELb1ELb0ELb1ELb0ELb1ELb1ELb0ELb0ELb0EEENS1_21CollectiveEpilogueFwdINS6_IJSA_SC_SB_EEES9_SE_SG_Li384ELb1ELb0ELb0ELb0EEENS1_36VarlenDynamicPersistentTileSchedulerILi192ELi128ELi384ELi32ELb0ELb0ELb1ELb1ELb1ELb1EEEEEEEEEvNT_6ParamsE --------------------------
	.section	.nv.shared._ZN7cutlass13device_kernelIN5flash11enable_sm90INS1_16FlashAttnFwdSm90INS1_25CollectiveMainloopFwdSm90ILi2EN4cute5tupleIJNS5_1CILi1EEES8_S8_EEENS6_IJNS7_ILi192EEENS7_ILi128EEENS7_ILi64EEEEEELi64ENS_10bfloat16_tEfNS_4arch4Sm90ELb1ELb0ELb0ELb1ELb0ELb1ELb0ELb1ELb1ELb0ELb0ELb0EEENS1_21CollectiveEpilogueFwdINS6_IJSA_SC_SB_EEES9_SE_SG_Li384ELb1ELb0ELb0ELb0EEENS1_36VarlenDynamicPersistentTileSchedulerILi192ELi128ELi384ELi32ELb0ELb0ELb1ELb1ELb1ELb1EEEEEEEEEvNT_6ParamsE,"aw",@nobits
	.sectionflags	@""
	.align	16
	.zero		1024


//--------------------- .nv.constant0._ZN7cutlass13device_kernelIN5flash11enable_sm90INS1_16FlashAttnFwdSm90INS1_25CollectiveMainloopFwdSm90ILi2EN4cute5tupleIJNS5_1CILi1EEES8_S8_EEENS6_IJNS7_ILi192EEESA_NS7_ILi64EEEEEELi64ENS_10bfloat16_tEfNS_4arch4Sm90ELb0ELb0ELb0ELb0ELb0ELb0ELb0ELb0ELb1ELb0ELb0ELb0EEENS1_21CollectiveEpilogueFwdINS6_IJSA_SB_SA_EEES9_SD_SF_Li384ELb0ELb0ELb0ELb0EEENS1_29StaticPersistentTileSchedulerILb0EEEEEEEEEvNT_6ParamsE --------------------------
	.section	.nv.constant0._ZN7cutlass13device_kernelIN5flash11enable_sm90INS1_16FlashAttnFwdSm90INS1_25CollectiveMainloopFwdSm90ILi2EN4cute5tupleIJNS5_1CILi1EEES8_S8_EEENS6_IJNS7_ILi192EEESA_NS7_ILi64EEEEEELi64ENS_10bfloat16_tEfNS_4arch4Sm90ELb0ELb0ELb0ELb0ELb0ELb0ELb0ELb0ELb1ELb0ELb0ELb0EEENS1_21CollectiveEpilogueFwdINS6_IJSA_SB_SA_EEES9_SD_SF_Li384ELb0ELb0ELb0ELb0EEENS1_29StaticPersistentTileSchedulerILb0EEEEEEEEEvNT_6ParamsE,"a",@progbits
	.sectionflags	@""
	.align	4
.nv.constant0._ZN7cutlass13device_kernelIN5flash11enable_sm90INS1_16FlashAttnFwdSm90INS1_25CollectiveMainloopFwdSm90ILi2EN4cute5tupleIJNS5_1CILi1EEES8_S8_EEENS6_IJNS7_ILi192EEESA_NS7_ILi64EEEEEELi64ENS_10bfloat16_tEfNS_4arch4Sm90ELb0ELb0ELb0ELb0ELb0ELb0ELb0ELb0ELb1ELb0ELb0ELb0EEENS1_21CollectiveEpilogueFwdINS6_IJSA_SB_SA_EEES9_SD_SF_Li384ELb0ELb0ELb0ELb0EEENS1_29StaticPersistentTileSchedulerILb0EEEEEEEEEvNT_6ParamsE:
	.zero		3584


//--------------------- .nv.constant0._ZN7cutlass13device_kernelIN5flash11enable_sm90INS1_16FlashAttnFwdSm90INS1_25CollectiveMainloopFwdSm90ILi2EN4cute5tupleIJNS5_1CILi1EEES8_S8_EEENS6_IJNS7_ILi192EEESA_NS7_ILi64EEEEEELi64ENS_10bfloat16_tEfNS_4arch4Sm90ELb0ELb0ELb0ELb1ELb0ELb0ELb0ELb0ELb1ELb0ELb0ELb0EEENS1_21CollectiveEpilogueFwdINS6_IJSA_SB_SA_EEES9_SD_SF_Li384ELb1ELb0ELb0ELb0EEENS1_36VarlenDynamicPersistentTileSchedulerILi192ELi192ELi384ELi32ELb0ELb0ELb1ELb0ELb1ELb1EEEEEEEEEvNT_6ParamsE --------------------------
	.section	.nv.constant0._ZN7cutlass13device_kernelIN5flash11enable_sm90INS1_16FlashAttnFwdSm90INS1_25CollectiveMainloopFwdSm90ILi2EN4cute5tupleIJNS5_1CILi1EEES8_S8_EEENS6_IJNS7_ILi192EEESA_NS7_ILi64EEEEEELi64ENS_10bfloat16_tEfNS_4arch4Sm90ELb0ELb0ELb0ELb1ELb0ELb0ELb0ELb0ELb1ELb0ELb0ELb0EEENS1_21CollectiveEpilogueFwdINS6_IJSA_SB_SA_EEES9_SD_SF_Li384ELb1ELb0ELb0ELb0EEENS1_36VarlenDynamicPersistentTileSchedulerILi192ELi192ELi384ELi32ELb0ELb0ELb1ELb0ELb1ELb1EEEEEEEEEvNT_6ParamsE,"a",@progbits
	.sectionflags	@""
	.align	4
.nv.constant0._ZN7cutlass13device_kernelIN5flash11enable_sm90INS1_16FlashAttnFwdSm90INS1_25CollectiveMainloopFwdSm90ILi2EN4cute5tupleIJNS5_1CILi1EEES8_S8_EEENS6_IJNS7_ILi192EEESA_NS7_ILi64EEEEEELi64ENS_10bfloat16_tEfNS_4arch4Sm90ELb0ELb0ELb0ELb1ELb0ELb0ELb0ELb0ELb1ELb0ELb0ELb0EEENS1_21CollectiveEpilogueFwdINS6_IJSA_SB_SA_EEES9_SD_SF_Li384ELb1ELb0ELb0ELb0EEENS1_36VarlenDynamicPersistentTileSchedulerILi192ELi192ELi384ELi32ELb0ELb0ELb1ELb0ELb1ELb1EEEEEEEEEvNT_6ParamsE:
	.zero		3200


//--------------------- .nv.constant0._ZN7cutlass13device_kernelIN5flash11enable_sm90INS1_16FlashAttnFwdSm90INS1_25CollectiveMainloopFwdSm90ILi2EN4cute5tupleIJNS5_1CILi1EEES8_S8_EEENS6_IJNS7_ILi192EEESA_NS7_ILi64EEEEEELi64ENS_10bfloat16_tEfNS_4arch4Sm90ELb0ELb0ELb0ELb1ELb0ELb1ELb0ELb0ELb1ELb0ELb0ELb0EEENS1_21CollectiveEpilogueFwdINS6_IJSA_SB_SA_EEES9_SD_SF_Li384ELb1ELb0ELb0ELb0EEENS1_36VarlenDynamicPersistentTileSchedulerILi192ELi192ELi384ELi32ELb0ELb0ELb1ELb0ELb1ELb1EEEEEEEEEvNT_6ParamsE --------------------------
	.section	.nv.constant0._ZN7cutlass13device_kernelIN5flash11enable_sm90INS1_16FlashAttnFwdSm90INS1_25CollectiveMainloopFwdSm90ILi2EN4cute5tupleIJNS5_1CILi1EEES8_S8_EEENS6_IJNS7_ILi192EEESA_NS7_ILi64EEEEEELi64ENS_10bfloat16_tEfNS_4arch4Sm90ELb0ELb0ELb0ELb1ELb0ELb1ELb0ELb0ELb1ELb0ELb0ELb0EEENS1_21CollectiveEpilogueFwdINS6_IJSA_SB_SA_EEES9_SD_SF_Li384ELb1ELb0ELb0ELb0EEENS1_36VarlenDynamicPersistentTileSchedulerILi192ELi192ELi384ELi32ELb0ELb0ELb1ELb0ELb1ELb1EEEEEEEEEvNT_6ParamsE,"a",@progbits
	.sectionflags	@""
	.align	4
.nv.constant0._ZN7cutlass13device_kernelIN5flash11enable_sm90INS1_16FlashAttnFwdSm90INS1_25CollectiveMainloopFwdSm90ILi2EN4cute5tupleIJNS5_1CILi1EEES8_S8_EEENS6_IJNS7_ILi192EEESA_NS7_ILi64EEEEEELi64ENS_10bfloat16_tEfNS_4arch4Sm90ELb0ELb0ELb0ELb1ELb0ELb1ELb0ELb0ELb1ELb0ELb0ELb0EEENS1_21CollectiveEpilogueFwdINS6_IJSA_SB_SA_EEES9_SD_SF_Li384ELb1ELb0ELb0ELb0EEENS1_36VarlenDynamicPersistentTileSchedulerILi192ELi192ELi384ELi32ELb0ELb0ELb1ELb0ELb1ELb1EEEEEEEEEvNT_6ParamsE:
	.zero		3200


//--------------------- .nv.constant0._ZN7cutlass13device_kernelIN5flash11enable_sm90INS1_16FlashAttnFwdSm90INS1_25CollectiveMainloopFwdSm90ILi2EN4cute5tupleIJNS5_1CILi1EEES8_S8_EEENS6_IJNS7_ILi192EEENS7_ILi128EEENS7_ILi64EEEEEELi64ENS_10bfloat16_tEfNS_4arch4Sm90ELb0ELb1ELb0ELb0ELb0ELb0ELb0ELb1ELb1ELb0ELb0ELb0EEENS1_21CollectiveEpilogueFwdINS6_IJSA_SC_SB_EEES9_SE_SG_Li384ELb0ELb0ELb0ELb0EEENS1_30DynamicPersistentTileSchedulerILi384ELi32ELb0ELb0ELb1EEEEEEEEEvNT_6ParamsE --------------------------
	.section	.nv.constant0._ZN7cutlass13device_kernelIN5flash11enable_sm90INS1_16FlashAttnFwdSm90INS1_25CollectiveMainloopFwdSm90ILi2EN4cute5tupleIJNS5_1CILi1EEES8_S8_EEENS6_IJNS7_ILi192EEENS7_ILi128EEENS7_ILi64EEEEEELi64ENS_10bfloat16_tEfNS_4arch4Sm90ELb0ELb1ELb0ELb0ELb0ELb0ELb0ELb1ELb1ELb0ELb0ELb0EEENS1_21CollectiveEpilogueFwdINS6_IJSA_SC_SB_EEES9_SE_SG_Li384ELb0ELb0ELb0ELb0EEENS1_30DynamicPersistentTileSchedulerILi384ELi32ELb0ELb0ELb1EEEEEEEEEvNT_6ParamsE,"a",@progbits
	.sectionflags	@""
	.align	4
.nv.constant0._ZN7cutlass13device_kernelIN5flash11enable_sm90INS1_16FlashAttnFwdSm90INS1_25CollectiveMainloopFwdSm90ILi2EN4cute5tupleIJNS5_1CILi1EEES8_S8_EEENS6_IJNS7_ILi192EEENS7_ILi128EEENS7_ILi64EEEEEELi64ENS_10bfloat16_tEfNS_4arch4Sm90ELb0ELb1ELb0ELb0ELb0ELb0ELb0ELb1ELb1ELb0ELb0ELb0EEENS1_21CollectiveEpilogueFwdINS6_IJSA_SC_SB_EEES9_SE_SG_Li384ELb0ELb0ELb0ELb0EEENS1_30DynamicPersistentTileSchedulerILi384ELi32ELb0ELb0ELb1EEEEEEEEEvNT_6ParamsE:
	.zero		3584


//--------------------- .nv.constant0._ZN7cutlass13device_kernelIN5flash11enable_sm90INS1_16FlashAttnFwdSm90INS1_25CollectiveMainloopFwdSm90ILi2EN4cute5tupleIJNS5_1CILi1EEES8_S8_EEENS6_IJNS7_ILi192EEENS7_ILi128EEENS7_ILi64EEEEEELi64ENS_10bfloat16_tEfNS_4arch4Sm90ELb0ELb1ELb0ELb1ELb0ELb0ELb0ELb1ELb1ELb0ELb0ELb0EEENS1_21CollectiveEpilogueFwdINS6_IJSA_SC_SB_EEES9_SE_SG_Li384ELb1ELb0ELb0ELb0EEENS1_36VarlenDynamicPersistentTileSchedulerILi192ELi128ELi384ELi32ELb0ELb0ELb1ELb1ELb0ELb1EEEEEEEEEvNT_6ParamsE --------------------------
	.section	.nv.constant0._ZN7cutlass13device_kernelIN5flash11enable_sm90INS1_16FlashAttnFwdSm90INS1_25CollectiveMainloopFwdSm90ILi2EN4cute5tupleIJNS5_1CILi1EEES8_S8_EEENS6_IJNS7_ILi192EEENS7_ILi128EEENS7_ILi64EEEEEELi64ENS_10bfloat16_tEfNS_4arch4Sm90ELb0ELb1ELb0ELb1ELb0ELb0ELb0ELb1ELb1ELb0ELb0ELb0EEENS1_21CollectiveEpilogueFwdINS6_IJSA_SC_SB_EEES9_SE_SG_Li384ELb1ELb0ELb0ELb0EEENS1_36VarlenDynamicPersistentTileSchedulerILi192ELi128ELi384ELi32ELb0ELb0ELb1ELb1ELb0ELb1EEEEEEEEEvNT_6ParamsE,"a",@progbits
	.sectionflags	@""
	.align	4
.nv.constant0._ZN7cutlass13device_kernelIN5flash11enable_sm90INS1_16FlashAttnFwdSm90INS1_25CollectiveMainloopFwdSm90ILi2EN4cute5tupleIJNS5_1CILi1EEES8_S8_EEENS6_IJNS7_ILi192EEENS7_ILi128EEENS7_ILi64EEEEEELi64ENS_10bfloat16_tEfNS_4arch4Sm90ELb0ELb1ELb0ELb1ELb0ELb0ELb0ELb1ELb1ELb0ELb0ELb0EEENS1_21CollectiveEpilogueFwdINS6_IJSA_SC_SB_EEES9_SE_SG_Li384ELb1ELb0ELb0ELb0EEENS1_36VarlenDynamicPersistentTileSchedulerILi192ELi128ELi384ELi32ELb0ELb0ELb1ELb1ELb0ELb1EEEEEEEEEvNT_6ParamsE:
	.zero		3200


//--------------------- .nv.constant0._ZN7cutlass13device_kernelIN5flash11enable_sm90INS1_16FlashAttnFwdSm90INS1_25CollectiveMainloopFwdSm90ILi2EN4cute5tupleIJNS5_1CILi1EEES8_S8_EEENS6_IJNS7_ILi192EEENS7_ILi128EEENS7_ILi64EEEEEELi64ENS_10bfloat16_tEfNS_4arch4Sm90ELb0ELb1ELb0ELb1ELb0ELb1ELb0ELb1ELb1ELb0ELb0ELb0EEENS1_21CollectiveEpilogueFwdINS6_IJSA_SC_SB_EEES9_SE_SG_Li384ELb1ELb0ELb0ELb0EEENS1_36VarlenDynamicPersistentTileSchedulerILi192ELi128ELi384ELi32ELb0ELb0ELb1ELb1ELb0ELb1EEEEEEEEEvNT_6ParamsE --------------------------
	.section	.nv.constant0._ZN7cutlass13device_kernelIN5flash11enable_sm90INS1_16FlashAttnFwdSm90INS1_25CollectiveMainloopFwdSm90ILi2EN4cute5tupleIJNS5_1CILi1EEES8_S8_EEENS6_IJNS7_ILi192EEENS7_ILi128EEENS7_ILi64EEEEEELi64ENS_10bfloat16_tEfNS_4arch4Sm90ELb0ELb1ELb0ELb1ELb0ELb1ELb0ELb1ELb1ELb0ELb0ELb0EEENS1_21CollectiveEpilogueFwdINS6_IJSA_SC_SB_EEES9_SE_SG_Li384ELb1ELb0ELb0ELb0EEENS1_36VarlenDynamicPersistentTileSchedulerILi192ELi128ELi384ELi32ELb0ELb0ELb1ELb1ELb0ELb1EEEEEEEEEvNT_6ParamsE,"a",@progbits
	.sectionflags	@""
	.align	4
.nv.constant0._ZN7cutlass13device_kernelIN5flash11enable_sm90INS1_16FlashAttnFwdSm90INS1_25CollectiveMainloopFwdSm90ILi2EN4cute5tupleIJNS5_1CILi1EEES8_S8_EEENS6_IJNS7_ILi192EEENS7_ILi128EEENS7_ILi64EEEEEELi64ENS_10bfloat16_tEfNS_4arch4Sm90ELb0ELb1ELb0ELb1ELb0ELb1ELb0ELb1ELb1ELb0ELb0ELb0EEENS1_21CollectiveEpilogueFwdINS6_IJSA_SC_SB_EEES9_SE_SG_Li384ELb1ELb0ELb0ELb0EEENS1_36VarlenDynamicPersistentTileSchedulerILi192ELi128ELi384ELi32ELb0ELb0ELb1ELb1ELb0ELb1EEEEEEEEEvNT_6ParamsE:
	.zero		3200


//--------------------- .nv.constant0._ZN7cutlass13device_kernelIN5flash11enable_sm90INS1_16FlashAttnFwdSm90INS1_25CollectiveMainloopFwdSm90ILi2EN4cute5tupleIJNS5_1CILi1EEES8_S8_EEENS6_IJNS7_ILi192EEENS7_ILi128EEENS7_ILi64EEEEEELi64ENS_10bfloat16_tEfNS_4arch4Sm90ELb1ELb0ELb0ELb0ELb0ELb0ELb0ELb1ELb1ELb0ELb0ELb0EEENS1_21CollectiveEpilogueFwdINS6_IJSA_SC_SB_EEES9_SE_SG_Li384ELb0ELb0ELb0ELb0EEENS1_30DynamicPersistentTileSchedulerILi384ELi32ELb0ELb0ELb1EEEEEEEEEvNT_6ParamsE --------------------------
	.section	.nv.constant0._ZN7cutlass13device_kernelIN5flash11enable_sm90INS1_16FlashAttnFwdSm90INS1_25CollectiveMainloopFwdSm90ILi2EN4cute5tupleIJNS5_1CILi1EEES8_S8_EEENS6_IJNS7_ILi192EEENS7_ILi128EEENS7_ILi64EEEEEELi64ENS_10bfloat16_tEfNS_4arch4Sm90ELb1ELb0ELb0ELb0ELb0ELb0ELb0ELb1ELb1ELb0ELb0ELb0EEENS1_21CollectiveEpilogueFwdINS6_IJSA_SC_SB_EEES9_SE_SG_Li384ELb0ELb0ELb0ELb0EEENS1_30DynamicPersistentTileSchedulerILi384ELi32ELb0ELb0ELb1EEEEEEEEEvNT_6ParamsE,"a",@progbits
	.sectionflags	@""
	.align	4
.nv.constant0._ZN7cutlass13device_kernelIN5flash11enable_sm90INS1_16FlashAttnFwdSm90INS1_25CollectiveMainloopFwdSm90ILi2EN4cute5tupleIJNS5_1CILi1EEES8_S8_EEENS6_IJNS7_ILi192EEENS7_ILi128EEENS7_ILi64EEEEEELi64ENS_10bfloat16_tEfNS_4arch4Sm90ELb1ELb0ELb0ELb0ELb0ELb0ELb0ELb1ELb1ELb0ELb0ELb0EEENS1_21CollectiveEpilogueFwdINS6_IJSA_SC_SB_EEES9_SE_SG_Li384ELb0ELb0ELb0ELb0EEENS1_30DynamicPersistentTileSchedulerILi384ELi32ELb0ELb0ELb1EEEEEEEEEvNT_6ParamsE:
	.zero		3584


//--------------------- .nv.constant0._ZN7cutlass13device_kernelIN5flash11enable_sm90INS1_16FlashAttnFwdSm90INS1_25CollectiveMainloopFwdSm90ILi2EN4cute5tupleIJNS5_1CILi1EEES8_S8_EEENS6_IJNS7_ILi192EEENS7_ILi128EEENS7_ILi64EEEEEELi64ENS_10bfloat16_tEfNS_4arch4Sm90ELb1ELb0ELb0ELb1ELb0ELb0ELb0ELb1ELb1ELb0ELb0ELb0EEENS1_21CollectiveEpilogueFwdINS6_IJSA_SC_SB_EEES9_SE_SG_Li384ELb1ELb0ELb0ELb0EEENS1_36VarlenDynamicPersistentTileSchedulerILi192ELi128ELi384ELi32ELb0ELb0ELb1ELb1ELb1ELb1EEEEEEEEEvNT_6ParamsE --------------------------
	.section	.nv.constant0._ZN7cutlass13device_kernelIN5flash11enable_sm90INS1_16FlashAttnFwdSm90INS1_25CollectiveMainloopFwdSm90ILi2EN4cute5tupleIJNS5_1CILi1EEES8_S8_EEENS6_IJNS7_ILi192EEENS7_ILi128EEENS7_ILi64EEEEEELi64ENS_10bfloat16_tEfNS_4arch4Sm90ELb1ELb0ELb0ELb1ELb0ELb0ELb0ELb1ELb1ELb0ELb0ELb0EEENS1_21CollectiveEpilogueFwdINS6_IJSA_SC_SB_EEES9_SE_SG_Li384ELb1ELb0ELb0ELb0EEENS1_36VarlenDynamicPersistentTileSchedulerILi192ELi128ELi384ELi32ELb0ELb0ELb1ELb1ELb1ELb1EEEEEEEEEvNT_6ParamsE,"a",@progbits
	.sectionflags	@""
	.align	4
.nv.constant0._ZN7cutlass13device_kernelIN5flash11enable_sm90INS1_16FlashAttnFwdSm90INS1_25CollectiveMainloopFwdSm90ILi2EN4cute5tupleIJNS5_1CILi1EEES8_S8_EEENS6_IJNS7_ILi192EEENS7_ILi128EEENS7_ILi64EEEEEELi64ENS_10bfloat16_tEfNS_4arch4Sm90ELb1ELb0ELb0ELb1ELb0ELb0ELb0ELb1ELb1ELb0ELb0ELb0EEENS1_21CollectiveEpilogueFwdINS6_IJSA_SC_SB_EEES9_SE_SG_Li384ELb1ELb0ELb0ELb0EEENS1_36VarlenDynamicPersistentTileSchedulerILi192ELi128ELi384ELi32ELb0ELb0ELb1ELb1ELb1ELb1EEEEEEEEEvNT_6ParamsE:
	.zero		3200


//--------------------- .nv.constant0._ZN7cutlass13device_kernelIN5flash11enable_sm90INS1_16FlashAttnFwdSm90INS1_25CollectiveMainloopFwdSm90ILi2EN4cute5tupleIJNS5_1CILi1EEES8_S8_EEENS6_IJNS7_ILi192EEENS7_ILi128EEENS7_ILi64EEEEEELi64ENS_10bfloat16_tEfNS_4arch4Sm90ELb1ELb0ELb0ELb1ELb0ELb1ELb0ELb1ELb1ELb0ELb0ELb0EEENS1_21CollectiveEpilogueFwdINS6_IJSA_SC_SB_EEES9_SE_SG_Li384ELb1ELb0ELb0ELb0EEENS1_36VarlenDynamicPersistentTileSchedulerILi192ELi128ELi384ELi32ELb0ELb0ELb1ELb1ELb1ELb1EEEEEEEEEvNT_6ParamsE --------------------------
	.section	.nv.constant0._ZN7cutlass13device_kernelIN5flash11enable_sm90INS1_16FlashAttnFwdSm90INS1_25CollectiveMainloopFwdSm90ILi2EN4cute5tupleIJNS5_1CILi1EEES8_S8_EEENS6_IJNS7_ILi192EEENS7_ILi128EEENS7_ILi64EEEEEELi64ENS_10bfloat16_tEfNS_4arch4Sm90ELb1ELb0ELb0ELb1ELb0ELb1ELb0ELb1ELb1ELb0ELb0ELb0EEENS1_21CollectiveEpilogueFwdINS6_IJSA_SC_SB_EEES9_SE_SG_Li384ELb1ELb0ELb0ELb0EEENS1_36VarlenDynamicPersistentTileSchedulerILi192ELi128ELi384ELi32ELb0ELb0ELb1ELb1ELb1ELb1EEEEEEEEEvNT_6ParamsE,"a",@progbits
	.sectionflags	@""
	.align	4
.nv.constant0._ZN7cutlass13device_kernelIN5flash11enable_sm90INS1_16FlashAttnFwdSm90INS1_25CollectiveMainloopFwdSm90ILi2EN4cute5tupleIJNS5_1CILi1EEES8_S8_EEENS6_IJNS7_ILi192EEENS7_ILi128EEENS7_ILi64EEEEEELi64ENS_10bfloat16_tEfNS_4arch4Sm90ELb1ELb0ELb0ELb1ELb0ELb1ELb0ELb1ELb1ELb0ELb0ELb0EEENS1_21CollectiveEpilogueFwdINS6_IJSA_SC_SB_EEES9_SE_SG_Li384ELb1ELb0ELb0ELb0EEENS1_36VarlenDynamicPersistentTileSchedulerILi192ELi128ELi384ELi32ELb0ELb0ELb1ELb1ELb1ELb1EEEEEEEEEvNT_6ParamsE:
	.zero		3200


//--------------------- SYMBOLS --------------------------

	.type		.nv.reservedSmem.offset0,@object
	.size		.nv.reservedSmem.offset0,0x4
	.type		__assertfail,@function
